	.target	sm_100a

	.elftype	@"ET_EXEC"


//--------------------- .note.nv.tkinfo           --------------------------
	.section	.note.nv.tkinfo,"",@"SHT_NOTE"
	.sectionflags	@"SHF_NOTE_NV_TKINFO"
	.tkinfo
        /*0018*/ 	.word	0x00000002
        /*0030*/ 	.string	""
        /*0030*/ 	.string	"ptxas"
        /*0030*/ 	.string	"Cuda compilation tools, release 13.0, V13.0.88"
        /*0030*/ 	.string	"Build cuda_13.0.r13.0/compiler.36424714_0"
        /*0030*/ 	.string	"-arch sm_100a -m 64 "



//--------------------- .note.nv.cuinfo           --------------------------
	.section	.note.nv.cuinfo,"",@"SHT_NOTE"
	.sectionflags	@"SHF_NOTE_NV_CUINFO"
        /*0018*/ 	.short	0x0002
        /*001a*/ 	.short	0x0064
        /*001c*/ 	.short	0x0082
	.zero		2


//--------------------- .nv.info                  --------------------------
	.section	.nv.info,"",@"SHT_CUDA_INFO"
	.align	4


	//----- nvinfo : EIATTR_REGCOUNT
	.align		4
        /*0000*/ 	.byte	0x04, 0x2f
        /*0002*/ 	.short	(.L_36 - .L_35)
	.align		4
.L_35:
        /*0004*/ 	.word	index@(_ZN7cutlass13device_kernelINS_4gemm6kernel13GemmUniversalIN4cute5tupleIJiiiiEEENS1_10collective13CollectiveMmaINS1_35MainloopSm100TmaUmmaWarpSpecializedILi8ELi2ELi4ENS5_IJiiNS4_1CILi1EEEEEEEENS5_IJNSA_ILi256EEENSA_ILi128EEENSA_ILi64EEEEEENS_6half_tENS5_IJlSB_lEEESI_SJ_NS4_8TiledMMAINS4_8MMA_AtomIJNS4_26SM100_MMA_F16BF16_2x1SM_SSISI_SI_fLi256ELi128ELNS4_4UMMA5MajorE0ELSO_0ELNSN_7ScaleInE0ELSP_0EEEEEENS4_6LayoutINS5_IJSB_SB_SB_EEENS5_IJNSA_ILi0EEESU_SU_EEEEENS5_IJNS4_10UnderscoreESX_SX_EEEEENS4_28SM100_TMA_2SM_LOAD_MULTICASTENS4_14ComposedLayoutINS4_7SwizzleILi3ELi4ELi3EEENS4_18smem_ptr_flag_bitsILi16EEENSS_INS5_IJNSA_ILi8EEESG_EEENS5_IJSG_SB_EEEEEEEvNS4_8identityES10_S1A_vS1B_EENS_8epilogue10collective18CollectiveEpilogueINS1D_23Sm100TmaWarpSpecializedILi4ELi2ELi16ELb1ELb0EEEJNS5_IJSF_SF_SG_EEENS5_IJNSS_ISF_SB_EENSS_INSA_ILi16EEESB_EEEEEfNS5_IJSB_llEEEfS1N_NS1D_6fusion15FusionCallbacksIS1H_NS1O_17LinearCombinationIffffLNS_15FloatRoundStyleE2EEES1I_S1M_JEEENS4_5SM1004TMEM4LOAD26SM100_TMEM_LOAD_32dp32b16xENS4_13SM90_TMA_LOADENS11_INS12_ILi2ELi5ELi2EEENS14_ILi32EEENSS_INS5_IJNSA_ILi32EEENSA_ILi4EEEEEENS5_IJSB_S21_EEEEEEENS4_39AutoVectorizingCopyWithAssumedAlignmentILi128EEENS4_14SM90_TMA_STOREES26_S28_S28_EEEvvEEEEvNT_6ParamsE)
        /*0008*/ 	.word	0x0000005b


	//----- nvinfo : EIATTR_FRAME_SIZE
	.align		4
.L_36:
        /*000c*/ 	.byte	0x04, 0x11
        /*000e*/ 	.short	(.L_38 - .L_37)
	.align		4
.L_37:
        /*0010*/ 	.word	index@($__internal_2_$__cuda_sm10x_tcgen05_guardrail_trap_unallocated_columns_being_dealloced)
        /*0014*/ 	.word	0x00000000


	//----- nvinfo : EIATTR_FRAME_SIZE
	.align		4
.L_38:
        /*0018*/ 	.byte	0x04, 0x11
        /*001a*/ 	.short	(.L_40 - .L_39)
	.align		4
.L_39:
        /*001c*/ 	.word	index@($__internal_1_$__cuda_sm10x_tcgen05_guardrail_trap_phase_invalid_during_alloc)
        /*0020*/ 	.word	0x00000000


	//----- nvinfo : EIATTR_FRAME_SIZE
	.align		4
.L_40:
        /*0024*/ 	.byte	0x04, 0x11
        /*0026*/ 	.short	(.L_42 - .L_41)
	.align		4
.L_41:
        /*0028*/ 	.word	index@($__internal_0_$__cuda_sm10x_tcgen05_guardrail_trap_col_being_dealloced_not_returned_by_alloc)
        /*002c*/ 	.word	0x00000000


	//----- nvinfo : EIATTR_FRAME_SIZE
	.align		4
.L_42:
        /*0030*/ 	.byte	0x04, 0x11
        /*0032*/ 	.short	(.L_44 - .L_43)
	.align		4
.L_43:
        /*0034*/ 	.word	index@(_ZN7cutlass13device_kernelINS_4gemm6kernel13GemmUniversalIN4cute5tupleIJiiiiEEENS1_10collective13CollectiveMmaINS1_35MainloopSm100TmaUmmaWarpSpecializedILi8ELi2ELi4ENS5_IJiiNS4_1CILi1EEEEEEEENS5_IJNSA_ILi256EEENSA_ILi128EEENSA_ILi64EEEEEENS_6half_tENS5_IJlSB_lEEESI_SJ_NS4_8TiledMMAINS4_8MMA_AtomIJNS4_26SM100_MMA_F16BF16_2x1SM_SSISI_SI_fLi256ELi128ELNS4_4UMMA5MajorE0ELSO_0ELNSN_7ScaleInE0ELSP_0EEEEEENS4_6LayoutINS5_IJSB_SB_SB_EEENS5_IJNSA_ILi0EEESU_SU_EEEEENS5_IJNS4_10UnderscoreESX_SX_EEEEENS4_28SM100_TMA_2SM_LOAD_MULTICASTENS4_14ComposedLayoutINS4_7SwizzleILi3ELi4ELi3EEENS4_18smem_ptr_flag_bitsILi16EEENSS_INS5_IJNSA_ILi8EEESG_EEENS5_IJSG_SB_EEEEEEEvNS4_8identityES10_S1A_vS1B_EENS_8epilogue10collective18CollectiveEpilogueINS1D_23Sm100TmaWarpSpecializedILi4ELi2ELi16ELb1ELb0EEEJNS5_IJSF_SF_SG_EEENS5_IJNSS_ISF_SB_EENSS_INSA_ILi16EEESB_EEEEEfNS5_IJSB_llEEEfS1N_NS1D_6fusion15FusionCallbacksIS1H_NS1O_17LinearCombinationIffffLNS_15FloatRoundStyleE2EEES1I_S1M_JEEENS4_5SM1004TMEM4LOAD26SM100_TMEM_LOAD_32dp32b16xENS4_13SM90_TMA_LOADENS11_INS12_ILi2ELi5ELi2EEENS14_ILi32EEENSS_INS5_IJNSA_ILi32EEENSA_ILi4EEEEEENS5_IJSB_S21_EEEEEEENS4_39AutoVectorizingCopyWithAssumedAlignmentILi128EEENS4_14SM90_TMA_STOREES26_S28_S28_EEEvvEEEEvNT_6ParamsE)
        /*0038*/ 	.word	0x00000000


	//----- nvinfo : EIATTR_REGCOUNT
	.align		4
.L_44:
        /*003c*/ 	.byte	0x04, 0x2f
        /*003e*/ 	.short	(.L_46 - .L_45)
	.align		4
.L_45:
        /*0040*/ 	.word	index@(_ZN7cutlass9reference6device6kernel12BlockForEachINS_6half_tENS1_6detail17RandomUniformFuncIS4_EEEEvPT_mNT0_6ParamsE)
        /*0044*/ 	.word	0x00000020


	//----- nvinfo : EIATTR_FRAME_SIZE
	.align		4
.L_46:
        /*0048*/ 	.byte	0x04, 0x11
        /*004a*/ 	.short	(.L_48 - .L_47)
	.align		4
.L_47:
        /*004c*/ 	.word	index@(_ZN7cutlass9reference6device6kernel12BlockForEachINS_6half_tENS1_6detail17RandomUniformFuncIS4_EEEEvPT_mNT0_6ParamsE)
        /*0050*/ 	.word	0x00000060


	//----- nvinfo : EIATTR_REGCOUNT
	.align		4
.L_48:
        /*0054*/ 	.byte	0x04, 0x2f
        /*0056*/ 	.short	(.L_50 - .L_49)
	.align		4
.L_49:
        /*0058*/ 	.word	index@(_ZN7cutlass9reference6device6kernel12BlockForEachIfNS1_6detail17RandomUniformFuncIfEEEEvPT_mNT0_6ParamsE)
        /*005c*/ 	.word	0x00000020


	//----- nvinfo : EIATTR_FRAME_SIZE
	.align		4
.L_50:
        /*0060*/ 	.byte	0x04, 0x11
        /*0062*/ 	.short	(.L_52 - .L_51)
	.align		4
.L_51:
        /*0064*/ 	.word	index@(_ZN7cutlass9reference6device6kernel12BlockForEachIfNS1_6detail17RandomUniformFuncIfEEEEvPT_mNT0_6ParamsE)
        /*0068*/ 	.word	0x00000060


	//----- nvinfo : EIATTR_REGCOUNT
	.align		4
.L_52:
        /*006c*/ 	.byte	0x04, 0x2f
        /*006e*/ 	.short	(.L_54 - .L_53)
	.align		4
.L_53:
        /*0070*/ 	.word	index@(_ZN7cutlass9reference6device6kernel4GemmINS_9TensorRefINS_6half_tENS_6layout8RowMajorEEENS4_IS5_NS6_11ColumnMajorEEENS4_IfS9_EEffNS_11MatrixShapeILi4ELi4EEENS_12multiply_addIfffEENS_16NumericConverterIffLNS_15FloatRoundStyleE2EEEEEvNS_4gemm9GemmCoordET2_T_T0_SL_T1_SO_T3_)
        /*0074*/ 	.word	0x00000040


	//----- nvinfo : EIATTR_FRAME_SIZE
	.align		4
.L_54:
        /*0078*/ 	.byte	0x04, 0x11
        /*007a*/ 	.short	(.L_56 - .L_55)
	.align		4
.L_55:
        /*007c*/ 	.word	index@(_ZN7cutlass9reference6device6kernel4GemmINS_9TensorRefINS_6half_tENS_6layout8RowMajorEEENS4_IS5_NS6_11ColumnMajorEEENS4_IfS9_EEffNS_11MatrixShapeILi4ELi4EEENS_12multiply_addIfffEENS_16NumericConverterIffLNS_15FloatRoundStyleE2EEEEEvNS_4gemm9GemmCoordET2_T_T0_SL_T1_SO_T3_)
        /*0080*/ 	.word	0x00000000


	//----- nvinfo : EIATTR_REGCOUNT
	.align		4
.L_56:
        /*0084*/ 	.byte	0x04, 0x2f
        /*0086*/ 	.short	(.L_58 - .L_57)
	.align		4
.L_57:
        /*0088*/ 	.word	index@(_ZN7cutlass9reference6device6kernel17BlockCompareEqualIfEEvPiPKT_S7_m)
        /*008c*/ 	.word	0x0000000a


	//----- nvinfo : EIATTR_FRAME_SIZE
	.align		4
.L_58:
        /*0090*/ 	.byte	0x04, 0x11
        /*0092*/ 	.short	(.L_60 - .L_59)
	.align		4
.L_59:
        /*0094*/ 	.word	index@(_ZN7cutlass9reference6device6kernel17BlockCompareEqualIfEEvPiPKT_S7_m)
        /*0098*/ 	.word	0x00000000


	//----- nvinfo : EIATTR_MIN_STACK_SIZE
	.align		4
.L_60:
        /*009c*/ 	.byte	0x04, 0x12
        /*009e*/ 	.short	(.L_62 - .L_61)
	.align		4
.L_61:
        /*00a0*/ 	.word	index@(_ZN7cutlass13device_kernelINS_4gemm6kernel13GemmUniversalIN4cute5tupleIJiiiiEEENS1_10collective13CollectiveMmaINS1_35MainloopSm100TmaUmmaWarpSpecializedILi8ELi2ELi4ENS5_IJiiNS4_1CILi1EEEEEEEENS5_IJNSA_ILi256EEENSA_ILi128EEENSA_ILi64EEEEEENS_6half_tENS5_IJlSB_lEEESI_SJ_NS4_8TiledMMAINS4_8MMA_AtomIJNS4_26SM100_MMA_F16BF16_2x1SM_SSISI_SI_fLi256ELi128ELNS4_4UMMA5MajorE0ELSO_0ELNSN_7ScaleInE0ELSP_0EEEEEENS4_6LayoutINS5_IJSB_SB_SB_EEENS5_IJNSA_ILi0EEESU_SU_EEEEENS5_IJNS4_10UnderscoreESX_SX_EEEEENS4_28SM100_TMA_2SM_LOAD_MULTICASTENS4_14ComposedLayoutINS4_7SwizzleILi3ELi4ELi3EEENS4_18smem_ptr_flag_bitsILi16EEENSS_INS5_IJNSA_ILi8EEESG_EEENS5_IJSG_SB_EEEEEEEvNS4_8identityES10_S1A_vS1B_EENS_8epilogue10collective18CollectiveEpilogueINS1D_23Sm100TmaWarpSpecializedILi4ELi2ELi16ELb1ELb0EEEJNS5_IJSF_SF_SG_EEENS5_IJNSS_ISF_SB_EENSS_INSA_ILi16EEESB_EEEEEfNS5_IJSB_llEEEfS1N_NS1D_6fusion15FusionCallbacksIS1H_NS1O_17LinearCombinationIffffLNS_15FloatRoundStyleE2EEES1I_S1M_JEEENS4_5SM1004TMEM4LOAD26SM100_TMEM_LOAD_32dp32b16xENS4_13SM90_TMA_LOADENS11_INS12_ILi2ELi5ELi2EEENS14_ILi32EEENSS_INS5_IJNSA_ILi32EEENSA_ILi4EEEEEENS5_IJSB_S21_EEEEEEENS4_39AutoVectorizingCopyWithAssumedAlignmentILi128EEENS4_14SM90_TMA_STOREES26_S28_S28_EEEvvEEEEvNT_6ParamsE)
        /*00a4*/ 	.word	0x00000000


	//----- nvinfo : EIATTR_MIN_STACK_SIZE
	.align		4
.L_62:
        /*00a8*/ 	.byte	0x04, 0x12
        /*00aa*/ 	.short	(.L_64 - .L_63)
	.align		4
.L_63:
        /*00ac*/ 	.word	index@(_ZN7cutlass9reference6device6kernel17BlockCompareEqualIfEEvPiPKT_S7_m)
        /*00b0*/ 	.word	0x00000000


	//----- nvinfo : EIATTR_MIN_STACK_SIZE
	.align		4
.L_64:
        /*00b4*/ 	.byte	0x04, 0x12
        /*00b6*/ 	.short	(.L_66 - .L_65)
	.align		4
.L_65:
        /*00b8*/ 	.word	index@(_ZN7cutlass9reference6device6kernel4GemmINS_9TensorRefINS_6half_tENS_6layout8RowMajorEEENS4_IS5_NS6_11ColumnMajorEEENS4_IfS9_EEffNS_11MatrixShapeILi4ELi4EEENS_12multiply_addIfffEENS_16NumericConverterIffLNS_15FloatRoundStyleE2EEEEEvNS_4gemm9GemmCoordET2_T_T0_SL_T1_SO_T3_)
        /*00bc*/ 	.word	0x00000000


	//----- nvinfo : EIATTR_MIN_STACK_SIZE
	.align		4
.L_66:
        /*00c0*/ 	.byte	0x04, 0x12
        /*00c2*/ 	.short	(.L_68 - .L_67)
	.align		4
.L_67:
        /*00c4*/ 	.word	index@(_ZN7cutlass9reference6device6kernel12BlockForEachIfNS1_6detail17RandomUniformFuncIfEEEEvPT_mNT0_6ParamsE)
        /*00c8*/ 	.word	0x00000060


	//----- nvinfo : EIATTR_MIN_STACK_SIZE
	.align		4
.L_68:
        /*00cc*/ 	.byte	0x04, 0x12
        /*00ce*/ 	.short	(.L_70 - .L_69)
	.align		4
.L_69:
        /*00d0*/ 	.word	index@(_ZN7cutlass9reference6device6kernel12BlockForEachINS_6half_tENS1_6detail17RandomUniformFuncIS4_EEEEvPT_mNT0_6ParamsE)
        /*00d4*/ 	.word	0x00000060
.L_70:


//--------------------- .nv.compat                --------------------------
	.section	.nv.compat,"",@"SHT_CUDA_COMPAT_INFO"
	.align	4
        /*0000*/ 	.byte	0x02, 0x09, 0x01, 0x00, 0x02, 0x02, 0x02, 0x00, 0x02, 0x05, 0x05, 0x00, 0x03, 0x07, 0x01, 0x01
        /*0010*/ 	.byte	0x02, 0x03, 0x01, 0x00, 0x02, 0x06, 0x01, 0x00, 0x04, 0x0b, 0x08, 0x00, 0x01, 0x00, 0x00, 0x00
        /*0020*/ 	.byte	0x00, 0x00, 0x00, 0x00


//--------------------- .nv.info._ZN7cutlass9reference6device6kernel17BlockCompareEqualIfEEvPiPKT_S7_m --------------------------
	.section	.nv.info._ZN7cutlass9reference6device6kernel17BlockCompareEqualIfEEvPiPKT_S7_m,"",@"SHT_CUDA_INFO"
	.sectionflags	@""
	.align	4


	//----- nvinfo : EIATTR_CUDA_API_VERSION
	.align		4
        /*0000*/ 	.byte	0x04, 0x37
        /*0002*/ 	.short	(.L_72 - .L_71)
.L_71:
        /*0004*/ 	.word	0x00000082


	//----- nvinfo : EIATTR_KPARAM_INFO
	.align		4
.L_72:
        /*0008*/ 	.byte	0x04, 0x17
        /*000a*/ 	.short	(.L_74 - .L_73)
.L_73:
        /*000c*/ 	.word	0x00000000
        /*0010*/ 	.short	0x0003
        /*0012*/ 	.short	0x0018
        /*0014*/ 	.byte	0x00, 0xf0, 0x21, 0x00


	//----- nvinfo : EIATTR_KPARAM_INFO
	.align		4
.L_74:
        /*0018*/ 	.byte	0x04, 0x17
        /*001a*/ 	.short	(.L_76 - .L_75)
.L_75:
        /*001c*/ 	.word	0x00000000
        /*0020*/ 	.short	0x0002
        /*0022*/ 	.short	0x0010
        /*0024*/ 	.byte	0x00, 0xf5, 0x21, 0x00


	//----- nvinfo : EIATTR_KPARAM_INFO
	.align		4
.L_76:
        /*0028*/ 	.byte	0x04, 0x17
        /*002a*/ 	.short	(.L_78 - .L_77)
.L_77:
        /*002c*/ 	.word	0x00000000
        /*0030*/ 	.short	0x0001
        /*0032*/ 	.short	0x0008
        /*0034*/ 	.byte	0x00, 0xf5, 0x21, 0x00


	//----- nvinfo : EIATTR_KPARAM_INFO
	.align		4
.L_78:
        /*0038*/ 	.byte	0x04, 0x17
        /*003a*/ 	.short	(.L_80 - .L_79)
.L_79:
        /*003c*/ 	.word	0x00000000
        /*0040*/ 	.short	0x0000
        /*0042*/ 	.short	0x0000
        /*0044*/ 	.byte	0x00, 0xf5, 0x21, 0x00


	//----- nvinfo : EIATTR_SPARSE_MMA_MASK
	.align		4
.L_80:
        /*0048*/ 	.byte	0x03, 0x50
        /*004a*/ 	.short	0x0000


	//----- nvinfo : EIATTR_MAXREG_COUNT
	.align		4
        /*004c*/ 	.byte	0x03, 0x1b
        /*004e*/ 	.short	0x00ff


	//----- nvinfo : EIATTR_MERCURY_ISA_VERSION
	.align		4
        /*0050*/ 	.byte	0x03, 0x5f
        /*0052*/ 	.short	0x0101


	//----- nvinfo : EIATTR_VRC_CTA_INIT_COUNT
	.align		4
        /*0054*/ 	.byte	0x02, 0x4a
	.zero		1
	.zero		1


	//----- nvinfo : EIATTR_EXIT_INSTR_OFFSETS
	.align		4
        /*0058*/ 	.byte	0x04, 0x1c
        /*005a*/ 	.short	(.L_82 - .L_81)


	//   ....[0]....
.L_81:
        /*005c*/ 	.word	0x00000080


	//   ....[1]....
        /*0060*/ 	.word	0x00000200


	//   ....[2]....
        /*0064*/ 	.word	0x00000240


	//----- nvinfo : EIATTR_CRS_STACK_SIZE
	.align		4
.L_82:
        /*0068*/ 	.byte	0x04, 0x1e
        /*006a*/ 	.short	(.L_84 - .L_83)
.L_83:
        /*006c*/ 	.word	0x00000000


	//----- nvinfo : EIATTR_CBANK_PARAM_SIZE
	.align		4
.L_84:
        /*0070*/ 	.byte	0x03, 0x19
        /*0072*/ 	.short	0x0020


	//----- nvinfo : EIATTR_PARAM_CBANK
	.align		4
        /*0074*/ 	.byte	0x04, 0x0a
        /*0076*/ 	.short	(.L_86 - .L_85)
	.align		4
.L_85:
        /*0078*/ 	.word	index@(.nv.constant0._ZN7cutlass9reference6device6kernel17BlockCompareEqualIfEEvPiPKT_S7_m)
        /*007c*/ 	.short	0x0380
        /*007e*/ 	.short	0x0020


	//----- nvinfo : EIATTR_SW_WAR
	.align		4
.L_86:
        /*0080*/ 	.byte	0x04, 0x36
        /*0082*/ 	.short	(.L_88 - .L_87)
.L_87:
        /*0084*/ 	.word	0x00000008
.L_88:


//--------------------- .nv.info._ZN7cutlass9reference6device6kernel4GemmINS_9TensorRefINS_6half_tENS_6layout8RowMajorEEENS4_IS5_NS6_11ColumnMajorEEENS4_IfS9_EEffNS_11MatrixShapeILi4ELi4EEENS_12multiply_addIfffEENS_16NumericConverterIffLNS_15FloatRoundStyleE2EEEEEvNS_4gemm9GemmCoordET2_T_T0_SL_T1_SO_T3_ --------------------------
	.section	.nv.info._ZN7cutlass9reference6device6kernel4GemmINS_9TensorRefINS_6half_tENS_6layout8RowMajorEEENS4_IS5_NS6_11ColumnMajorEEENS4_IfS9_EEffNS_11MatrixShapeILi4ELi4EEENS_12multiply_addIfffEENS_16NumericConverterIffLNS_15FloatRoundStyleE2EEEEEvNS_4gemm9GemmCoordET2_T_T0_SL_T1_SO_T3_,"",@"SHT_CUDA_INFO"
	.sectionflags	@""
	.align	4


	//----- nvinfo : EIATTR_CUDA_API_VERSION
	.align		4
        /*0000*/ 	.byte	0x04, 0x37
        /*0002*/ 	.short	(.L_90 - .L_89)
.L_89:
        /*0004*/ 	.word	0x00000082


	//----- nvinfo : EIATTR_KPARAM_INFO
	.align		4
.L_90:
        /*0008*/ 	.byte	0x04, 0x17
        /*000a*/ 	.short	(.L_92 - .L_91)
.L_91:
        /*000c*/ 	.word	0x00000000
        /*0010*/ 	.short	0x0007
        /*0012*/ 	.short	0x0058
        /*0014*/ 	.byte	0x00, 0xf0, 0x11, 0x00


	//----- nvinfo : EIATTR_KPARAM_INFO
	.align		4
.L_92:
        /*0018*/ 	.byte	0x04, 0x17
        /*001a*/ 	.short	(.L_94 - .L_93)
.L_93:
        /*001c*/ 	.word	0x00000000
        /*0020*/ 	.short	0x0006
        /*0022*/ 	.short	0x0048
        /*0024*/ 	.byte	0x00, 0xf0, 0x41, 0x00


	//----- nvinfo : EIATTR_KPARAM_INFO
	.align		4
.L_94:
        /*0028*/ 	.byte	0x04, 0x17
        /*002a*/ 	.short	(.L_96 - .L_95)
.L_95:
        /*002c*/ 	.word	0x00000000
        /*0030*/ 	.short	0x0005
        /*0032*/ 	.short	0x0038
        /*0034*/ 	.byte	0x00, 0xf0, 0x41, 0x00


	//----- nvinfo : EIATTR_KPARAM_INFO
	.align		4
.L_96:
        /*0038*/ 	.byte	0x04, 0x17
        /*003a*/ 	.short	(.L_98 - .L_97)
.L_97:
        /*003c*/ 	.word	0x00000000
        /*0040*/ 	.short	0x0004
        /*0042*/ 	.short	0x0030
        /*0044*/ 	.byte	0x00, 0xf0, 0x11, 0x00


	//----- nvinfo : EIATTR_KPARAM_INFO
	.align		4
.L_98:
        /*0048*/ 	.byte	0x04, 0x17
        /*004a*/ 	.short	(.L_100 - .L_99)
.L_99:
        /*004c*/ 	.word	0x00000000
        /*0050*/ 	.short	0x0003
        /*0052*/ 	.short	0x0020
        /*0054*/ 	.byte	0x00, 0xf0, 0x41, 0x00


	//----- nvinfo : EIATTR_KPARAM_INFO
	.align		4
.L_100:
        /*0058*/ 	.byte	0x04, 0x17
        /*005a*/ 	.short	(.L_102 - .L_101)
.L_101:
        /*005c*/ 	.word	0x00000000
        /*0060*/ 	.short	0x0002
        /*0062*/ 	.short	0x0010
        /*0064*/ 	.byte	0x00, 0xf0, 0x41, 0x00


	//----- nvinfo : EIATTR_KPARAM_INFO
	.align		4
.L_102:
        /*0068*/ 	.byte	0x04, 0x17
        /*006a*/ 	.short	(.L_104 - .L_103)
.L_103:
        /*006c*/ 	.word	0x00000000
        /*0070*/ 	.short	0x0001
        /*0072*/ 	.short	0x000c
        /*0074*/ 	.byte	0x00, 0xf0, 0x11, 0x00


	//----- nvinfo : EIATTR_KPARAM_INFO
	.align		4
.L_104:
        /*0078*/ 	.byte	0x04, 0x17
        /*007a*/ 	.short	(.L_106 - .L_105)
.L_105:
        /*007c*/ 	.word	0x00000000
        /*0080*/ 	.short	0x0000
        /*0082*/ 	.short	0x0000
        /*0084*/ 	.byte	0x00, 0xf0, 0x31, 0x00


	//----- nvinfo : EIATTR_SPARSE_MMA_MASK
	.align		4
.L_106:
        /*0088*/ 	.byte	0x03, 0x50
        /*008a*/ 	.short	0x0000


	//----- nvinfo : EIATTR_MAXREG_COUNT
	.align		4
        /*008c*/ 	.byte	0x03, 0x1b
        /*008e*/ 	.short	0x00ff


	//----- nvinfo : EIATTR_MERCURY_ISA_VERSION
	.align		4
        /*0090*/ 	.byte	0x03, 0x5f
        /*0092*/ 	.short	0x0101


	//----- nvinfo : EIATTR_VRC_CTA_INIT_COUNT
	.align		4
        /*0094*/ 	.byte	0x02, 0x4a
	.zero		1
	.zero		1


	//----- nvinfo : EIATTR_EXIT_INSTR_OFFSETS
	.align		4
        /*0098*/ 	.byte	0x04, 0x1c
        /*009a*/ 	.short	(.L_108 - .L_107)


	//   ....[0]....
.L_107:
        /*009c*/ 	.word	0x00002190


	//   ....[1]....
        /*00a0*/ 	.word	0x000022c0


	//----- nvinfo : EIATTR_CRS_STACK_SIZE
	.align		4
.L_108:
        /*00a4*/ 	.byte	0x04, 0x1e
        /*00a6*/ 	.short	(.L_110 - .L_109)
.L_109:
        /*00a8*/ 	.word	0x00000000


	//----- nvinfo : EIATTR_CBANK_PARAM_SIZE
	.align		4
.L_110:
        /*00ac*/ 	.byte	0x03, 0x19
        /*00ae*/ 	.short	0x005c


	//----- nvinfo : EIATTR_PARAM_CBANK
	.align		4
        /*00b0*/ 	.byte	0x04, 0x0a
        /*00b2*/ 	.short	(.L_112 - .L_111)
	.align		4
.L_111:
        /*00b4*/ 	.word	index@(.nv.constant0._ZN7cutlass9reference6device6kernel4GemmINS_9TensorRefINS_6half_tENS_6layout8RowMajorEEENS4_IS5_NS6_11ColumnMajorEEENS4_IfS9_EEffNS_11MatrixShapeILi4ELi4EEENS_12multiply_addIfffEENS_16NumericConverterIffLNS_15FloatRoundStyleE2EEEEEvNS_4gemm9GemmCoordET2_T_T0_SL_T1_SO_T3_)
        /*00b8*/ 	.short	0x0380
        /*00ba*/ 	.short	0x005c


	//----- nvinfo : EIATTR_SW_WAR
	.align		4
.L_112:
        /*00bc*/ 	.byte	0x04, 0x36
        /*00be*/ 	.short	(.L_114 - .L_113)
.L_113:
        /*00c0*/ 	.word	0x00000008
.L_114:


//--------------------- .nv.info._ZN7cutlass9reference6device6kernel12BlockForEachIfNS1_6detail17RandomUniformFuncIfEEEEvPT_mNT0_6ParamsE --------------------------
	.section	.nv.info._ZN7cutlass9reference6device6kernel12BlockForEachIfNS1_6detail17RandomUniformFuncIfEEEEvPT_mNT0_6ParamsE,"",@"SHT_CUDA_INFO"
	.sectionflags	@""
	.align	4


	//----- nvinfo : EIATTR_CUDA_API_VERSION
	.align		4
        /*0000*/ 	.byte	0x04, 0x37
        /*0002*/ 	.short	(.L_116 - .L_115)
.L_115:
        /*0004*/ 	.word	0x00000082


	//----- nvinfo : EIATTR_KPARAM_INFO
	.align		4
.L_116:
        /*0008*/ 	.byte	0x04, 0x17
        /*000a*/ 	.short	(.L_118 - .L_117)
.L_117:
        /*000c*/ 	.word	0x00000000
        /*0010*/ 	.short	0x0002
        /*0012*/ 	.short	0x0010
        /*0014*/ 	.byte	0x00, 0xf0, 0xc1, 0x00


	//----- nvinfo : EIATTR_KPARAM_INFO
	.align		4
.L_118:
        /*0018*/ 	.byte	0x04, 0x17
        /*001a*/ 	.short	(.L_120 - .L_119)
.L_119:
        /*001c*/ 	.word	0x00000000
        /*0020*/ 	.short	0x0001
        /*0022*/ 	.short	0x0008
        /*0024*/ 	.byte	0x00, 0xf0, 0x21, 0x00


	//----- nvinfo : EIATTR_KPARAM_INFO
	.align		4
.L_120:
        /*0028*/ 	.byte	0x04, 0x17
        /*002a*/ 	.short	(.L_122 - .L_121)
.L_121:
        /*002c*/ 	.word	0x00000000
        /*0030*/ 	.short	0x0000
        /*0032*/ 	.short	0x0000
        /*0034*/ 	.byte	0x00, 0xf5, 0x21, 0x00


	//----- nvinfo : EIATTR_SPARSE_MMA_MASK
	.align		4
.L_122:
        /*0038*/ 	.byte	0x03, 0x50
        /*003a*/ 	.short	0x0000


	//----- nvinfo : EIATTR_MAXREG_COUNT
	.align		4
        /*003c*/ 	.byte	0x03, 0x1b
        /*003e*/ 	.short	0x00ff


	//----- nvinfo : EIATTR_MERCURY_ISA_VERSION
	.align		4
        /*0040*/ 	.byte	0x03, 0x5f
        /*0042*/ 	.short	0x0101


	//----- nvinfo : EIATTR_VRC_CTA_INIT_COUNT
	.align		4
        /*0044*/ 	.byte	0x02, 0x4a
	.zero		1
	.zero		1


	//----- nvinfo : EIATTR_EXIT_INSTR_OFFSETS
	.align		4
        /*0048*/ 	.byte	0x04, 0x1c
        /*004a*/ 	.short	(.L_124 - .L_123)


	//   ....[0]....
.L_123:
        /*004c*/ 	.word	0x00002790


	//   ....[1]....
        /*0050*/ 	.word	0x00003050


	//----- nvinfo : EIATTR_CRS_STACK_SIZE
	.align		4
.L_124:
        /*0054*/ 	.byte	0x04, 0x1e
        /*0056*/ 	.short	(.L_126 - .L_125)
.L_125:
        /*0058*/ 	.word	0x00000000


	//----- nvinfo : EIATTR_CBANK_PARAM_SIZE
	.align		4
.L_126:
        /*005c*/ 	.byte	0x03, 0x19
        /*005e*/ 	.short	0x0040


	//----- nvinfo : EIATTR_PARAM_CBANK
	.align		4
        /*0060*/ 	.byte	0x04, 0x0a
        /*0062*/ 	.short	(.L_128 - .L_127)
	.align		4
.L_127:
        /*0064*/ 	.word	index@(.nv.constant0._ZN7cutlass9reference6device6kernel12BlockForEachIfNS1_6detail17RandomUniformFuncIfEEEEvPT_mNT0_6ParamsE)
        /*0068*/ 	.short	0x0380
        /*006a*/ 	.short	0x0040


	//----- nvinfo : EIATTR_SW_WAR
	.align		4
.L_128:
        /*006c*/ 	.byte	0x04, 0x36
        /*006e*/ 	.short	(.L_130 - .L_129)
.L_129:
        /*0070*/ 	.word	0x00000008
.L_130:


//--------------------- .nv.info._ZN7cutlass9reference6device6kernel12BlockForEachINS_6half_tENS1_6detail17RandomUniformFuncIS4_EEEEvPT_mNT0_6ParamsE --------------------------
	.section	.nv.info._ZN7cutlass9reference6device6kernel12BlockForEachINS_6half_tENS1_6detail17RandomUniformFuncIS4_EEEEvPT_mNT0_6ParamsE,"",@"SHT_CUDA_INFO"
	.sectionflags	@""
	.align	4


	//----- nvinfo : EIATTR_CUDA_API_VERSION
	.align		4
        /*0000*/ 	.byte	0x04, 0x37
        /*0002*/ 	.short	(.L_132 - .L_131)
.L_131:
        /*0004*/ 	.word	0x00000082


	//----- nvinfo : EIATTR_KPARAM_INFO
	.align		4
.L_132:
        /*0008*/ 	.byte	0x04, 0x17
        /*000a*/ 	.short	(.L_134 - .L_133)
.L_133:
        /*000c*/ 	.word	0x00000000
        /*0010*/ 	.short	0x0002
        /*0012*/ 	.short	0x0010
        /*0014*/ 	.byte	0x00, 0xf0, 0xc1, 0x00


	//----- nvinfo : EIATTR_KPARAM_INFO
	.align		4
.L_134:
        /*0018*/ 	.byte	0x04, 0x17
        /*001a*/ 	.short	(.L_136 - .L_135)
.L_135:
        /*001c*/ 	.word	0x00000000
        /*0020*/ 	.short	0x0001
        /*0022*/ 	.short	0x0008
        /*0024*/ 	.byte	0x00, 0xf0, 0x21, 0x00


	//----- nvinfo : EIATTR_KPARAM_INFO
	.align		4
.L_136:
        /*0028*/ 	.byte	0x04, 0x17
        /*002a*/ 	.short	(.L_138 - .L_137)
.L_137:
        /*002c*/ 	.word	0x00000000
        /*0030*/ 	.short	0x0000
        /*0032*/ 	.short	0x0000
        /*0034*/ 	.byte	0x00, 0xf5, 0x21, 0x00


	//----- nvinfo : EIATTR_SPARSE_MMA_MASK
	.align		4
.L_138:
        /*0038*/ 	.byte	0x03, 0x50
        /*003a*/ 	.short	0x0000


	//----- nvinfo : EIATTR_MAXREG_COUNT
	.align		4
        /*003c*/ 	.byte	0x03, 0x1b
        /*003e*/ 	.short	0x00ff


	//----- nvinfo : EIATTR_MERCURY_ISA_VERSION
	.align		4
        /*0040*/ 	.byte	0x03, 0x5f
        /*0042*/ 	.short	0x0101


	//----- nvinfo : EIATTR_VRC_CTA_INIT_COUNT
	.align		4
        /*0044*/ 	.byte	0x02, 0x4a
	.zero		1
	.zero		1


	//----- nvinfo : EIATTR_EXIT_INSTR_OFFSETS
	.align		4
        /*0048*/ 	.byte	0x04, 0x1c
        /*004a*/ 	.short	(.L_140 - .L_139)


	//   ....[0]....
.L_139:
        /*004c*/ 	.word	0x00002790


	//   ....[1]....
        /*0050*/ 	.word	0x00003030


	//----- nvinfo : EIATTR_CRS_STACK_SIZE
	.align		4
.L_140:
        /*0054*/ 	.byte	0x04, 0x1e
        /*0056*/ 	.short	(.L_142 - .L_141)
.L_141:
        /*0058*/ 	.word	0x00000000


	//----- nvinfo : EIATTR_CBANK_PARAM_SIZE
	.align		4
.L_142:
        /*005c*/ 	.byte	0x03, 0x19
        /*005e*/ 	.short	0x0040


	//----- nvinfo : EIATTR_PARAM_CBANK
	.align		4
        /*0060*/ 	.byte	0x04, 0x0a
        /*0062*/ 	.short	(.L_144 - .L_143)
	.align		4
.L_143:
        /*0064*/ 	.word	index@(.nv.constant0._ZN7cutlass9reference6device6kernel12BlockForEachINS_6half_tENS1_6detail17RandomUniformFuncIS4_EEEEvPT_mNT0_6ParamsE)
        /*0068*/ 	.short	0x0380
        /*006a*/ 	.short	0x0040


	//----- nvinfo : EIATTR_SW_WAR
	.align		4
.L_144:
        /*006c*/ 	.byte	0x04, 0x36
        /*006e*/ 	.short	(.L_146 - .L_145)
.L_145:
        /*0070*/ 	.word	0x00000008
.L_146:


//--------------------- .nv.info._ZN7cutlass13device_kernelINS_4gemm6kernel13GemmUniversalIN4cute5tupleIJiiiiEEENS1_10collective13CollectiveMmaINS1_35MainloopSm100TmaUmmaWarpSpecializedILi8ELi2ELi4ENS5_IJiiNS4_1CILi1EEEEEEEENS5_IJNSA_ILi256EEENSA_ILi128EEENSA_ILi64EEEEEENS_6half_tENS5_IJlSB_lEEESI_SJ_NS4_8TiledMMAINS4_8MMA_AtomIJNS4_26SM100_MMA_F16BF16_2x1SM_SSISI_SI_fLi256ELi128ELNS4_4UMMA5MajorE0ELSO_0ELNSN_7ScaleInE0ELSP_0EEEEEENS4_6LayoutINS5_IJSB_SB_SB_EEENS5_IJNSA_ILi0EEESU_SU_EEEEENS5_IJNS4_10UnderscoreESX_SX_EEEEENS4_28SM100_TMA_2SM_LOAD_MULTICASTENS4_14ComposedLayoutINS4_7SwizzleILi3ELi4ELi3EEENS4_18smem_ptr_flag_bitsILi16EEENSS_INS5_IJNSA_ILi8EEESG_EEENS5_IJSG_SB_EEEEEEEvNS4_8identityES10_S1A_vS1B_EENS_8epilogue10collective18CollectiveEpilogueINS1D_23Sm100TmaWarpSpecializedILi4ELi2ELi16ELb1ELb0EEEJNS5_IJSF_SF_SG_EEENS5_IJNSS_ISF_SB_EENSS_INSA_ILi16EEESB_EEEEEfNS5_IJSB_llEEEfS1N_NS1D_6fusion15FusionCallbacksIS1H_NS1O_17LinearCombinationIffffLNS_15FloatRoundStyleE2EEES1I_S1M_JEEENS4_5SM1004TMEM4LOAD26SM100_TMEM_LOAD_32dp32b16xENS4_13SM90_TMA_LOADENS11_INS12_ILi2ELi5ELi2EEENS14_ILi32EEENSS_INS5_IJNSA_ILi32EEENSA_ILi4EEEEEENS5_IJSB_S21_EEEEEEENS4_39AutoVectorizingCopyWithAssumedAlignmentILi128EEENS4_14SM90_TMA_STOREES26_S28_S28_EEEvvEEEEvNT_6ParamsE --------------------------
	.section	.nv.info._ZN7cutlass13device_kernelINS_4gemm6kernel13GemmUniversalIN4cute5tupleIJiiiiEEENS1_10collective13CollectiveMmaINS1_35MainloopSm100TmaUmmaWarpSpecializedILi8ELi2ELi4ENS5_IJiiNS4_1CILi1EEEEEEEENS5_IJNSA_ILi256EEENSA_ILi128EEENSA_ILi64EEEEEENS_6half_tENS5_IJlSB_lEEESI_SJ_NS4_8TiledMMAINS4_8MMA_AtomIJNS4_26SM100_MMA_F16BF16_2x1SM_SSISI_SI_fLi256ELi128ELNS4_4UMMA5MajorE0ELSO_0ELNSN_7ScaleInE0ELSP_0EEEEEENS4_6LayoutINS5_IJSB_SB_SB_EEENS5_IJNSA_ILi0EEESU_SU_EEEEENS5_IJNS4_10UnderscoreESX_SX_EEEEENS4_28SM100_TMA_2SM_LOAD_MULTICASTENS4_14ComposedLayoutINS4_7SwizzleILi3ELi4ELi3EEENS4_18smem_ptr_flag_bitsILi16EEENSS_INS5_IJNSA_ILi8EEESG_EEENS5_IJSG_SB_EEEEEEEvNS4_8identityES10_S1A_vS1B_EENS_8epilogue10collective18CollectiveEpilogueINS1D_23Sm100TmaWarpSpecializedILi4ELi2ELi16ELb1ELb0EEEJNS5_IJSF_SF_SG_EEENS5_IJNSS_ISF_SB_EENSS_INSA_ILi16EEESB_EEEEEfNS5_IJSB_llEEEfS1N_NS1D_6fusion15FusionCallbacksIS1H_NS1O_17LinearCombinationIffffLNS_15FloatRoundStyleE2EEES1I_S1M_JEEENS4_5SM1004TMEM4LOAD26SM100_TMEM_LOAD_32dp32b16xENS4_13SM90_TMA_LOADENS11_INS12_ILi2ELi5ELi2EEENS14_ILi32EEENSS_INS5_IJNSA_ILi32EEENSA_ILi4EEEEEENS5_IJSB_S21_EEEEEEENS4_39AutoVectorizingCopyWithAssumedAlignmentILi128EEENS4_14SM90_TMA_STOREES26_S28_S28_EEEvvEEEEvNT_6ParamsE,"",@"SHT_CUDA_INFO"
	.sectionflags	@""
	.align	4


	//----- nvinfo : EIATTR_CUDA_API_VERSION
	.align		4
        /*0000*/ 	.byte	0x04, 0x37
        /*0002*/ 	.short	(.L_148 - .L_147)
.L_147:
        /*0004*/ 	.word	0x00000082


	//----- nvinfo : EIATTR_KPARAM_INFO
	.align		4
.L_148:
        /*0008*/ 	.byte	0x04, 0x17
        /*000a*/ 	.short	(.L_150 - .L_149)
.L_149:
        /*000c*/ 	.word	0x00000000
        /*0010*/ 	.short	0x0000
        /*0012*/ 	.short	0x0000
        /*0014*/ 	.byte	0x00, 0xf0, 0x01, 0x20


	//----- nvinfo : EIATTR_AT_ENTRY_FRAGMENTS
	.align		4
.L_150:
        /*0018*/ 	.byte	0x04, 0x4f
        /*001a*/ 	.short	(.L_152 - .L_151)


	//   ....[0]....
.L_151:
        /*001c*/ 	.word	0x00000007


	//----- nvinfo : EIATTR_RESERVED_SMEM_USED
	.align		4
.L_152:
        /*0020*/ 	.byte	0x01, 0x41
	.zero		2


	//----- nvinfo : EIATTR_SPARSE_MMA_MASK
	.align		4
        /*0024*/ 	.byte	0x03, 0x50
        /*0026*/ 	.short	0x0000


	//----- nvinfo : EIATTR_TCGEN05_2CTA_USED
	.align		4
        /*0028*/ 	.byte	0x01, 0x52
	.zero		2


	//----- nvinfo : EIATTR_MAXREG_COUNT
	.align		4
        /*002c*/ 	.byte	0x03, 0x1b
        /*002e*/ 	.short	0x00ff


	//----- nvinfo : EIATTR_NUM_BARRIERS
	.align		4
        /*0030*/ 	.byte	0x02, 0x4c
        /*0032*/ 	.byte	0x07
	.zero		1


	//----- nvinfo : EIATTR_EXTERNS
	.align		4
        /*0034*/ 	.byte	0x04, 0x0f
        /*0036*/ 	.short	(.L_154 - .L_153)


	//   ....[0]....
	.align		4
.L_153:
        /*0038*/ 	.word	index@(__assertfail)


	//----- nvinfo : EIATTR_MERCURY_ISA_VERSION
	.align		4
.L_154:
        /*003c*/ 	.byte	0x03, 0x5f
        /*003e*/ 	.short	0x0101


	//----- nvinfo : EIATTR_INT_WARP_WIDE_INSTR_OFFSETS
	.align		4
        /*0040*/ 	.byte	0x04, 0x31
        /*0042*/ 	.short	(.L_156 - .L_155)


	//   ....[0]....
.L_155:
        /*0044*/ 	.word	0x00000390


	//   ....[1]....
        /*0048*/ 	.word	0x00005410


	//   ....[2]....
        /*004c*/ 	.word	0x00005430


	//   ....[3]....
        /*0050*/ 	.word	0x00006350


	//   ....[4]....
        /*0054*/ 	.word	0x00006390


	//   ....[5]....
        /*0058*/ 	.word	0x000064a0


	//   ....[6]....
        /*005c*/ 	.word	0x000064e0


	//   ....[7]....
        /*0060*/ 	.word	0x000065f0


	//   ....[8]....
        /*0064*/ 	.word	0x00006630


	//   ....[9]....
        /*0068*/ 	.word	0x00006750


	//   ....[10]....
        /*006c*/ 	.word	0x00006780


	//   ....[11]....
        /*0070*/ 	.word	0x00006890


	//   ....[12]....
        /*0074*/ 	.word	0x000069c0


	//   ....[13]....
        /*0078*/ 	.word	0x00006b50


	//   ....[14]....
        /*007c*/ 	.word	0x000070d0


	//   ....[15]....
        /*0080*/ 	.word	0x00007150


	//   ....[16]....
        /*0084*/ 	.word	0x00007160


	//   ....[17]....
        /*0088*/ 	.word	0x00007180


	//   ....[18]....
        /*008c*/ 	.word	0x00007a50


	//   ....[19]....
        /*0090*/ 	.word	0x00007c10


	//   ....[20]....
        /*0094*/ 	.word	0x00007d20


	//   ....[21]....
        /*0098*/ 	.word	0x00007e30


	//   ....[22]....
        /*009c*/ 	.word	0x00007f40


	//   ....[23]....
        /*00a0*/ 	.word	0x00008090


	//   ....[24]....
        /*00a4*/ 	.word	0x00008110


	//   ....[25]....
        /*00a8*/ 	.word	0x00008280


	//   ....[26]....
        /*00ac*/ 	.word	0x00008390


	//   ....[27]....
        /*00b0*/ 	.word	0x000084a0


	//   ....[28]....
        /*00b4*/ 	.word	0x000085f0


	//   ....[29]....
        /*00b8*/ 	.word	0x00008670


	//   ....[30]....
        /*00bc*/ 	.word	0x000087e0


	//   ....[31]....
        /*00c0*/ 	.word	0x000088f0


	//   ....[32]....
        /*00c4*/ 	.word	0x00008a00


	//   ....[33]....
        /*00c8*/ 	.word	0x00008b50


	//   ....[34]....
        /*00cc*/ 	.word	0x00008bd0


	//   ....[35]....
        /*00d0*/ 	.word	0x00008d40


	//   ....[36]....
        /*00d4*/ 	.word	0x00008e50


	//   ....[37]....
        /*00d8*/ 	.word	0x00008f60


	//   ....[38]....
        /*00dc*/ 	.word	0x000090a0


	//   ....[39]....
        /*00e0*/ 	.word	0x00009120


	//   ....[40]....
        /*00e4*/ 	.word	0x000092a0


	//   ....[41]....
        /*00e8*/ 	.word	0x000093b0


	//   ....[42]....
        /*00ec*/ 	.word	0x000094c0


	//   ....[43]....
        /*00f0*/ 	.word	0x000095e0


	//   ....[44]....
        /*00f4*/ 	.word	0x00009660


	//   ....[45]....
        /*00f8*/ 	.word	0x000097e0


	//   ....[46]....
        /*00fc*/ 	.word	0x000098f0


	//   ....[47]....
        /*0100*/ 	.word	0x00009a00


	//   ....[48]....
        /*0104*/ 	.word	0x00009b20


	//   ....[49]....
        /*0108*/ 	.word	0x00009b80


	//   ....[50]....
        /*010c*/ 	.word	0x00009d20


	//   ....[51]....
        /*0110*/ 	.word	0x00009e30


	//   ....[52]....
        /*0114*/ 	.word	0x00009f40


	//   ....[53]....
        /*0118*/ 	.word	0x0000a060


	//   ....[54]....
        /*011c*/ 	.word	0x0000a0e0


	//   ....[55]....
        /*0120*/ 	.word	0x0000a260


	//   ....[56]....
        /*0124*/ 	.word	0x0000a370


	//   ....[57]....
        /*0128*/ 	.word	0x0000a480


	//----- nvinfo : EIATTR_COOP_GROUP_MASK_REGIDS
	.align		4
.L_156:
        /*012c*/ 	.byte	0x04, 0x29
        /*012e*/ 	.short	(.L_158 - .L_157)


	//   ....[0]....
.L_157:
        /*0130*/ 	.word	0xffffffff


	//   ....[1]....
        /*0134*/ 	.word	0xffffffff


	//   ....[2]....
        /*0138*/ 	.word	0xffffffff


	//   ....[3]....
        /*013c*/ 	.word	0xffffffff


	//   ....[4]....
        /*0140*/ 	.word	0xffffffff


	//   ....[5]....
        /*0144*/ 	.word	0xffffffff


	//   ....[6]....
        /*0148*/ 	.word	0xffffffff


	//   ....[7]....
        /*014c*/ 	.word	0xffffffff


	//   ....[8]....
        /*0150*/ 	.word	0xffffffff


	//   ....[9]....
        /*0154*/ 	.word	0xffffffff


	//   ....[10]....
        /*0158*/ 	.word	0xffffffff


	//   ....[11]....
        /*015c*/ 	.word	0xffffffff


	//   ....[12]....
        /*0160*/ 	.word	0xffffffff


	//   ....[13]....
        /*0164*/ 	.word	0xffffffff


	//   ....[14]....
        /*0168*/ 	.word	0x0500000f


	//   ....[15]....
        /*016c*/ 	.word	0x0500000f


	//   ....[16]....
        /*0170*/ 	.word	0x0500000f


	//   ....[17]....
        /*0174*/ 	.word	0x0500000f


	//   ....[18]....
        /*0178*/ 	.word	0x0500000f


	//   ....[19]....
        /*017c*/ 	.word	0x0500000f


	//----- nvinfo : EIATTR_COOP_GROUP_INSTR_OFFSETS
	.align		4
.L_158:
        /*0180*/ 	.byte	0x04, 0x28
        /*0182*/ 	.short	(.L_160 - .L_159)


	//   ....[0]....
.L_159:
        /*0184*/ 	.word	0x00000150


	//   ....[1]....
        /*0188*/ 	.word	0x000005d0


	//   ....[2]....
        /*018c*/ 	.word	0x00001760


	//   ....[3]....
        /*0190*/ 	.word	0x00001990


	//   ....[4]....
        /*0194*/ 	.word	0x00001b50


	//   ....[5]....
        /*0198*/ 	.word	0x00002180


	//   ....[6]....
        /*019c*/ 	.word	0x000023b0


	//   ....[7]....
        /*01a0*/ 	.word	0x00002630


	//   ....[8]....
        /*01a4*/ 	.word	0x00004740


	//   ....[9]....
        /*01a8*/ 	.word	0x00005830


	//   ....[10]....
        /*01ac*/ 	.word	0x00005d40


	//   ....[11]....
        /*01b0*/ 	.word	0x00005d70


	//   ....[12]....
        /*01b4*/ 	.word	0x00006f90


	//   ....[13]....
        /*01b8*/ 	.word	0x00007240


	//   ....[14]....
        /*01bc*/ 	.word	0x00011720


	//   ....[15]....
        /*01c0*/ 	.word	0x00011840


	//   ....[16]....
        /*01c4*/ 	.word	0x00011960


	//   ....[17]....
        /*01c8*/ 	.word	0x00011a80


	//   ....[18]....
        /*01cc*/ 	.word	0x00011ba0


	//   ....[19]....
        /*01d0*/ 	.word	0x00011cc0


	//----- nvinfo : EIATTR_VRC_CTA_INIT_COUNT
	.align		4
.L_160:
        /*01d4*/ 	.byte	0x02, 0x4a
        /*01d6*/ 	.byte	0x80
	.zero		1


	//----- nvinfo : EIATTR_SYSCALL_OFFSETS
	.align		4
        /*01d8*/ 	.byte	0x04, 0x46
        /*01da*/ 	.short	(.L_162 - .L_161)


	//   ....[0]....
.L_161:
        /*01dc*/ 	.word	0x00000790


	//   ....[1]....
        /*01e0*/ 	.word	0x000009b0


	//   ....[2]....
        /*01e4*/ 	.word	0x00000b80


	//   ....[3]....
        /*01e8*/ 	.word	0x00000d50


	//   ....[4]....
        /*01ec*/ 	.word	0x00000f20


	//   ....[5]....
        /*01f0*/ 	.word	0x000010f0


	//   ....[6]....
        /*01f4*/ 	.word	0x000012c0


	//   ....[7]....
        /*01f8*/ 	.word	0x00001490


	//   ....[8]....
        /*01fc*/ 	.word	0x00001660


	//   ....[9]....
        /*0200*/ 	.word	0x00001cb0


	//   ....[10]....
        /*0204*/ 	.word	0x00001ed0


	//   ....[11]....
        /*0208*/ 	.word	0x000020b0


	//   ....[12]....
        /*020c*/ 	.word	0x0000af40


	//   ....[13]....
        /*0210*/ 	.word	0x0000b030


	//   ....[14]....
        /*0214*/ 	.word	0x0000b820


	//   ....[15]....
        /*0218*/ 	.word	0x0000c430


	//   ....[16]....
        /*021c*/ 	.word	0x0000cfd0


	//   ....[17]....
        /*0220*/ 	.word	0x0000dbb0


	//   ....[18]....
        /*0224*/ 	.word	0x0000e7a0


	//   ....[19]....
        /*0228*/ 	.word	0x0000f3c0


	//   ....[20]....
        /*022c*/ 	.word	0x0000ffb0


	//   ....[21]....
        /*0230*/ 	.word	0x00010b50


	//----- nvinfo : EIATTR_MBARRIER_INSTR_OFFSETS
	.align		4
.L_162:
        /*0234*/ 	.byte	0x04, 0x39
        /*0236*/ 	.short	(.L_164 - .L_163)


	//   ....[0]....
.L_163:
        /*0238*/ 	.word	0x000008a0
        /*023c*/ 	.word	0x000000ff
        /*0240*/ 	.word	0x00000000
        /*0244*/ 	.short	0x0100
        /*0246*/ 	.byte	0x05
	.zero		1


	//   ....[1]....
        /*0248*/ 	.word	0x00000a60
        /*024c*/ 	.word	0x000000ff
        /*0250*/ 	.word	0x00000040
        /*0254*/ 	.short	0x0100
        /*0256*/ 	.byte	0x05
	.zero		1


	//   ....[2]....
        /*0258*/ 	.word	0x00000a70
        /*025c*/ 	.word	0x000000ff
        /*0260*/ 	.word	0x00000008
        /*0264*/ 	.short	0x0100
        /*0266*/ 	.byte	0x05
	.zero		1


	//   ....[3]....
        /*0268*/ 	.word	0x00000c30
        /*026c*/ 	.word	0x000000ff
        /*0270*/ 	.word	0x00000048
        /*0274*/ 	.short	0x0100
        /*0276*/ 	.byte	0x05
	.zero		1


	//   ....[4]....
        /*0278*/ 	.word	0x00000c40
        /*027c*/ 	.word	0x000000ff
        /*0280*/ 	.word	0x00000010
        /*0284*/ 	.short	0x0100
        /*0286*/ 	.byte	0x05
	.zero		1


	//   ....[5]....
        /*0288*/ 	.word	0x00000e00
        /*028c*/ 	.word	0x000000ff
        /*0290*/ 	.word	0x00000050
        /*0294*/ 	.short	0x0100
        /*0296*/ 	.byte	0x05
	.zero		1


	//   ....[6]....
        /*0298*/ 	.word	0x00000e10
        /*029c*/ 	.word	0x000000ff
        /*02a0*/ 	.word	0x00000018
        /*02a4*/ 	.short	0x0100
        /*02a6*/ 	.byte	0x05
	.zero		1


	//   ....[7]....
        /*02a8*/ 	.word	0x00000fd0
        /*02ac*/ 	.word	0x000000ff
        /*02b0*/ 	.word	0x00000058
        /*02b4*/ 	.short	0x0100
        /*02b6*/ 	.byte	0x05
	.zero		1


	//   ....[8]....
        /*02b8*/ 	.word	0x00000fe0
        /*02bc*/ 	.word	0x000000ff
        /*02c0*/ 	.word	0x00000020
        /*02c4*/ 	.short	0x0100
        /*02c6*/ 	.byte	0x05
	.zero		1


	//   ....[9]....
        /*02c8*/ 	.word	0x000011a0
        /*02cc*/ 	.word	0x000000ff
        /*02d0*/ 	.word	0x00000060
        /*02d4*/ 	.short	0x0100
        /*02d6*/ 	.byte	0x05
	.zero		1


	//   ....[10]....
        /*02d8*/ 	.word	0x000011b0
        /*02dc*/ 	.word	0x000000ff
        /*02e0*/ 	.word	0x00000028
        /*02e4*/ 	.short	0x0100
        /*02e6*/ 	.byte	0x05
	.zero		1


	//   ....[11]....
        /*02e8*/ 	.word	0x00001370
        /*02ec*/ 	.word	0x000000ff
        /*02f0*/ 	.word	0x00000068
        /*02f4*/ 	.short	0x0100
        /*02f6*/ 	.byte	0x05
	.zero		1


	//   ....[12]....
        /*02f8*/ 	.word	0x00001380
        /*02fc*/ 	.word	0x000000ff
        /*0300*/ 	.word	0x00000030
        /*0304*/ 	.short	0x0100
        /*0306*/ 	.byte	0x05
	.zero		1


	//   ....[13]....
        /*0308*/ 	.word	0x00001540
        /*030c*/ 	.word	0x000000ff
        /*0310*/ 	.word	0x00000070
        /*0314*/ 	.short	0x0100
        /*0316*/ 	.byte	0x05
	.zero		1


	//   ....[14]....
        /*0318*/ 	.word	0x00001550
        /*031c*/ 	.word	0x000000ff
        /*0320*/ 	.word	0x00000038
        /*0324*/ 	.short	0x0100
        /*0326*/ 	.byte	0x05
	.zero		1


	//   ....[15]....
        /*0328*/ 	.word	0x000016c0
        /*032c*/ 	.word	0x000000ff
        /*0330*/ 	.word	0x00000078
        /*0334*/ 	.short	0x0100
        /*0336*/ 	.byte	0x04
	.zero		1


	//   ....[16]....
        /*0338*/ 	.word	0x000018c0
        /*033c*/ 	.word	0x000000ff
        /*0340*/ 	.word	0x00000080
        /*0344*/ 	.short	0x0100
        /*0346*/ 	.byte	0x06
	.zero		1


	//   ....[17]....
        /*0348*/ 	.word	0x000018d0
        /*034c*/ 	.word	0x000000ff
        /*0350*/ 	.word	0x000000a0
        /*0354*/ 	.short	0x0100
        /*0356*/ 	.byte	0x06
	.zero		1


	//   ....[18]....
        /*0358*/ 	.word	0x000018e0
        /*035c*/ 	.word	0x000000ff
        /*0360*/ 	.word	0x00000088
        /*0364*/ 	.short	0x0100
        /*0366*/ 	.byte	0x06
	.zero		1


	//   ....[19]....
        /*0368*/ 	.word	0x000018f0
        /*036c*/ 	.word	0x000000ff
        /*0370*/ 	.word	0x000000a8
        /*0374*/ 	.short	0x0100
        /*0376*/ 	.byte	0x06
	.zero		1


	//   ....[20]....
        /*0378*/ 	.word	0x00001900
        /*037c*/ 	.word	0x000000ff
        /*0380*/ 	.word	0x00000090
        /*0384*/ 	.short	0x0100
        /*0386*/ 	.byte	0x06
	.zero		1


	//   ....[21]....
        /*0388*/ 	.word	0x00001910
        /*038c*/ 	.word	0x000000ff
        /*0390*/ 	.word	0x000000b0
        /*0394*/ 	.short	0x0100
        /*0396*/ 	.byte	0x06
	.zero		1


	//   ....[22]....
        /*0398*/ 	.word	0x00001920
        /*039c*/ 	.word	0x000000ff
        /*03a0*/ 	.word	0x00000098
        /*03a4*/ 	.short	0x0100
        /*03a6*/ 	.byte	0x06
	.zero		1


	//   ....[23]....
        /*03a8*/ 	.word	0x00001930
        /*03ac*/ 	.word	0x000000ff
        /*03b0*/ 	.word	0x000000b8
        /*03b4*/ 	.short	0x0100
        /*03b6*/ 	.byte	0x06
	.zero		1


	//   ....[24]....
        /*03b8*/ 	.word	0x00001aa0
        /*03bc*/ 	.word	0x00000003
        /*03c0*/ 	.word	0x000000c0
        /*03c4*/ 	.short	0x0100
        /*03c6*/ 	.byte	0xff
	.zero		1


	//   ....[25]....
        /*03c8*/ 	.word	0x00001ab0
        /*03cc*/ 	.word	0x00000003
        /*03d0*/ 	.word	0x000000c8
        /*03d4*/ 	.short	0x0100
        /*03d6*/ 	.byte	0xff
	.zero		1


	//   ....[26]....
        /*03d8*/ 	.word	0x00001dc0
        /*03dc*/ 	.word	0x000000ff
        /*03e0*/ 	.word	0x000000d0
        /*03e4*/ 	.short	0x0100
        /*03e6*/ 	.byte	0x05
	.zero		1


	//   ....[27]....
        /*03e8*/ 	.word	0x00001f90
        /*03ec*/ 	.word	0x000000ff
        /*03f0*/ 	.word	0x000000e0
        /*03f4*/ 	.short	0x0100
        /*03f6*/ 	.byte	0x05
	.zero		1


	//   ....[28]....
        /*03f8*/ 	.word	0x00001fa0
        /*03fc*/ 	.word	0x000000ff
        /*0400*/ 	.word	0x000000d8
        /*0404*/ 	.short	0x0100
        /*0406*/ 	.byte	0x05
	.zero		1


	//   ....[29]....
        /*0408*/ 	.word	0x00002120
        /*040c*/ 	.word	0x000000ff
        /*0410*/ 	.word	0x000000e8
        /*0414*/ 	.short	0x0100
        /*0416*/ 	.byte	0x04
	.zero		1


	//   ....[30]....
        /*0418*/ 	.word	0x000022e0
        /*041c*/ 	.word	0x000000ff
        /*0420*/ 	.word	0x000000f0
        /*0424*/ 	.short	0x0100
        /*0426*/ 	.byte	0x06
	.zero		1


	//   ....[31]....
        /*0428*/ 	.word	0x000022f0
        /*042c*/ 	.word	0x000000ff
        /*0430*/ 	.word	0x00000110
        /*0434*/ 	.short	0x0100
        /*0436*/ 	.byte	0x06
	.zero		1


	//   ....[32]....
        /*0438*/ 	.word	0x00002300
        /*043c*/ 	.word	0x000000ff
        /*0440*/ 	.word	0x000000f8
        /*0444*/ 	.short	0x0100
        /*0446*/ 	.byte	0x06
	.zero		1


	//   ....[33]....
        /*0448*/ 	.word	0x00002310
        /*044c*/ 	.word	0x000000ff
        /*0450*/ 	.word	0x00000118
        /*0454*/ 	.short	0x0100
        /*0456*/ 	.byte	0x06
	.zero		1


	//   ....[34]....
        /*0458*/ 	.word	0x00002320
        /*045c*/ 	.word	0x000000ff
        /*0460*/ 	.word	0x00000100
        /*0464*/ 	.short	0x0100
        /*0466*/ 	.byte	0x06
	.zero		1


	//   ....[35]....
        /*0468*/ 	.word	0x00002330
        /*046c*/ 	.word	0x000000ff
        /*0470*/ 	.word	0x00000120
        /*0474*/ 	.short	0x0100
        /*0476*/ 	.byte	0x06
	.zero		1


	//   ....[36]....
        /*0478*/ 	.word	0x00002340
        /*047c*/ 	.word	0x000000ff
        /*0480*/ 	.word	0x00000108
        /*0484*/ 	.short	0x0100
        /*0486*/ 	.byte	0x06
	.zero		1


	//   ....[37]....
        /*0488*/ 	.word	0x00002350
        /*048c*/ 	.word	0x000000ff
        /*0490*/ 	.word	0x00000128
        /*0494*/ 	.short	0x0100
        /*0496*/ 	.byte	0x06
	.zero		1


	//   ....[38]....
        /*0498*/ 	.word	0x00002480
        /*049c*/ 	.word	0x00000003
        /*04a0*/ 	.word	0x00000130
        /*04a4*/ 	.short	0x0100
        /*04a6*/ 	.byte	0xff
	.zero		1


	//   ....[39]....
        /*04a8*/ 	.word	0x00002490
        /*04ac*/ 	.word	0x00000003
        /*04b0*/ 	.word	0x00000140
        /*04b4*/ 	.short	0x0100
        /*04b6*/ 	.byte	0xff
	.zero		1


	//   ....[40]....
        /*04b8*/ 	.word	0x000024a0
        /*04bc*/ 	.word	0x00000003
        /*04c0*/ 	.word	0x00000138
        /*04c4*/ 	.short	0x0100
        /*04c6*/ 	.byte	0xff
	.zero		1


	//   ....[41]....
        /*04c8*/ 	.word	0x000024b0
        /*04cc*/ 	.word	0x00000003
        /*04d0*/ 	.word	0x00000148
        /*04d4*/ 	.short	0x0100
        /*04d6*/ 	.byte	0xff
	.zero		1


	//   ....[42]....
        /*04d8*/ 	.word	0x00002580
        /*04dc*/ 	.word	0x00000000
        /*04e0*/ 	.word	0x00000150
        /*04e4*/ 	.short	0x0100
        /*04e6*/ 	.byte	0xff
	.zero		1


	//   ....[43]....
        /*04e8*/ 	.word	0x00003e50
        /*04ec*/ 	.word	0x00000002
        /*04f0*/ 	.word	0x00000140
        /*04f4*/ 	.short	0x010a
        /*04f6*/ 	.byte	0xff
	.zero		1


	//   ....[44]....
        /*04f8*/ 	.word	0x00003e80
        /*04fc*/ 	.word	0x00000002
        /*0500*/ 	.word	0x00000130
        /*0504*/ 	.short	0x0101
        /*0506*/ 	.byte	0xff
	.zero		1


	//   ....[45]....
        /*0508*/ 	.word	0x00003f40
        /*050c*/ 	.word	0x000000ff
        /*0510*/ 	.word	0x00000040
        /*0514*/ 	.short	0x010a
        /*0516*/ 	.byte	0x08
	.zero		1


	//   ....[46]....
        /*0518*/ 	.word	0x00004000
        /*051c*/ 	.word	0x000000ff
        /*0520*/ 	.word	0x00000040
        /*0524*/ 	.short	0x010a
        /*0526*/ 	.byte	0x11
	.zero		1


	//   ....[47]....
        /*0528*/ 	.word	0x00004210
        /*052c*/ 	.word	0x000000ff
        /*0530*/ 	.word	0x00000040
        /*0534*/ 	.short	0x010a
        /*0536*/ 	.byte	0x08
	.zero		1


	//   ....[48]....
        /*0538*/ 	.word	0x00004380
        /*053c*/ 	.word	0x000000ff
        /*0540*/ 	.word	0x000000c8
        /*0544*/ 	.short	0x0101
        /*0546*/ 	.byte	0x06
	.zero		1


	//   ....[49]....
        /*0548*/ 	.word	0x000043a0
        /*054c*/ 	.word	0x000000ff
        /*0550*/ 	.word	0x00000040
        /*0554*/ 	.short	0x010a
        /*0556*/ 	.byte	0x08
	.zero		1


	//   ....[50]....
        /*0558*/ 	.word	0x00004430
        /*055c*/ 	.word	0x000000ff
        /*0560*/ 	.word	0x00000040
        /*0564*/ 	.short	0x010a
        /*0566*/ 	.byte	0x11
	.zero		1


	//   ....[51]....
        /*0568*/ 	.word	0x00004600
        /*056c*/ 	.word	0x000000ff
        /*0570*/ 	.word	0x00000040
        /*0574*/ 	.short	0x010a
        /*0576*/ 	.byte	0x08
	.zero		1


	//   ....[52]....
        /*0578*/ 	.word	0x00004770
        /*057c*/ 	.word	0x00000002
        /*0580*/ 	.word	0x000000d0
        /*0584*/ 	.short	0x010a
        /*0586*/ 	.byte	0xff
	.zero		1


	//   ....[53]....
        /*0588*/ 	.word	0x00004830
        /*058c*/ 	.word	0x00000002
        /*0590*/ 	.word	0x00000000
        /*0594*/ 	.short	0x0101
        /*0596*/ 	.byte	0xff
	.zero		1


	//   ....[54]....
        /*0598*/ 	.word	0x00004d60
        /*059c*/ 	.word	0x000000ff
        /*05a0*/ 	.word	0x00000000
        /*05a4*/ 	.short	0x010a
        /*05a6*/ 	.byte	0x04
	.zero		1


	//   ....[55]....
        /*05a8*/ 	.word	0x00004df0
        /*05ac*/ 	.word	0x000000ff
        /*05b0*/ 	.word	0x00000000
        /*05b4*/ 	.short	0x010a
        /*05b6*/ 	.byte	0x04
	.zero		1


	//   ....[56]....
        /*05b8*/ 	.word	0x00004e80
        /*05bc*/ 	.word	0x000000ff
        /*05c0*/ 	.word	0x00000000
        /*05c4*/ 	.short	0x010a
        /*05c6*/ 	.byte	0x04
	.zero		1


	//   ....[57]....
        /*05c8*/ 	.word	0x00004f10
        /*05cc*/ 	.word	0x000000ff
        /*05d0*/ 	.word	0x00000000
        /*05d4*/ 	.short	0x010a
        /*05d6*/ 	.byte	0x04
	.zero		1


	//   ....[58]....
        /*05d8*/ 	.word	0x00004fa0
        /*05dc*/ 	.word	0x000000ff
        /*05e0*/ 	.word	0x00000000
        /*05e4*/ 	.short	0x010a
        /*05e6*/ 	.byte	0x04
	.zero		1


	//   ....[59]....
        /*05e8*/ 	.word	0x00005030
        /*05ec*/ 	.word	0x000000ff
        /*05f0*/ 	.word	0x00000000
        /*05f4*/ 	.short	0x010a
        /*05f6*/ 	.byte	0x04
	.zero		1


	//   ....[60]....
        /*05f8*/ 	.word	0x000050c0
        /*05fc*/ 	.word	0x000000ff
        /*0600*/ 	.word	0x00000000
        /*0604*/ 	.short	0x010a
        /*0606*/ 	.byte	0x04
	.zero		1


	//   ....[61]....
        /*0608*/ 	.word	0x00005160
        /*060c*/ 	.word	0x00000000
        /*0610*/ 	.word	0x00000000
        /*0614*/ 	.short	0x010a
        /*0616*/ 	.byte	0xff
	.zero		1


	//   ....[62]....
        /*0618*/ 	.word	0x00005300
        /*061c*/ 	.word	0x00000004
        /*0620*/ 	.word	0x00000130
        /*0624*/ 	.short	0x010a
        /*0626*/ 	.byte	0xff
	.zero		1


	//   ....[63]....
        /*0628*/ 	.word	0x00005330
        /*062c*/ 	.word	0x00000007
        /*0630*/ 	.word	0x00000000
        /*0634*/ 	.short	0x0101
        /*0636*/ 	.byte	0xff
	.zero		1


	//   ....[64]....
        /*0638*/ 	.word	0x00005360
        /*063c*/ 	.word	0x00000002
        /*0640*/ 	.word	0x000000e0
        /*0644*/ 	.short	0x010a
        /*0646*/ 	.byte	0xff
	.zero		1


	//   ....[65]....
        /*0648*/ 	.word	0x000054f0
        /*064c*/ 	.word	0x00000002
        /*0650*/ 	.word	0x000000d0
        /*0654*/ 	.short	0x010a
        /*0656*/ 	.byte	0xff
	.zero		1


	//   ....[66]....
        /*0658*/ 	.word	0x00005630
        /*065c*/ 	.word	0x00000002
        /*0660*/ 	.word	0x00000000
        /*0664*/ 	.short	0x0101
        /*0666*/ 	.byte	0xff
	.zero		1


	//   ....[67]....
        /*0668*/ 	.word	0x000056d0
        /*066c*/ 	.word	0x00000002
        /*0670*/ 	.word	0x000000e0
        /*0674*/ 	.short	0x0106
        /*0676*/ 	.byte	0xff
	.zero		1


	//   ....[68]....
        /*0678*/ 	.word	0x00005750
        /*067c*/ 	.word	0x00000002
        /*0680*/ 	.word	0x000000e0
        /*0684*/ 	.short	0x010a
        /*0686*/ 	.byte	0xff
	.zero		1


	//   ....[69]....
        /*0688*/ 	.word	0x00005770
        /*068c*/ 	.word	0x00000005
        /*0690*/ 	.word	0x000000e0
        /*0694*/ 	.short	0x0106
        /*0696*/ 	.byte	0xff
	.zero		1


	//   ....[70]....
        /*0698*/ 	.word	0x000057a0
        /*069c*/ 	.word	0x00000005
        /*06a0*/ 	.word	0x000000e0
        /*06a4*/ 	.short	0x010a
        /*06a6*/ 	.byte	0xff
	.zero		1


	//   ....[71]....
        /*06a8*/ 	.word	0x00005a70
        /*06ac*/ 	.word	0x00000006
        /*06b0*/ 	.word	0x00000008
        /*06b4*/ 	.short	0x010a
        /*06b6*/ 	.byte	0xff
	.zero		1


	//   ....[72]....
        /*06b8*/ 	.word	0x00005a90
        /*06bc*/ 	.word	0x00000006
        /*06c0*/ 	.word	0x00000008
        /*06c4*/ 	.short	0x010a
        /*06c6*/ 	.byte	0xff
	.zero		1


	//   ....[73]....
        /*06c8*/ 	.word	0x00005bf0
        /*06cc*/ 	.word	0x00000006
        /*06d0*/ 	.word	0x00000008
        /*06d4*/ 	.short	0x010a
        /*06d6*/ 	.byte	0xff
	.zero		1


	//   ....[74]....
        /*06d8*/ 	.word	0x00005c10
        /*06dc*/ 	.word	0x00000006
        /*06e0*/ 	.word	0x00000008
        /*06e4*/ 	.short	0x010a
        /*06e6*/ 	.byte	0xff
	.zero		1


	//   ....[75]....
        /*06e8*/ 	.word	0x00005cd0
        /*06ec*/ 	.word	0x00000005
        /*06f0*/ 	.word	0x00000000
        /*06f4*/ 	.short	0x0101
        /*06f6*/ 	.byte	0xff
	.zero		1


	//   ....[76]....
        /*06f8*/ 	.word	0x00005f80
        /*06fc*/ 	.word	0x0000000f
        /*0700*/ 	.word	0x000000d0
        /*0704*/ 	.short	0x010a
        /*0706*/ 	.byte	0xff
	.zero		1


	//   ....[77]....
        /*0708*/ 	.word	0x00006060
        /*070c*/ 	.word	0x0000000f
        /*0710*/ 	.word	0x00000000
        /*0714*/ 	.short	0x0101
        /*0716*/ 	.byte	0xff
	.zero		1


	//   ....[78]....
        /*0718*/ 	.word	0x00006120
        /*071c*/ 	.word	0x0000000f
        /*0720*/ 	.word	0x00000000
        /*0724*/ 	.short	0x010a
        /*0726*/ 	.byte	0xff
	.zero		1


	//   ....[79]....
        /*0728*/ 	.word	0x00006130
        /*072c*/ 	.word	0x00000005
        /*0730*/ 	.word	0x00000110
        /*0734*/ 	.short	0x010a
        /*0736*/ 	.byte	0xff
	.zero		1


	//   ....[80]....
        /*0738*/ 	.word	0x00006270
        /*073c*/ 	.word	0x00000004
        /*0740*/ 	.word	0x00000000
        /*0744*/ 	.short	0x010a
        /*0746*/ 	.byte	0xff
	.zero		1


	//   ....[81]....
        /*0748*/ 	.word	0x00006320
        /*074c*/ 	.word	0x00000014
        /*0750*/ 	.word	0x00000000
        /*0754*/ 	.short	0x010a
        /*0756*/ 	.byte	0xff
	.zero		1


	//   ....[82]....
        /*0758*/ 	.word	0x00006c60
        /*075c*/ 	.word	0x00000004
        /*0760*/ 	.word	0x00000000
        /*0764*/ 	.short	0x010a
        /*0766*/ 	.byte	0xff
	.zero		1


	//   ....[83]....
        /*0768*/ 	.word	0x00006ce0
        /*076c*/ 	.word	0x00000008
        /*0770*/ 	.word	0x00000000
        /*0774*/ 	.short	0x010a
        /*0776*/ 	.byte	0xff
	.zero		1


	//   ....[84]....
        /*0778*/ 	.word	0x00006d90
        /*077c*/ 	.word	0x00000005
        /*0780*/ 	.word	0x00000000
        /*0784*/ 	.short	0x010a
        /*0786*/ 	.byte	0xff
	.zero		1


	//   ....[85]....
        /*0788*/ 	.word	0x00006e40
        /*078c*/ 	.word	0x00000008
        /*0790*/ 	.word	0x00000000
        /*0794*/ 	.short	0x010a
        /*0796*/ 	.byte	0xff
	.zero		1


	//   ....[86]....
        /*0798*/ 	.word	0x00006e90
        /*079c*/ 	.word	0x00000008
        /*07a0*/ 	.word	0x00000000
        /*07a4*/ 	.short	0x010a
        /*07a6*/ 	.byte	0xff
	.zero		1


	//   ....[87]....
        /*07a8*/ 	.word	0x00006f10
        /*07ac*/ 	.word	0x00000004
        /*07b0*/ 	.word	0x00000000
        /*07b4*/ 	.short	0x0101
        /*07b6*/ 	.byte	0xff
	.zero		1


	//   ....[88]....
        /*07b8*/ 	.word	0x00006f50
        /*07bc*/ 	.word	0x00000002
        /*07c0*/ 	.word	0x00000150
        /*07c4*/ 	.short	0x010a
        /*07c6*/ 	.byte	0xff
	.zero		1


	//   ....[89]....
        /*07c8*/ 	.word	0x00006f80
        /*07cc*/ 	.word	0x00000004
        /*07d0*/ 	.word	0x00000000
        /*07d4*/ 	.short	0x0101
        /*07d6*/ 	.byte	0xff
	.zero		1


	//   ....[90]....
        /*07d8*/ 	.word	0x000073b0
        /*07dc*/ 	.word	0x00000000
        /*07e0*/ 	.word	0x000000d0
        /*07e4*/ 	.short	0x010a
        /*07e6*/ 	.byte	0xff
	.zero		1


	//   ....[91]....
        /*07e8*/ 	.word	0x00007480
        /*07ec*/ 	.word	0x00000000
        /*07f0*/ 	.word	0x00000000
        /*07f4*/ 	.short	0x0101
        /*07f6*/ 	.byte	0xff
	.zero		1


	//   ....[92]....
        /*07f8*/ 	.word	0x00007790
        /*07fc*/ 	.word	0x00000018
        /*0800*/ 	.word	0x000000c8
        /*0804*/ 	.short	0x010a
        /*0806*/ 	.byte	0xff
	.zero		1


	//   ....[93]....
        /*0808*/ 	.word	0x00007960
        /*080c*/ 	.word	0x00000018
        /*0810*/ 	.word	0x000000a0
        /*0814*/ 	.short	0x010a
        /*0816*/ 	.byte	0xff
	.zero		1


	//   ....[94]....
        /*0818*/ 	.word	0x00008010
        /*081c*/ 	.word	0x00000018
        /*0820*/ 	.word	0x00000080
        /*0824*/ 	.short	0x010b
        /*0826*/ 	.byte	0xff
	.zero		1


	//   ....[95]....
        /*0828*/ 	.word	0x00008020
        /*082c*/ 	.word	0x0000001e
        /*0830*/ 	.word	0x00000000
        /*0834*/ 	.short	0x0101
        /*0836*/ 	.byte	0xff
	.zero		1


	//   ....[96]....
        /*0838*/ 	.word	0x00008030
        /*083c*/ 	.word	0x00000018
        /*0840*/ 	.word	0x000000a8
        /*0844*/ 	.short	0x010a
        /*0846*/ 	.byte	0xff
	.zero		1


	//   ....[97]....
        /*0848*/ 	.word	0x00008570
        /*084c*/ 	.word	0x00000018
        /*0850*/ 	.word	0x00000088
        /*0854*/ 	.short	0x010b
        /*0856*/ 	.byte	0xff
	.zero		1


	//   ....[98]....
        /*0858*/ 	.word	0x00008580
        /*085c*/ 	.word	0x0000001d
        /*0860*/ 	.word	0x00000000
        /*0864*/ 	.short	0x0101
        /*0866*/ 	.byte	0xff
	.zero		1


	//   ....[99]....
        /*0868*/ 	.word	0x00008590
        /*086c*/ 	.word	0x00000018
        /*0870*/ 	.word	0x000000b0
        /*0874*/ 	.short	0x010a
        /*0876*/ 	.byte	0xff
	.zero		1


	//   ....[100]....
        /*0878*/ 	.word	0x00008ad0
        /*087c*/ 	.word	0x00000018
        /*0880*/ 	.word	0x00000090
        /*0884*/ 	.short	0x010b
        /*0886*/ 	.byte	0xff
	.zero		1


	//   ....[101]....
        /*0888*/ 	.word	0x00008ae0
        /*088c*/ 	.word	0x0000001c
        /*0890*/ 	.word	0x00000000
        /*0894*/ 	.short	0x0101
        /*0896*/ 	.byte	0xff
	.zero		1


	//   ....[102]....
        /*0898*/ 	.word	0x00008af0
        /*089c*/ 	.word	0x00000018
        /*08a0*/ 	.word	0x000000b8
        /*08a4*/ 	.short	0x010a
        /*08a6*/ 	.byte	0xff
	.zero		1


	//   ....[103]....
        /*08a8*/ 	.word	0x00009030
        /*08ac*/ 	.word	0x00000018
        /*08b0*/ 	.word	0x00000098
        /*08b4*/ 	.short	0x010b
        /*08b6*/ 	.byte	0xff
	.zero		1


	//   ....[104]....
        /*08b8*/ 	.word	0x00009050
        /*08bc*/ 	.word	0x00000011
        /*08c0*/ 	.word	0x00000000
        /*08c4*/ 	.short	0x0101
        /*08c6*/ 	.byte	0xff
	.zero		1


	//   ....[105]....
        /*08c8*/ 	.word	0x00009060
        /*08cc*/ 	.word	0x00000018
        /*08d0*/ 	.word	0x000000a0
        /*08d4*/ 	.short	0x010a
        /*08d6*/ 	.byte	0xff
	.zero		1


	//   ....[106]....
        /*08d8*/ 	.word	0x00009580
        /*08dc*/ 	.word	0x00000018
        /*08e0*/ 	.word	0x00000080
        /*08e4*/ 	.short	0x010b
        /*08e6*/ 	.byte	0xff
	.zero		1


	//   ....[107]....
        /*08e8*/ 	.word	0x00009590
        /*08ec*/ 	.word	0x0000001e
        /*08f0*/ 	.word	0x00000000
        /*08f4*/ 	.short	0x0101
        /*08f6*/ 	.byte	0xff
	.zero		1


	//   ....[108]....
        /*08f8*/ 	.word	0x000095a0
        /*08fc*/ 	.word	0x00000018
        /*0900*/ 	.word	0x000000a8
        /*0904*/ 	.short	0x010a
        /*0906*/ 	.byte	0xff
	.zero		1


	//   ....[109]....
        /*0908*/ 	.word	0x00009ac0
        /*090c*/ 	.word	0x00000018
        /*0910*/ 	.word	0x00000088
        /*0914*/ 	.short	0x010b
        /*0916*/ 	.byte	0xff
	.zero		1


	//   ....[110]....
        /*0918*/ 	.word	0x00009ad0
        /*091c*/ 	.word	0x0000001d
        /*0920*/ 	.word	0x00000000
        /*0924*/ 	.short	0x0101
        /*0926*/ 	.byte	0xff
	.zero		1


	//   ....[111]....
        /*0928*/ 	.word	0x00009ae0
        /*092c*/ 	.word	0x00000018
        /*0930*/ 	.word	0x000000b0
        /*0934*/ 	.short	0x010a
        /*0936*/ 	.byte	0xff
	.zero		1


	//   ....[112]....
        /*0938*/ 	.word	0x0000a000
        /*093c*/ 	.word	0x00000018
        /*0940*/ 	.word	0x00000090
        /*0944*/ 	.short	0x010b
        /*0946*/ 	.byte	0xff
	.zero		1


	//   ....[113]....
        /*0948*/ 	.word	0x0000a010
        /*094c*/ 	.word	0x0000001c
        /*0950*/ 	.word	0x00000000
        /*0954*/ 	.short	0x0101
        /*0956*/ 	.byte	0xff
	.zero		1


	//   ....[114]....
        /*0958*/ 	.word	0x0000a020
        /*095c*/ 	.word	0x00000018
        /*0960*/ 	.word	0x000000b8
        /*0964*/ 	.short	0x010a
        /*0966*/ 	.byte	0xff
	.zero		1


	//   ....[115]....
        /*0968*/ 	.word	0x0000a550
        /*096c*/ 	.word	0x00000018
        /*0970*/ 	.word	0x00000098
        /*0974*/ 	.short	0x010b
        /*0976*/ 	.byte	0xff
	.zero		1


	//   ....[116]....
        /*0978*/ 	.word	0x0000a5a0
        /*097c*/ 	.word	0x00000011
        /*0980*/ 	.word	0x00000000
        /*0984*/ 	.short	0x0101
        /*0986*/ 	.byte	0xff
	.zero		1


	//   ....[117]....
        /*0988*/ 	.word	0x0000a5e0
        /*098c*/ 	.word	0x00000018
        /*0990*/ 	.word	0x000000a0
        /*0994*/ 	.short	0x010a
        /*0996*/ 	.byte	0xff
	.zero		1


	//   ....[118]....
        /*0998*/ 	.word	0x0000a600
        /*099c*/ 	.word	0x00000018
        /*09a0*/ 	.word	0x000000a8
        /*09a4*/ 	.short	0x010a
        /*09a6*/ 	.byte	0xff
	.zero		1


	//   ....[119]....
        /*09a8*/ 	.word	0x0000a620
        /*09ac*/ 	.word	0x00000018
        /*09b0*/ 	.word	0x000000b0
        /*09b4*/ 	.short	0x010a
        /*09b6*/ 	.byte	0xff
	.zero		1


	//   ....[120]....
        /*09b8*/ 	.word	0x0000a660
        /*09bc*/ 	.word	0x00000018
        /*09c0*/ 	.word	0x000000b8
        /*09c4*/ 	.short	0x010a
        /*09c6*/ 	.byte	0xff
	.zero		1


	//   ....[121]....
        /*09c8*/ 	.word	0x0000a910
        /*09cc*/ 	.word	0x00000000
        /*09d0*/ 	.word	0x000000d0
        /*09d4*/ 	.short	0x010a
        /*09d6*/ 	.byte	0xff
	.zero		1


	//   ....[122]....
        /*09d8*/ 	.word	0x0000aa30
        /*09dc*/ 	.word	0x00000000
        /*09e0*/ 	.word	0x00000000
        /*09e4*/ 	.short	0x0101
        /*09e6*/ 	.byte	0xff
	.zero		1


	//   ....[123]....
        /*09e8*/ 	.word	0x0000b420
        /*09ec*/ 	.word	0x0000003d
        /*09f0*/ 	.word	0x00000080
        /*09f4*/ 	.short	0x010a
        /*09f6*/ 	.byte	0xff
	.zero		1


	//   ....[124]....
        /*09f8*/ 	.word	0x0000b440
        /*09fc*/ 	.word	0x00000053
        /*0a00*/ 	.word	0x000000f0
        /*0a04*/ 	.short	0x010a
        /*0a06*/ 	.byte	0xff
	.zero		1


	//   ....[125]....
        /*0a08*/ 	.word	0x0000b530
        /*0a0c*/ 	.word	0x0000003d
        /*0a10*/ 	.word	0x00000080
        /*0a14*/ 	.short	0x010a
        /*0a16*/ 	.byte	0xff
	.zero		1


	//   ....[126]....
        /*0a18*/ 	.word	0x0000b6f0
        /*0a1c*/ 	.word	0x00000053
        /*0a20*/ 	.word	0x000000f0
        /*0a24*/ 	.short	0x010a
        /*0a26*/ 	.byte	0xff
	.zero		1


	//   ....[127]....
        /*0a28*/ 	.word	0x0000c080
        /*0a2c*/ 	.word	0x00000004
        /*0a30*/ 	.word	0x00000000
        /*0a34*/ 	.short	0x0101
        /*0a36*/ 	.byte	0xff
	.zero		1


	//   ....[128]....
        /*0a38*/ 	.word	0x0000c0a0
        /*0a3c*/ 	.word	0x00000003
        /*0a40*/ 	.word	0x00000080
        /*0a44*/ 	.short	0x010a
        /*0a46*/ 	.byte	0xff
	.zero		1


	//   ....[129]....
        /*0a48*/ 	.word	0x0000c160
        /*0a4c*/ 	.word	0x00000003
        /*0a50*/ 	.word	0x00000080
        /*0a54*/ 	.short	0x010a
        /*0a56*/ 	.byte	0xff
	.zero		1


	//   ....[130]....
        /*0a58*/ 	.word	0x0000cc30
        /*0a5c*/ 	.word	0x00000004
        /*0a60*/ 	.word	0x00000000
        /*0a64*/ 	.short	0x0101
        /*0a66*/ 	.byte	0xff
	.zero		1


	//   ....[131]....
        /*0a68*/ 	.word	0x0000cc50
        /*0a6c*/ 	.word	0x00000000
        /*0a70*/ 	.word	0x00000080
        /*0a74*/ 	.short	0x010a
        /*0a76*/ 	.byte	0xff
	.zero		1


	//   ....[132]....
        /*0a78*/ 	.word	0x0000cd00
        /*0a7c*/ 	.word	0x00000000
        /*0a80*/ 	.word	0x00000080
        /*0a84*/ 	.short	0x010a
        /*0a86*/ 	.byte	0xff
	.zero		1


	//   ....[133]....
        /*0a88*/ 	.word	0x0000d7e0
        /*0a8c*/ 	.word	0x00000004
        /*0a90*/ 	.word	0x00000000
        /*0a94*/ 	.short	0x0101
        /*0a96*/ 	.byte	0xff
	.zero		1


	//   ....[134]....
        /*0a98*/ 	.word	0x0000d800
        /*0a9c*/ 	.word	0x00000000
        /*0aa0*/ 	.word	0x00000080
        /*0aa4*/ 	.short	0x010a
        /*0aa6*/ 	.byte	0xff
	.zero		1


	//   ....[135]....
        /*0aa8*/ 	.word	0x0000d8b0
        /*0aac*/ 	.word	0x00000000
        /*0ab0*/ 	.word	0x00000080
        /*0ab4*/ 	.short	0x010a
        /*0ab6*/ 	.byte	0xff
	.zero		1


	//   ....[136]....
        /*0ab8*/ 	.word	0x0000e3c0
        /*0abc*/ 	.word	0x00000004
        /*0ac0*/ 	.word	0x00000000
        /*0ac4*/ 	.short	0x0101
        /*0ac6*/ 	.byte	0xff
	.zero		1


	//   ....[137]....
        /*0ac8*/ 	.word	0x0000e3e0
        /*0acc*/ 	.word	0x00000000
        /*0ad0*/ 	.word	0x00000080
        /*0ad4*/ 	.short	0x010a
        /*0ad6*/ 	.byte	0xff
	.zero		1


	//   ....[138]....
        /*0ad8*/ 	.word	0x0000e490
        /*0adc*/ 	.word	0x00000000
        /*0ae0*/ 	.word	0x00000080
        /*0ae4*/ 	.short	0x010a
        /*0ae6*/ 	.byte	0xff
	.zero		1


	//   ....[139]....
        /*0ae8*/ 	.word	0x0000efe0
        /*0aec*/ 	.word	0x00000004
        /*0af0*/ 	.word	0x00000000
        /*0af4*/ 	.short	0x0101
        /*0af6*/ 	.byte	0xff
	.zero		1


	//   ....[140]....
        /*0af8*/ 	.word	0x0000f000
        /*0afc*/ 	.word	0x00000000
        /*0b00*/ 	.word	0x00000080
        /*0b04*/ 	.short	0x010a
        /*0b06*/ 	.byte	0xff
	.zero		1


	//   ....[141]....
        /*0b08*/ 	.word	0x0000f0b0
        /*0b0c*/ 	.word	0x00000000
        /*0b10*/ 	.word	0x00000080
        /*0b14*/ 	.short	0x010a
        /*0b16*/ 	.byte	0xff
	.zero		1


	//   ....[142]....
        /*0b18*/ 	.word	0x0000fbd0
        /*0b1c*/ 	.word	0x00000004
        /*0b20*/ 	.word	0x00000000
        /*0b24*/ 	.short	0x0101
        /*0b26*/ 	.byte	0xff
	.zero		1


	//   ....[143]....
        /*0b28*/ 	.word	0x0000fbf0
        /*0b2c*/ 	.word	0x00000000
        /*0b30*/ 	.word	0x00000080
        /*0b34*/ 	.short	0x010a
        /*0b36*/ 	.byte	0xff
	.zero		1


	//   ....[144]....
        /*0b38*/ 	.word	0x0000fca0
        /*0b3c*/ 	.word	0x00000000
        /*0b40*/ 	.word	0x00000080
        /*0b44*/ 	.short	0x010a
        /*0b46*/ 	.byte	0xff
	.zero		1


	//   ....[145]....
        /*0b48*/ 	.word	0x000107c0
        /*0b4c*/ 	.word	0x00000004
        /*0b50*/ 	.word	0x00000000
        /*0b54*/ 	.short	0x0101
        /*0b56*/ 	.byte	0xff
	.zero		1


	//   ....[146]....
        /*0b58*/ 	.word	0x000107e0
        /*0b5c*/ 	.word	0x00000000
        /*0b60*/ 	.word	0x00000080
        /*0b64*/ 	.short	0x010a
        /*0b66*/ 	.byte	0xff
	.zero		1


	//   ....[147]....
        /*0b68*/ 	.word	0x00010890
        /*0b6c*/ 	.word	0x00000000
        /*0b70*/ 	.word	0x00000080
        /*0b74*/ 	.short	0x010a
        /*0b76*/ 	.byte	0xff
	.zero		1


	//   ....[148]....
        /*0b78*/ 	.word	0x00010bf0
        /*0b7c*/ 	.word	0x00000000
        /*0b80*/ 	.word	0x00000000
        /*0b84*/ 	.short	0x0101
        /*0b86*/ 	.byte	0xff
	.zero		1


	//   ....[149]....
        /*0b88*/ 	.word	0x000113c0
        /*0b8c*/ 	.word	0x00000000
        /*0b90*/ 	.word	0x00000000
        /*0b94*/ 	.short	0x0101
        /*0b96*/ 	.byte	0xff
	.zero		1


	//   ....[150]....
        /*0b98*/ 	.word	0x00011640
        /*0b9c*/ 	.word	0x00000000
        /*0ba0*/ 	.word	0x00000000
        /*0ba4*/ 	.short	0x0101
        /*0ba6*/ 	.byte	0xff
	.zero		1


	//   ....[151]....
        /*0ba8*/ 	.word	0x00011d80
        /*0bac*/ 	.word	0x00000002
        /*0bb0*/ 	.word	0x00000140
        /*0bb4*/ 	.short	0x010a
        /*0bb6*/ 	.byte	0xff
	.zero		1


	//   ....[152]....
        /*0bb8*/ 	.word	0x00011de0
        /*0bbc*/ 	.word	0x00000002
        /*0bc0*/ 	.word	0x00000040
        /*0bc4*/ 	.short	0x010a
        /*0bc6*/ 	.byte	0xff
	.zero		1


	//   ....[153]....
        /*0bc8*/ 	.word	0x00011e40
        /*0bcc*/ 	.word	0x00000002
        /*0bd0*/ 	.word	0x00000040
        /*0bd4*/ 	.short	0x010a
        /*0bd6*/ 	.byte	0xff
	.zero		1


	//   ....[154]....
        /*0bd8*/ 	.word	0x00011e90
        /*0bdc*/ 	.word	0x00000002
        /*0be0*/ 	.word	0x000000d0
        /*0be4*/ 	.short	0x010a
        /*0be6*/ 	.byte	0xff
	.zero		1


	//   ....[155]....
        /*0be8*/ 	.word	0x00011ef0
        /*0bec*/ 	.word	0x00000000
        /*0bf0*/ 	.word	0x00000000
        /*0bf4*/ 	.short	0x010a
        /*0bf6*/ 	.byte	0xff
	.zero		1


	//   ....[156]....
        /*0bf8*/ 	.word	0x00011f50
        /*0bfc*/ 	.word	0x00000000
        /*0c00*/ 	.word	0x00000000
        /*0c04*/ 	.short	0x010a
        /*0c06*/ 	.byte	0xff
	.zero		1


	//   ....[157]....
        /*0c08*/ 	.word	0x00011fb0
        /*0c0c*/ 	.word	0x00000000
        /*0c10*/ 	.word	0x00000000
        /*0c14*/ 	.short	0x010a
        /*0c16*/ 	.byte	0xff
	.zero		1


	//   ....[158]....
        /*0c18*/ 	.word	0x00012010
        /*0c1c*/ 	.word	0x00000000
        /*0c20*/ 	.word	0x00000000
        /*0c24*/ 	.short	0x010a
        /*0c26*/ 	.byte	0xff
	.zero		1


	//   ....[159]....
        /*0c28*/ 	.word	0x00012070
        /*0c2c*/ 	.word	0x00000000
        /*0c30*/ 	.word	0x00000000
        /*0c34*/ 	.short	0x010a
        /*0c36*/ 	.byte	0xff
	.zero		1


	//   ....[160]....
        /*0c38*/ 	.word	0x000120d0
        /*0c3c*/ 	.word	0x00000000
        /*0c40*/ 	.word	0x00000000
        /*0c44*/ 	.short	0x010a
        /*0c46*/ 	.byte	0xff
	.zero		1


	//   ....[161]....
        /*0c48*/ 	.word	0x00012130
        /*0c4c*/ 	.word	0x00000000
        /*0c50*/ 	.word	0x00000000
        /*0c54*/ 	.short	0x010a
        /*0c56*/ 	.byte	0xff
	.zero		1


	//   ....[162]....
        /*0c58*/ 	.word	0x00012180
        /*0c5c*/ 	.word	0x00000004
        /*0c60*/ 	.word	0x00000130
        /*0c64*/ 	.short	0x010a
        /*0c66*/ 	.byte	0xff
	.zero		1


	//   ....[163]....
        /*0c68*/ 	.word	0x000121d0
        /*0c6c*/ 	.word	0x00000002
        /*0c70*/ 	.word	0x000000e0
        /*0c74*/ 	.short	0x010a
        /*0c76*/ 	.byte	0xff
	.zero		1


	//   ....[164]....
        /*0c78*/ 	.word	0x00012220
        /*0c7c*/ 	.word	0x00000002
        /*0c80*/ 	.word	0x000000d0
        /*0c84*/ 	.short	0x010a
        /*0c86*/ 	.byte	0xff
	.zero		1


	//   ....[165]....
        /*0c88*/ 	.word	0x00012270
        /*0c8c*/ 	.word	0x00000002
        /*0c90*/ 	.word	0x000000e0
        /*0c94*/ 	.short	0x010a
        /*0c96*/ 	.byte	0xff
	.zero		1


	//   ....[166]....
        /*0c98*/ 	.word	0x000122c0
        /*0c9c*/ 	.word	0x00000006
        /*0ca0*/ 	.word	0x00000008
        /*0ca4*/ 	.short	0x010a
        /*0ca6*/ 	.byte	0xff
	.zero		1


	//   ....[167]....
        /*0ca8*/ 	.word	0x00012390
        /*0cac*/ 	.word	0x00000006
        /*0cb0*/ 	.word	0x00000008
        /*0cb4*/ 	.short	0x010a
        /*0cb6*/ 	.byte	0xff
	.zero		1


	//   ....[168]....
        /*0cb8*/ 	.word	0x000123e0
        /*0cbc*/ 	.word	0x0000000f
        /*0cc0*/ 	.word	0x000000d0
        /*0cc4*/ 	.short	0x010a
        /*0cc6*/ 	.byte	0xff
	.zero		1


	//   ....[169]....
        /*0cc8*/ 	.word	0x00012430
        /*0ccc*/ 	.word	0x00000005
        /*0cd0*/ 	.word	0x00000110
        /*0cd4*/ 	.short	0x010a
        /*0cd6*/ 	.byte	0xff
	.zero		1


	//   ....[170]....
        /*0cd8*/ 	.word	0x00012480
        /*0cdc*/ 	.word	0x00000004
        /*0ce0*/ 	.word	0x00000000
        /*0ce4*/ 	.short	0x010a
        /*0ce6*/ 	.byte	0xff
	.zero		1


	//   ....[171]....
        /*0ce8*/ 	.word	0x000124d0
        /*0cec*/ 	.word	0x00000004
        /*0cf0*/ 	.word	0x00000000
        /*0cf4*/ 	.short	0x010a
        /*0cf6*/ 	.byte	0xff
	.zero		1


	//   ....[172]....
        /*0cf8*/ 	.word	0x00012520
        /*0cfc*/ 	.word	0x00000008
        /*0d00*/ 	.word	0x00000000
        /*0d04*/ 	.short	0x010a
        /*0d06*/ 	.byte	0xff
	.zero		1


	//   ....[173]....
        /*0d08*/ 	.word	0x00012570
        /*0d0c*/ 	.word	0x00000005
        /*0d10*/ 	.word	0x00000000
        /*0d14*/ 	.short	0x010a
        /*0d16*/ 	.byte	0xff
	.zero		1


	//   ....[174]....
        /*0d18*/ 	.word	0x000125c0
        /*0d1c*/ 	.word	0x00000002
        /*0d20*/ 	.word	0x00000150
        /*0d24*/ 	.short	0x010a
        /*0d26*/ 	.byte	0xff
	.zero		1


	//   ....[175]....
        /*0d28*/ 	.word	0x00012610
        /*0d2c*/ 	.word	0x00000000
        /*0d30*/ 	.word	0x000000d0
        /*0d34*/ 	.short	0x010a
        /*0d36*/ 	.byte	0xff
	.zero		1


	//   ....[176]....
        /*0d38*/ 	.word	0x00012660
        /*0d3c*/ 	.word	0x00000018
        /*0d40*/ 	.word	0x000000c8
        /*0d44*/ 	.short	0x010a
        /*0d46*/ 	.byte	0xff
	.zero		1


	//   ....[177]....
        /*0d48*/ 	.word	0x000126b0
        /*0d4c*/ 	.word	0x00000018
        /*0d50*/ 	.word	0x000000a0
        /*0d54*/ 	.short	0x010a
        /*0d56*/ 	.byte	0xff
	.zero		1


	//   ....[178]....
        /*0d58*/ 	.word	0x00012700
        /*0d5c*/ 	.word	0x00000018
        /*0d60*/ 	.word	0x000000a8
        /*0d64*/ 	.short	0x010a
        /*0d66*/ 	.byte	0xff
	.zero		1


	//   ....[179]....
        /*0d68*/ 	.word	0x00012750
        /*0d6c*/ 	.word	0x00000018
        /*0d70*/ 	.word	0x000000b0
        /*0d74*/ 	.short	0x010a
        /*0d76*/ 	.byte	0xff
	.zero		1


	//   ....[180]....
        /*0d78*/ 	.word	0x000127a0
        /*0d7c*/ 	.word	0x00000018
        /*0d80*/ 	.word	0x000000b8
        /*0d84*/ 	.short	0x010a
        /*0d86*/ 	.byte	0xff
	.zero		1


	//   ....[181]....
        /*0d88*/ 	.word	0x000127f0
        /*0d8c*/ 	.word	0x00000018
        /*0d90*/ 	.word	0x000000a0
        /*0d94*/ 	.short	0x010a
        /*0d96*/ 	.byte	0xff
	.zero		1


	//   ....[182]....
        /*0d98*/ 	.word	0x00012840
        /*0d9c*/ 	.word	0x00000018
        /*0da0*/ 	.word	0x000000a8
        /*0da4*/ 	.short	0x010a
        /*0da6*/ 	.byte	0xff
	.zero		1


	//   ....[183]....
        /*0da8*/ 	.word	0x00012890
        /*0dac*/ 	.word	0x00000018
        /*0db0*/ 	.word	0x000000b0
        /*0db4*/ 	.short	0x010a
        /*0db6*/ 	.byte	0xff
	.zero		1


	//   ....[184]....
        /*0db8*/ 	.word	0x000128e0
        /*0dbc*/ 	.word	0x00000018
        /*0dc0*/ 	.word	0x000000b8
        /*0dc4*/ 	.short	0x010a
        /*0dc6*/ 	.byte	0xff
	.zero		1


	//   ....[185]....
        /*0dc8*/ 	.word	0x00012930
        /*0dcc*/ 	.word	0x00000018
        /*0dd0*/ 	.word	0x000000a0
        /*0dd4*/ 	.short	0x010a
        /*0dd6*/ 	.byte	0xff
	.zero		1


	//   ....[186]....
        /*0dd8*/ 	.word	0x00012980
        /*0ddc*/ 	.word	0x00000018
        /*0de0*/ 	.word	0x000000a8
        /*0de4*/ 	.short	0x010a
        /*0de6*/ 	.byte	0xff
	.zero		1


	//   ....[187]....
        /*0de8*/ 	.word	0x000129d0
        /*0dec*/ 	.word	0x00000018
        /*0df0*/ 	.word	0x000000b0
        /*0df4*/ 	.short	0x010a
        /*0df6*/ 	.byte	0xff
	.zero		1


	//   ....[188]....
        /*0df8*/ 	.word	0x00012a20
        /*0dfc*/ 	.word	0x00000000
        /*0e00*/ 	.word	0x000000d0
        /*0e04*/ 	.short	0x010a
        /*0e06*/ 	.byte	0xff
	.zero		1


	//   ....[189]....
        /*0e08*/ 	.word	0x00012a70
        /*0e0c*/ 	.word	0x0000003d
        /*0e10*/ 	.word	0x00000080
        /*0e14*/ 	.short	0x010a
        /*0e16*/ 	.byte	0xff
	.zero		1


	//   ....[190]....
        /*0e18*/ 	.word	0x00012ac0
        /*0e1c*/ 	.word	0x00000053
        /*0e20*/ 	.word	0x000000f0
        /*0e24*/ 	.short	0x010a
        /*0e26*/ 	.byte	0xff
	.zero		1


	//   ....[191]....
        /*0e28*/ 	.word	0x00012b10
        /*0e2c*/ 	.word	0x00000003
        /*0e30*/ 	.word	0x00000080
        /*0e34*/ 	.short	0x010a
        /*0e36*/ 	.byte	0xff
	.zero		1


	//   ....[192]....
        /*0e38*/ 	.word	0x00012b60
        /*0e3c*/ 	.word	0x00000000
        /*0e40*/ 	.word	0x00000080
        /*0e44*/ 	.short	0x010a
        /*0e46*/ 	.byte	0xff
	.zero		1


	//   ....[193]....
        /*0e48*/ 	.word	0x00012bb0
        /*0e4c*/ 	.word	0x00000000
        /*0e50*/ 	.word	0x00000080
        /*0e54*/ 	.short	0x010a
        /*0e56*/ 	.byte	0xff
	.zero		1


	//   ....[194]....
        /*0e58*/ 	.word	0x00012c00
        /*0e5c*/ 	.word	0x00000000
        /*0e60*/ 	.word	0x00000080
        /*0e64*/ 	.short	0x010a
        /*0e66*/ 	.byte	0xff
	.zero		1


	//   ....[195]....
        /*0e68*/ 	.word	0x00012c50
        /*0e6c*/ 	.word	0x00000000
        /*0e70*/ 	.word	0x00000080
        /*0e74*/ 	.short	0x010a
        /*0e76*/ 	.byte	0xff
	.zero		1


	//   ....[196]....
        /*0e78*/ 	.word	0x00012ca0
        /*0e7c*/ 	.word	0x00000000
        /*0e80*/ 	.word	0x00000080
        /*0e84*/ 	.short	0x010a
        /*0e86*/ 	.byte	0xff
	.zero		1


	//   ....[197]....
        /*0e88*/ 	.word	0x00012cf0
        /*0e8c*/ 	.word	0x00000000
        /*0e90*/ 	.word	0x00000080
        /*0e94*/ 	.short	0x010a
        /*0e96*/ 	.byte	0xff
	.zero		1


	//----- nvinfo : EIATTR_NUM_MBARRIERS
	.align		4
.L_164:
        /*0e98*/ 	.byte	0x03, 0x38
        /*0e9a*/ 	.short	0x002b


	//----- nvinfo : EIATTR_EXIT_INSTR_OFFSETS
	.align		4
        /*0e9c*/ 	.byte	0x04, 0x1c
        /*0e9e*/ 	.short	(.L_166 - .L_165)


	//   ....[0]....
.L_165:
        /*0ea0*/ 	.word	0x00005190


	//   ....[1]....
        /*0ea4*/ 	.word	0x00005780


	//   ....[2]....
        /*0ea8*/ 	.word	0x000057d0


	//   ....[3]....
        /*0eac*/ 	.word	0x00007250


	//   ....[4]....
        /*0eb0*/ 	.word	0x0000a690


	//   ....[5]....
        /*0eb4*/ 	.word	0x0000a6c0


	//   ....[6]....
        /*0eb8*/ 	.word	0x00011540


	//   ....[7]....
        /*0ebc*/ 	.word	0x000115b0


	//   ....[8]....
        /*0ec0*/ 	.word	0x000115e0


	//   ....[9]....
        /*0ec4*/ 	.word	0x00011650


	//----- nvinfo : EIATTR_MAX_THREADS
	.align		4
.L_166:
        /*0ec8*/ 	.byte	0x04, 0x05
        /*0eca*/ 	.short	(.L_168 - .L_167)
.L_167:
        /*0ecc*/ 	.word	0x00000100
        /*0ed0*/ 	.word	0x00000001
        /*0ed4*/ 	.word	0x00000001


	//----- nvinfo : EIATTR_CRS_STACK_SIZE
	.align		4
.L_168:
        /*0ed8*/ 	.byte	0x04, 0x1e
        /*0eda*/ 	.short	(.L_170 - .L_169)
.L_169:
        /*0edc*/ 	.word	0x00000000


	//----- nvinfo : EIATTR_CBANK_PARAM_SIZE
	.align		4
.L_170:
        /*0ee0*/ 	.byte	0x03, 0x19
        /*0ee2*/ 	.short	0x0800


	//----- nvinfo : EIATTR_PARAM_CBANK
	.align		4
        /*0ee4*/ 	.byte	0x04, 0x0a
        /*0ee6*/ 	.short	(.L_172 - .L_171)
	.align		4
.L_171:
        /*0ee8*/ 	.word	index@(.nv.constant0._ZN7cutlass13device_kernelINS_4gemm6kernel13GemmUniversalIN4cute5tupleIJiiiiEEENS1_10collective13CollectiveMmaINS1_35MainloopSm100TmaUmmaWarpSpecializedILi8ELi2ELi4ENS5_IJiiNS4_1CILi1EEEEEEEENS5_IJNSA_ILi256EEENSA_ILi128EEENSA_ILi64EEEEEENS_6half_tENS5_IJlSB_lEEESI_SJ_NS4_8TiledMMAINS4_8MMA_AtomIJNS4_26SM100_MMA_F16BF16_2x1SM_SSISI_SI_fLi256ELi128ELNS4_4UMMA5MajorE0ELSO_0ELNSN_7ScaleInE0ELSP_0EEEEEENS4_6LayoutINS5_IJSB_SB_SB_EEENS5_IJNSA_ILi0EEESU_SU_EEEEENS5_IJNS4_10UnderscoreESX_SX_EEEEENS4_28SM100_TMA_2SM_LOAD_MULTICASTENS4_14ComposedLayoutINS4_7SwizzleILi3ELi4ELi3EEENS4_18smem_ptr_flag_bitsILi16EEENSS_INS5_IJNSA_ILi8EEESG_EEENS5_IJSG_SB_EEEEEEEvNS4_8identityES10_S1A_vS1B_EENS_8epilogue10collective18CollectiveEpilogueINS1D_23Sm100TmaWarpSpecializedILi4ELi2ELi16ELb1ELb0EEEJNS5_IJSF_SF_SG_EEENS5_IJNSS_ISF_SB_EENSS_INSA_ILi16EEESB_EEEEEfNS5_IJSB_llEEEfS1N_NS1D_6fusion15FusionCallbacksIS1H_NS1O_17LinearCombinationIffffLNS_15FloatRoundStyleE2EEES1I_S1M_JEEENS4_5SM1004TMEM4LOAD26SM100_TMEM_LOAD_32dp32b16xENS4_13SM90_TMA_LOADENS11_INS12_ILi2ELi5ELi2EEENS14_ILi32EEENSS_INS5_IJNSA_ILi32EEENSA_ILi4EEEEEENS5_IJSB_S21_EEEEEEENS4_39AutoVectorizingCopyWithAssumedAlignmentILi128EEENS4_14SM90_TMA_STOREES26_S28_S28_EEEvvEEEEvNT_6ParamsE)
        /*0eec*/ 	.short	0x0380
        /*0eee*/ 	.short	0x0800


	//----- nvinfo : EIATTR_SW_WAR
	.align		4
.L_172:
        /*0ef0*/ 	.byte	0x04, 0x36
        /*0ef2*/ 	.short	(.L_174 - .L_173)
.L_173:
        /*0ef4*/ 	.word	0x00000008
.L_174:


//--------------------- .nv.callgraph             --------------------------
	.section	.nv.callgraph,"",@"SHT_CUDA_CALLGRAPH"
	.align	4
	.sectionentsize	8
	.align		4
        /*0000*/ 	.word	0x00000000
	.align		4
        /*0004*/ 	.word	0xffffffff
	.align		4
        /*0008*/ 	.word	index@(_ZN7cutlass13device_kernelINS_4gemm6kernel13GemmUniversalIN4cute5tupleIJiiiiEEENS1_10collective13CollectiveMmaINS1_35MainloopSm100TmaUmmaWarpSpecializedILi8ELi2ELi4ENS5_IJiiNS4_1CILi1EEEEEEEENS5_IJNSA_ILi256EEENSA_ILi128EEENSA_ILi64EEEEEENS_6half_tENS5_IJlSB_lEEESI_SJ_NS4_8TiledMMAINS4_8MMA_AtomIJNS4_26SM100_MMA_F16BF16_2x1SM_SSISI_SI_fLi256ELi128ELNS4_4UMMA5MajorE0ELSO_0ELNSN_7ScaleInE0ELSP_0EEEEEENS4_6LayoutINS5_IJSB_SB_SB_EEENS5_IJNSA_ILi0EEESU_SU_EEEEENS5_IJNS4_10UnderscoreESX_SX_EEEEENS4_28SM100_TMA_2SM_LOAD_MULTICASTENS4_14ComposedLayoutINS4_7SwizzleILi3ELi4ELi3EEENS4_18smem_ptr_flag_bitsILi16EEENSS_INS5_IJNSA_ILi8EEESG_EEENS5_IJSG_SB_EEEEEEEvNS4_8identityES10_S1A_vS1B_EENS_8epilogue10collective18CollectiveEpilogueINS1D_23Sm100TmaWarpSpecializedILi4ELi2ELi16ELb1ELb0EEEJNS5_IJSF_SF_SG_EEENS5_IJNSS_ISF_SB_EENSS_INSA_ILi16EEESB_EEEEEfNS5_IJSB_llEEEfS1N_NS1D_6fusion15FusionCallbacksIS1H_NS1O_17LinearCombinationIffffLNS_15FloatRoundStyleE2EEES1I_S1M_JEEENS4_5SM1004TMEM4LOAD26SM100_TMEM_LOAD_32dp32b16xENS4_13SM90_TMA_LOADENS11_INS12_ILi2ELi5ELi2EEENS14_ILi32EEENSS_INS5_IJNSA_ILi32EEENSA_ILi4EEEEEENS5_IJSB_S21_EEEEEEENS4_39AutoVectorizingCopyWithAssumedAlignmentILi128EEENS4_14SM90_TMA_STOREES26_S28_S28_EEEvvEEEEvNT_6ParamsE)
	.align		4
        /*000c*/ 	.word	index@(__assertfail)
	.align		4
        /*0010*/ 	.word	0x00000000
	.align		4
        /*0014*/ 	.word	0xfffffffe
	.align		4
        /*0018*/ 	.word	0x00000000
	.align		4
        /*001c*/ 	.word	0xfffffffd
	.align		4
        /*0020*/ 	.word	0x00000000
	.align		4
        /*0024*/ 	.word	0xfffffffc


//--------------------- .nv.constant4             --------------------------
	.section	.nv.constant4,"a",@progbits
	.align	8
	.align		8
.nv.constant4:
        /*0000*/ 	.dword	__unnamed_1
	.align		8
        /*0008*/ 	.dword	precalc_xorwow_matrix
	.align		8
        /*0010*/ 	.dword	precalc_xorwow_offset_matrix
	.align		8
        /*0018*/ 	.dword	mrg32k3aM1
	.align		8
        /*0020*/ 	.dword	mrg32k3aM2
	.align		8
        /*0028*/ 	.dword	mrg32k3aM1SubSeq
	.align		8
        /*0030*/ 	.dword	mrg32k3aM2SubSeq
	.align		8
        /*0038*/ 	.dword	mrg32k3aM1Seq
	.align		8
        /*0040*/ 	.dword	mrg32k3aM2Seq
	.align		8
        /*0048*/ 	.dword	__unnamed_2
	.align		8
        /*0050*/ 	.dword	__unnamed_3
	.align		8
        /*0058*/ 	.dword	__unnamed_4
	.align		8
        /*0060*/ 	.dword	__unnamed_5
	.align		8
        /*0068*/ 	.dword	_ZN34_INTERNAL_74e48bca_4_k_cu_stride_A4cuda3std3__45__cpo5beginE
	.align		8
        /*0070*/ 	.dword	_ZN34_INTERNAL_74e48bca_4_k_cu_stride_A4cuda3std3__45__cpo3endE
	.align		8
        /*0078*/ 	.dword	_ZN34_INTERNAL_74e48bca_4_k_cu_stride_A4cuda3std3__45__cpo6cbeginE
	.align		8
        /*0080*/ 	.dword	_ZN34_INTERNAL_74e48bca_4_k_cu_stride_A4cuda3std3__45__cpo4cendE
	.align		8
        /*0088*/ 	.dword	_ZN34_INTERNAL_74e48bca_4_k_cu_stride_A4cuda3std3__436_GLOBAL__N__74e48bca_4_k_cu_stride_A6ignoreE
	.align		8
        /*0090*/ 	.dword	_ZN34_INTERNAL_74e48bca_4_k_cu_stride_A4cuda3std3__419piecewise_constructE
	.align		8
        /*0098*/ 	.dword	_ZN34_INTERNAL_74e48bca_4_k_cu_stride_A4cuda3std3__48in_placeE
	.align		8
        /*00a0*/ 	.dword	_ZN34_INTERNAL_74e48bca_4_k_cu_stride_A4cuda3std6ranges3__45__cpo4swapE
	.align		8
        /*00a8*/ 	.dword	_ZN34_INTERNAL_74e48bca_4_k_cu_stride_A4cuda3std6ranges3__45__cpo9iter_moveE
	.align		8
        /*00b0*/ 	.dword	_ZN34_INTERNAL_74e48bca_4_k_cu_stride_A4cute7productE
	.align		8
        /*00b8*/ 	.dword	_ZN34_INTERNAL_74e48bca_4_k_cu_stride_A4cute1_E
	.align		8
        /*00c0*/ 	.dword	$str$21
	.align		8
        /*00c8*/ 	.dword	$str$22
	.align		8
        /*00d0*/ 	.dword	$str$23
	.align		8
        /*00d8*/ 	.dword	$str$24
	.align		8
        /*00e0*/ 	.dword	$str$25
	.align		8
        /*00e8*/ 	.dword	$str$40
	.align		8
        /*00f0*/ 	.dword	$str$41
	.align		8
        /*00f8*/ 	.dword	$str$42
	.align		8
        /*0100*/ 	.dword	$str$43
	.align		8
        /*0108*/ 	.dword	__assertfail


//--------------------- .nv.constant3             --------------------------
	.section	.nv.constant3,"a",@progbits
	.align	8
.nv.constant3:
	.type		__cr_lgamma_table,@object
	.size		__cr_lgamma_table,(.L_10 - __cr_lgamma_table)
__cr_lgamma_table:
        /*0000*/ 	.byte	0x00, 0x00, 0x00, 0x00, 0x00, 0x00, 0x00, 0x00, 0x00, 0x00, 0x00, 0x00, 0x00, 0x00, 0x00, 0x00
        /*0010*/ 	.byte	0xef, 0x39, 0xfa, 0xfe, 0x42, 0x2e, 0xe6, 0x3f, 0x02, 0x20, 0x2a, 0xfa, 0x0b, 0xab, 0xfc, 0x3f
        /*0020*/ 	.byte	0xf9, 0x2c, 0x92, 0x7c, 0xa7, 0x6c, 0x09, 0x40, 0xc9, 0x79, 0x44, 0x3c, 0x64, 0x26, 0x13, 0x40
        /*0030*/ 	.byte	0xca, 0x01, 0xcf, 0x3a, 0x27, 0x51, 0x1a, 0x40, 0x30, 0xcc, 0x2d, 0xf3, 0xe1, 0x0c, 0x21, 0x40
        /*0040*/ 	.byte	0x0d, 0xb7, 0xfc, 0x82, 0x8e, 0x35, 0x25, 0x40
.L_10:


//--------------------- .text._ZN7cutlass9reference6device6kernel17BlockCompareEqualIfEEvPiPKT_S7_m --------------------------
	.section	.text._ZN7cutlass9reference6device6kernel17BlockCompareEqualIfEEvPiPKT_S7_m,"ax",@progbits
	.align	128
        .global         _ZN7cutlass9reference6device6kernel17BlockCompareEqualIfEEvPiPKT_S7_m
        .type           _ZN7cutlass9reference6device6kernel17BlockCompareEqualIfEEvPiPKT_S7_m,@function
        .size           _ZN7cutlass9reference6device6kernel17BlockCompareEqualIfEEvPiPKT_S7_m,(.L_x_478 - _ZN7cutlass9reference6device6kernel17BlockCompareEqualIfEEvPiPKT_S7_m)
        .other          _ZN7cutlass9reference6device6kernel17BlockCompareEqualIfEEvPiPKT_S7_m,@"STO_CUDA_ENTRY STV_DEFAULT"
_ZN7cutlass9reference6device6kernel17BlockCompareEqualIfEEvPiPKT_S7_m:
.text._ZN7cutlass9reference6device6kernel17BlockCompareEqualIfEEvPiPKT_S7_m:
[----:B------:R-:W-:Y:S01]  /*0000*/  LDC R1, c[0x0][0x37c] ;  /* 0x0000df00ff017b82 */ /* 0x000fe20000000800 */
[----:B------:R-:W0:Y:S01]  /*0010*/  S2R R0, SR_TID.X ;  /* 0x0000000000007919 */ /* 0x000e220000002100 */
[----:B------:R-:W0:Y:S01]  /*0020*/  LDCU UR4, c[0x0][0x360] ;  /* 0x00006c00ff0477ac */ /* 0x000e220008000800 */
[----:B------:R-:W0:Y:S01]  /*0030*/  S2R R3, SR_CTAID.X ;  /* 0x0000000000037919 */ /* 0x000e220000002500 */
[----:B------:R-:W1:Y:S01]  /*0040*/  LDCU.64 UR6, c[0x0][0x398] ;  /* 0x00007300ff0677ac */ /* 0x000e620008000a00 */
[----:B0-----:R-:W-:-:S05]  /*0050*/  IMAD R0, R3, UR4, R0 ;  /* 0x0000000403007c24 */ /* 0x001fca000f8e0200 */
[----:B-1----:R-:W-:-:S04]  /*0060*/  ISETP.GE.U32.AND P0, PT, R0, UR6, PT ;  /* 0x0000000600007c0c */ /* 0x002fc8000bf06070 */
[----:B------:R-:W-:-:S13]  /*0070*/  ISETP.GE.U32.AND.EX P0, PT, RZ, UR7, PT, P0 ;  /* 0x00000007ff007c0c */ /* 0x000fda000bf06100 */
[----:B------:R-:W-:Y:S05]  /*0080*/  @P0 EXIT ;  /* 0x000000000000094d */ /* 0x000fea0003800000 */
[----:B------:R-:W0:Y:S01]  /*0090*/  LDCU UR5, c[0x0][0x370] ;  /* 0x00006e00ff0577ac */ /* 0x000e220008000800 */
[----:B------:R-:W-:Y:S01]  /*00a0*/  BSSY.RECONVERGENT B0, `(.L_x_0) ;  /* 0x0000017000007945 */ /* 0x000fe20003800200 */
[----:B------:R-:W-:Y:S01]  /*00b0*/  IMAD.MOV.U32 R7, RZ, RZ, RZ ;  /* 0x000000ffff077224 */ /* 0x000fe200078e00ff */
[----:B------:R-:W1:Y:S01]  /*00c0*/  LDCU.64 UR6, c[0x0][0x358] ;  /* 0x00006b00ff0677ac */ /* 0x000e620008000a00 */
[----:B------:R-:W2:Y:S01]  /*00d0*/  LDCU.64 UR12, c[0x0][0x398] ;  /* 0x00007300ff0c77ac */ /* 0x000ea20008000a00 */
[----:B------:R-:W3:Y:S01]  /*00e0*/  LDCU.64 UR8, c[0x0][0x388] ;  /* 0x00007100ff0877ac */ /* 0x000ee20008000a00 */
[----:B------:R-:W4:Y:S01]  /*00f0*/  LDCU.64 UR10, c[0x0][0x390] ;  /* 0x00007200ff0a77ac */ /* 0x000f220008000a00 */
[----:B0-----:R-:W-:-:S12]  /*0100*/  UIMAD UR4, UR4, UR5, URZ ;  /* 0x00000005040472a4 */ /* 0x001fd8000f8e02ff */
.L_x_2:
[C---:B------:R-:W-:Y:S01]  /*0110*/  IMAD.SHL.U32 R4, R0.reuse, 0x4, RZ ;  /* 0x0000000400047824 */ /* 0x040fe200078e00ff */
[----:B------:R-:W-:-:S04]  /*0120*/  SHF.L.U64.HI R5, R0, 0x2, R7 ;  /* 0x0000000200057819 */ /* 0x000fc80000010207 */
[C---:B---3--:R-:W-:Y:S02]  /*0130*/  IADD3 R2, P0, PT, R4.reuse, UR8, RZ ;  /* 0x0000000804027c10 */ /* 0x048fe4000ff1e0ff */
[----:B----4-:R-:W-:Y:S02]  /*0140*/  IADD3 R4, P1, PT, R4, UR10, RZ ;  /* 0x0000000a04047c10 */ /* 0x010fe4000ff3e0ff */
[C---:B------:R-:W-:Y:S02]  /*0150*/  IADD3.X R3, PT, PT, R5.reuse, UR9, RZ, P0, !PT ;  /* 0x0000000905037c10 */ /* 0x040fe400087fe4ff */
[----:B------:R-:W-:-:S03]  /*0160*/  IADD3.X R5, PT, PT, R5, UR11, RZ, P1, !PT ;  /* 0x0000000b05057c10 */ /* 0x000fc60008ffe4ff */
[----:B-1----:R-:W3:Y:S04]  /*0170*/  LDG.E R2, desc[UR6][R2.64] ;  /* 0x0000000602027981 */ /* 0x002ee8000c1e1900 */
[----:B------:R-:W3:Y:S02]  /*0180*/  LDG.E R5, desc[UR6][R4.64] ;  /* 0x0000000604057981 */ /* 0x000ee4000c1e1900 */
[----:B---3--:R-:W-:-:S13]  /*0190*/  FSETP.NEU.AND P0, PT, R2, R5, PT ;  /* 0x000000050200720b */ /* 0x008fda0003f0d000 */
[----:B------:R-:W-:Y:S05]  /*01a0*/  @P0 BRA `(.L_x_1) ;  /* 0x0000000000180947 */ /* 0x000fea0003800000 */
[----:B------:R-:W-:-:S05]  /*01b0*/  IADD3 R0, P0, PT, R0, UR4, RZ ;  /* 0x0000000400007c10 */ /* 0x000fca000ff1e0ff */
[----:B------:R-:W-:Y:S01]  /*01c0*/  IMAD.X R7, RZ, RZ, R7, P0 ;  /* 0x000000ffff077224 */ /* 0x000fe200000e0607 */
[----:B--2---:R-:W-:-:S04]  /*01d0*/  ISETP.GE.U32.AND P0, PT, R0, UR12, PT ;  /* 0x0000000c00007c0c */ /* 0x004fc8000bf06070 */
[----:B------:R-:W-:-:S13]  /*01e0*/  ISETP.GE.U32.AND.EX P0, PT, R7, UR13, PT, P0 ;  /* 0x0000000d07007c0c */ /* 0x000fda000bf06100 */
[----:B------:R-:W-:Y:S05]  /*01f0*/  @!P0 BRA `(.L_x_2) ;  /* 0xfffffffc00c48947 */ /* 0x000fea000383ffff */
[----:B------:R-:W-:Y:S05]  /*0200*/  EXIT ;  /* 0x000000000000794d */ /* 0x000fea0003800000 */
.L_x_1:
[----:B--2---:R-:W-:Y:S05]  /*0210*/  BSYNC.RECONVERGENT B0 ;  /* 0x0000000000007941 */ /* 0x004fea0003800200 */
.L_x_0:
[----:B------:R-:W0:Y:S02]  /*0220*/  LDC.64 R2, c[0x0][0x380] ;  /* 0x0000e000ff027b82 */ /* 0x000e240000000a00 */
[----:B0-----:R-:W-:Y:S01]  /*0230*/  STG.E desc[UR6][R2.64], RZ ;  /* 0x000000ff02007986 */ /* 0x001fe2000c101906 */
[----:B------:R-:W-:Y:S05]  /*0240*/  EXIT ;  /* 0x000000000000794d */ /* 0x000fea0003800000 */
.L_x_3:
[----:B------:R-:W-:-:S00]  /*0250*/  BRA `(.L_x_3) ;  /* 0xfffffffc00fc7947 */ /* 0x000fc0000383ffff */
[----:B------:R-:W-:-:S00]  /*0260*/  NOP ;  /* 0x0000000000007918 */ /* 0x000fc00000000000 */
        /* <DEDUP_REMOVED lines=9> */
.L_x_478:


//--------------------- .text._ZN7cutlass9reference6device6kernel4GemmINS_9TensorRefINS_6half_tENS_6layout8RowMajorEEENS4_IS5_NS6_11ColumnMajorEEENS4_IfS9_EEffNS_11MatrixShapeILi4ELi4EEENS_12multiply_addIfffEENS_16NumericConverterIffLNS_15FloatRoundStyleE2EEEEEvNS_4gemm9GemmCoordET2_T_T0_SL_T1_SO_T3_ --------------------------
	.section	.text._ZN7cutlass9reference6device6kernel4GemmINS_9TensorRefINS_6half_tENS_6layout8RowMajorEEENS4_IS5_NS6_11ColumnMajorEEENS4_IfS9_EEffNS_11MatrixShapeILi4ELi4EEENS_12multiply_addIfffEENS_16NumericConverterIffLNS_15FloatRoundStyleE2EEEEEvNS_4gemm9GemmCoordET2_T_T0_SL_T1_SO_T3_,"ax",@progbits
	.align	128
        .global         _ZN7cutlass9reference6device6kernel4GemmINS_9TensorRefINS_6half_tENS_6layout8RowMajorEEENS4_IS5_NS6_11ColumnMajorEEENS4_IfS9_EEffNS_11MatrixShapeILi4ELi4EEENS_12multiply_addIfffEENS_16NumericConverterIffLNS_15FloatRoundStyleE2EEEEEvNS_4gemm9GemmCoordET2_T_T0_SL_T1_SO_T3_
        .type           _ZN7cutlass9reference6device6kernel4GemmINS_9TensorRefINS_6half_tENS_6layout8RowMajorEEENS4_IS5_NS6_11ColumnMajorEEENS4_IfS9_EEffNS_11MatrixShapeILi4ELi4EEENS_12multiply_addIfffEENS_16NumericConverterIffLNS_15FloatRoundStyleE2EEEEEvNS_4gemm9GemmCoordET2_T_T0_SL_T1_SO_T3_,@function
        .size           _ZN7cutlass9reference6device6kernel4GemmINS_9TensorRefINS_6half_tENS_6layout8RowMajorEEENS4_IS5_NS6_11ColumnMajorEEENS4_IfS9_EEffNS_11MatrixShapeILi4ELi4EEENS_12multiply_addIfffEENS_16NumericConverterIffLNS_15FloatRoundStyleE2EEEEEvNS_4gemm9GemmCoordET2_T_T0_SL_T1_SO_T3_,(.L_x_479 - _ZN7cutlass9reference6device6kernel4GemmINS_9TensorRefINS_6half_tENS_6layout8RowMajorEEENS4_IS5_NS6_11ColumnMajorEEENS4_IfS9_EEffNS_11MatrixShapeILi4ELi4EEENS_12multiply_addIfffEENS_16NumericConverterIffLNS_15FloatRoundStyleE2EEEEEvNS_4gemm9GemmCoordET2_T_T0_SL_T1_SO_T3_)
        .other          _ZN7cutlass9reference6device6kernel4GemmINS_9TensorRefINS_6half_tENS_6layout8RowMajorEEENS4_IS5_NS6_11ColumnMajorEEENS4_IfS9_EEffNS_11MatrixShapeILi4ELi4EEENS_12multiply_addIfffEENS_16NumericConverterIffLNS_15FloatRoundStyleE2EEEEEvNS_4gemm9GemmCoordET2_T_T0_SL_T1_SO_T3_,@"STO_CUDA_ENTRY STV_DEFAULT"
_ZN7cutlass9reference6device6kernel4GemmINS_9TensorRefINS_6half_tENS_6layout8RowMajorEEENS4_IS5_NS6_11ColumnMajorEEENS4_IfS9_EEffNS_11MatrixShapeILi4ELi4EEENS_12multiply_addIfffEENS_16NumericConverterIffLNS_15FloatRoundStyleE2EEEEEvNS_4gemm9GemmCoordET2_T_T0_SL_T1_SO_T3_:
.text._ZN7cutlass9reference6device6kernel4GemmINS_9TensorRefINS_6half_tENS_6layout8RowMajorEEENS4_IS5_NS6_11ColumnMajorEEENS4_IfS9_EEffNS_11MatrixShapeILi4ELi4EEENS_12multiply_addIfffEENS_16NumericConverterIffLNS_15FloatRoundStyleE2EEEEEvNS_4gemm9GemmCoordET2_T_T0_SL_T1_SO_T3_:
[----:B------:R-:W-:Y:S01]  /*0000*/  LDC R1, c[0x0][0x37c] ;  /* 0x0000df00ff017b82 */ /* 0x000fe20000000800 */
[----:B------:R-:W0:Y:S07]  /*0010*/  S2R R5, SR_TID.X ;  /* 0x0000000000057919 */ /* 0x000e2e0000002100 */
[----:B------:R-:W0:Y:S01]  /*0020*/  LDC R50, c[0x0][0x360] ;  /* 0x0000d800ff327b82 */ /* 0x000e220000000800 */
[----:B------:R-:W1:Y:S01]  /*0030*/  LDCU UR7, c[0x0][0x388] ;  /* 0x00007100ff0777ac */ /* 0x000e620008000800 */
[----:B------:R-:W2:Y:S01]  /*0040*/  S2R R3, SR_TID.Y ;  /* 0x0000000000037919 */ /* 0x000ea20000002200 */
[----:B------:R-:W3:Y:S05]  /*0050*/  LDCU UR6, c[0x0][0x3d8] ;  /* 0x00007b00ff0677ac */ /* 0x000eea0008000800 */
[----:B------:R-:W0:Y:S01]  /*0060*/  S2UR UR5, SR_CTAID.X ;  /* 0x00000000000579c3 */ /* 0x000e220000002500 */
[----:B------:R-:W4:Y:S01]  /*0070*/  LDCU.64 UR14, c[0x0][0x358] ;  /* 0x00006b00ff0e77ac */ /* 0x000f220008000a00 */
[----:B------:R-:W0:Y:S06]  /*0080*/  LDCU.64 UR12, c[0x0][0x380] ;  /* 0x00007000ff0c77ac */ /* 0x000e2c0008000a00 */
[----:B------:R-:W2:Y:S01]  /*0090*/  S2UR UR4, SR_CTAID.Y ;  /* 0x00000000000479c3 */ /* 0x000ea20000002600 */
[----:B-1----:R-:W-:Y:S01]  /*00a0*/  UISETP.GE.AND UP0, UPT, UR7, 0x1, UPT ;  /* 0x000000010700788c */ /* 0x002fe2000bf06270 */
[----:B---3--:R-:W-:-:S06]  /*00b0*/  MOV R17, UR6 ;  /* 0x0000000600117c02 */ /* 0x008fcc0008000f00 */
[----:B------:R-:W2:Y:S01]  /*00c0*/  LDC R18, c[0x0][0x364] ;  /* 0x0000d900ff127b82 */ /* 0x000ea20000000800 */
[----:B------:R-:W-:Y:S01]  /*00d0*/  IMAD.U32 R16, RZ, RZ, UR6 ;  /* 0x00000006ff107e24 */ /* 0x000fe2000f8e00ff */
[----:B------:R-:W-:Y:S01]  /*00e0*/  MOV R15, UR6 ;  /* 0x00000006000f7c02 */ /* 0x000fe20008000f00 */
[----:B------:R-:W-:Y:S01]  /*00f0*/  IMAD.U32 R14, RZ, RZ, UR6 ;  /* 0x00000006ff0e7e24 */ /* 0x000fe2000f8e00ff */
[----:B------:R-:W-:Y:S01]  /*0100*/  MOV R13, UR6 ;  /* 0x00000006000d7c02 */ /* 0x000fe20008000f00 */
[----:B------:R-:W-:Y:S01]  /*0110*/  IMAD.U32 R12, RZ, RZ, UR6 ;  /* 0x00000006ff0c7e24 */ /* 0x000fe2000f8e00ff */
[----:B------:R-:W-:Y:S01]  /*0120*/  MOV R11, UR6 ;  /* 0x00000006000b7c02 */ /* 0x000fe20008000f00 */
[----:B------:R-:W-:Y:S01]  /*0130*/  IMAD.U32 R10, RZ, RZ, UR6 ;  /* 0x00000006ff0a7e24 */ /* 0x000fe2000f8e00ff */
[----:B------:R-:W-:Y:S01]  /*0140*/  MOV R9, UR6 ;  /* 0x0000000600097c02 */ /* 0x000fe20008000f00 */
[----:B0-----:R-:W-:Y:S01]  /*0150*/  IMAD R50, R50, UR5, R5 ;  /* 0x0000000532327c24 */ /* 0x001fe2000f8e0205 */
[----:B------:R-:W-:Y:S01]  /*0160*/  MOV R7, UR6 ;  /* 0x0000000600077c02 */ /* 0x000fe20008000f00 */
[----:B------:R-:W-:Y:S01]  /*0170*/  IMAD.U32 R8, RZ, RZ, UR6 ;  /* 0x00000006ff087e24 */ /* 0x000fe2000f8e00ff */
[----:B------:R-:W-:Y:S01]  /*0180*/  MOV R5, UR6 ;  /* 0x0000000600057c02 */ /* 0x000fe20008000f00 */
[----:B------:R-:W-:Y:S01]  /*0190*/  IMAD.U32 R6, RZ, RZ, UR6 ;  /* 0x00000006ff067e24 */ /* 0x000fe2000f8e00ff */
[----:B------:R-:W-:Y:S01]  /*01a0*/  SHF.L.U32 R50, R50, 0x2, RZ ;  /* 0x0000000232327819 */ /* 0x000fe200000006ff */
[----:B------:R-:W-:-:S02]  /*01b0*/  IMAD.U32 R4, RZ, RZ, UR6 ;  /* 0x00000006ff047e24 */ /* 0x000fc4000f8e00ff */
[----:B------:R-:W-:Y:S02]  /*01c0*/  IMAD.U32 R2, RZ, RZ, UR6 ;  /* 0x00000006ff027e24 */ /* 0x000fe4000f8e00ff */
[----:B--2---:R-:W-:Y:S01]  /*01d0*/  IMAD R18, R18, UR4, R3 ;  /* 0x0000000412127c24 */ /* 0x004fe2000f8e0203 */
[----:B------:R-:W-:-:S04]  /*01e0*/  MOV R3, UR6 ;  /* 0x0000000600037c02 */ /* 0x000fc80008000f00 */
[----:B------:R-:W-:Y:S01]  /*01f0*/  SHF.L.U32 R18, R18, 0x2, RZ ;  /* 0x0000000212127819 */ /* 0x000fe200000006ff */
[----:B----4-:R-:W-:Y:S06]  /*0200*/  BRA.U !UP0, `(.L_x_4) ;  /* 0x0000000908547547 */ /* 0x010fec000b800000 */
[----:B------:R-:W0:Y:S01]  /*0210*/  LDCU.128 UR8, c[0x0][0x390] ;  /* 0x00007200ff0877ac */ /* 0x000e220008000c00 */
[C---:B------:R-:W-:Y:S01]  /*0220*/  VIADD R12, R50.reuse, 0x2 ;  /* 0x00000002320c7836 */ /* 0x040fe20000000000 */
[----:B------:R-:W-:Y:S01]  /*0230*/  SHF.R.S32.HI R43, RZ, 0x1f, R50 ;  /* 0x0000001fff2b7819 */ /* 0x000fe20000011432 */
[----:B------:R-:W-:Y:S01]  /*0240*/  VIADD R20, R50, 0x3 ;  /* 0x0000000332147836 */ /* 0x000fe20000000000 */
[----:B------:R-:W1:Y:S01]  /*0250*/  LDCU UR4, c[0x0][0x384] ;  /* 0x00007080ff0477ac */ /* 0x000e620008000800 */
[C---:B------:R-:W-:Y:S01]  /*0260*/  VIADD R11, R18.reuse, 0x1 ;  /* 0x00000001120b7836 */ /* 0x040fe20000000000 */
[----:B------:R-:W-:Y:S01]  /*0270*/  SHF.R.S32.HI R39, RZ, 0x1f, R12 ;  /* 0x0000001fff277819 */ /* 0x000fe2000001140c */
[C---:B------:R-:W-:Y:S01]  /*0280*/  VIADD R7, R18.reuse, 0x3 ;  /* 0x0000000312077836 */ /* 0x040fe20000000000 */
[----:B------:R-:W-:Y:S01]  /*0290*/  IADD3 R9, PT, PT, R18, 0x2, RZ ;  /* 0x0000000212097810 */ /* 0x000fe20007ffe0ff */
[----:B------:R-:W2:Y:S01]  /*02a0*/  LDCU UR5, c[0x0][0x380] ;  /* 0x00007000ff0577ac */ /* 0x000ea20008000800 */
[----:B------:R-:W-:Y:S01]  /*02b0*/  SHF.R.S32.HI R37, RZ, 0x1f, R20 ;  /* 0x0000001fff257819 */ /* 0x000fe20000011414 */
[C---:B------:R-:W-:Y:S01]  /*02c0*/  VIADD R14, R50.reuse, 0x1 ;  /* 0x00000001320e7836 */ /* 0x040fe20000000000 */
[C---:B------:R-:W-:Y:S01]  /*02d0*/  IADD3 R0, PT, PT, R50.reuse, 0x1, RZ ;  /* 0x0000000132007810 */ /* 0x040fe20007ffe0ff */
[----:B------:R-:W-:Y:S01]  /*02e0*/  IMAD.U32 R16, RZ, RZ, UR6 ;  /* 0x00000006ff107e24 */ /* 0x000fe2000f8e00ff */
[----:B------:R-:W-:Y:S01]  /*02f0*/  IADD3 R6, PT, PT, R50, 0x2, RZ ;  /* 0x0000000232067810 */ /* 0x000fe20007ffe0ff */
[----:B------:R-:W-:Y:S01]  /*0300*/  IMAD.U32 R10, RZ, RZ, UR6 ;  /* 0x00000006ff0a7e24 */ /* 0x000fe2000f8e00ff */
[----:B------:R-:W-:Y:S01]  /*0310*/  SHF.R.S32.HI R41, RZ, 0x1f, R14 ;  /* 0x0000001fff297819 */ /* 0x000fe2000001140e */
[----:B0-----:R-:W-:Y:S01]  /*0320*/  IMAD R39, R39, UR10, RZ ;  /* 0x0000000a27277c24 */ /* 0x001fe2000f8e02ff */
[----:B------:R-:W-:Y:S01]  /*0330*/  PRMT R33, RZ, 0x7610, R33 ;  /* 0x00007610ff217816 */ /* 0x000fe20000000021 */
[----:B------:R-:W-:Y:S01]  /*0340*/  IMAD R43, R43, UR10, RZ ;  /* 0x0000000a2b2b7c24 */ /* 0x000fe2000f8e02ff */
[----:B------:R-:W-:Y:S01]  /*0350*/  MOV R8, UR6 ;  /* 0x0000000600087c02 */ /* 0x000fe20008000f00 */
[C---:B------:R-:W-:Y:S01]  /*0360*/  IMAD R39, R12.reuse, UR11, R39 ;  /* 0x0000000b0c277c24 */ /* 0x040fe2000f8e0227 */
[----:B-1----:R-:W-:Y:S01]  /*0370*/  ISETP.GE.AND P4, PT, R11, UR4, PT ;  /* 0x000000040b007c0c */ /* 0x002fe2000bf86270 */
[----:B------:R-:W-:Y:S01]  /*0380*/  IMAD.WIDE.U32 R12, R12, UR10, RZ ;  /* 0x0000000a0c0c7c25 */ /* 0x000fe2000f8e00ff */
[----:B------:R-:W-:-:S02]  /*0390*/  ISETP.GE.AND P3, PT, R9, UR4, PT ;  /* 0x0000000409007c0c */ /* 0x000fc4000bf66270 */
[----:B------:R-:W-:Y:S01]  /*03a0*/  ISETP.GE.AND P2, PT, R7, UR4, PT ;  /* 0x0000000407007c0c */ /* 0x000fe2000bf46270 */
[----:B------:R-:W-:Y:S01]  /*03b0*/  IMAD.IADD R39, R13, 0x1, R39 ;  /* 0x000000010d277824 */ /* 0x000fe200078e0227 */
[----:B------:R-:W-:Y:S01]  /*03c0*/  LEA R38, P0, R12, UR8, 0x1 ;  /* 0x000000080c267c11 */ /* 0x000fe2000f8008ff */
[----:B------:R-:W-:Y:S01]  /*03d0*/  IMAD R43, R50, UR11, R43 ;  /* 0x0000000b322b7c24 */ /* 0x000fe2000f8e022b */
[----:B--2---:R-:W-:Y:S01]  /*03e0*/  ISETP.GE.AND P5, PT, R0, UR5, PT ;  /* 0x0000000500007c0c */ /* 0x004fe2000bfa6270 */
[----:B------:R-:W-:Y:S01]  /*03f0*/  IMAD R37, R37, UR10, RZ ;  /* 0x0000000a25257c24 */ /* 0x000fe2000f8e02ff */
[----:B------:R-:W-:Y:S01]  /*0400*/  LEA.HI.X R39, R12, UR9, R39, 0x1, P0 ;  /* 0x000000090c277c11 */ /* 0x000fe200080f0c27 */
[----:B------:R-:W-:Y:S01]  /*0410*/  IMAD.WIDE.U32 R12, R50, UR10, RZ ;  /* 0x0000000a320c7c25 */ /* 0x000fe2000f8e00ff */
[----:B------:R-:W-:Y:S01]  /*0420*/  P2R R47, PR, RZ, 0x20 ;  /* 0x00000020ff2f7803 */ /* 0x000fe20000000000 */
[----:B------:R-:W0:Y:S01]  /*0430*/  @!P4 LDC.64 R4, c[0x0][0x3a8] ;  /* 0x0000ea00ff04cb82 */ /* 0x000e220000000a00 */
[----:B------:R-:W-:Y:S01]  /*0440*/  ISETP.GE.AND P6, PT, R6, UR5, PT ;  /* 0x0000000506007c0c */ /* 0x000fe2000bfc6270 */
[----:B------:R-:W-:Y:S01]  /*0450*/  IMAD R37, R20, UR11, R37 ;  /* 0x0000000b14257c24 */ /* 0x000fe2000f8e0225 */
[----:B------:R-:W-:Y:S01]  /*0460*/  LEA R42, P0, R12, UR8, 0x1 ;  /* 0x000000080c2a7c11 */ /* 0x000fe2000f8008ff */
[----:B------:R-:W-:Y:S01]  /*0470*/  IMAD.WIDE.U32 R20, R20, UR10, RZ ;  /* 0x0000000a14147c25 */ /* 0x000fe2000f8e00ff */
[----:B------:R-:W-:-:S02]  /*0480*/  IADD3 R43, PT, PT, R13, R43, RZ ;  /* 0x0000002b0d2b7210 */ /* 0x000fc40007ffe0ff */
[----:B------:R-:W-:Y:S01]  /*0490*/  PRMT R32, RZ, 0x7610, R32 ;  /* 0x00007610ff207816 */ /* 0x000fe20000000020 */
[----:B------:R-:W-:Y:S01]  /*04a0*/  IMAD R41, R41, UR10, RZ ;  /* 0x0000000a29297c24 */ /* 0x000fe2000f8e02ff */
[----:B------:R-:W-:Y:S01]  /*04b0*/  LEA.HI.X R43, R12, UR9, R43, 0x1, P0 ;  /* 0x000000090c2b7c11 */ /* 0x000fe200080f0c2b */
[----:B------:R-:W-:Y:S01]  /*04c0*/  IMAD.IADD R37, R21, 0x1, R37 ;  /* 0x0000000115257824 */ /* 0x000fe200078e0225 */
[----:B------:R-:W-:Y:S01]  /*04d0*/  ISETP.GE.AND P0, PT, R18, UR4, PT ;  /* 0x0000000412007c0c */ /* 0x000fe2000bf06270 */
[----:B------:R-:W-:Y:S01]  /*04e0*/  IMAD R41, R14, UR11, R41 ;  /* 0x0000000b0e297c24 */ /* 0x000fe2000f8e0229 */
[----:B------:R-:W-:Y:S01]  /*04f0*/  LEA R36, P1, R20, UR8, 0x1 ;  /* 0x0000000814247c11 */ /* 0x000fe2000f8208ff */
[----:B------:R-:W1:Y:S01]  /*0500*/  @!P3 LDC.64 R44, c[0x0][0x3a8] ;  /* 0x0000ea00ff2cbb82 */ /* 0x000e620000000a00 */
[----:B------:R-:W-:Y:S01]  /*0510*/  IMAD.WIDE.U32 R14, R14, UR10, RZ ;  /* 0x0000000a0e0e7c25 */ /* 0x000fe2000f8e00ff */
[----:B------:R-:W-:Y:S02]  /*0520*/  PRMT R31, RZ, 0x7610, R31 ;  /* 0x00007610ff1f7816 */ /* 0x000fe4000000001f */
[----:B------:R-:W-:Y:S01]  /*0530*/  LEA.HI.X R37, R20, UR9, R37, 0x1, P1 ;  /* 0x0000000914257c11 */ /* 0x000fe200088f0c25 */
[----:B------:R-:W-:Y:S01]  /*0540*/  VIADD R0, R50, 0x3 ;  /* 0x0000000332007836 */ /* 0x000fe20000000000 */
[----:B------:R-:W-:Y:S01]  /*0550*/  LEA R40, P1, R14, UR8, 0x1 ;  /* 0x000000080e287c11 */ /* 0x000fe2000f8208ff */
[----:B------:R-:W-:Y:S01]  /*0560*/  UIADD3 UR8, UPT, UPT, -UR7, URZ, URZ ;  /* 0x000000ff07087290 */ /* 0x000fe2000fffe1ff */
[----:B------:R-:W2:Y:S01]  /*0570*/  @!P2 LDC.64 R2, c[0x0][0x3a8] ;  /* 0x0000ea00ff02ab82 */ /* 0x000ea20000000a00 */
[----:B------:R-:W3:Y:S01]  /*0580*/  LDCU UR7, c[0x0][0x380] ;  /* 0x00007000ff0777ac */ /* 0x000ee20008000800 */
[----:B------:R-:W-:Y:S01]  /*0590*/  ISETP.GE.AND P5, PT, R0, UR5, PT ;  /* 0x0000000500007c0c */ /* 0x000fe2000bfa6270 */
[----:B------:R-:W4:Y:S01]  /*05a0*/  @!P0 S2R R21, SR_CTAID.Y ;  /* 0x0000000000158919 */ /* 0x000f220000002600 */
[----:B------:R-:W-:Y:S01]  /*05b0*/  IMAD.IADD R41, R15, 0x1, R41 ;  /* 0x000000010f297824 */ /* 0x000fe200078e0229 */
[----:B------:R-:W-:Y:S01]  /*05c0*/  PRMT R30, RZ, 0x7610, R30 ;  /* 0x00007610ff1e7816 */ /* 0x000fe2000000001e */
[----:B0-----:R-:W-:Y:S01]  /*05d0*/  @!P4 IMAD.WIDE.U32 R56, R11, R4, RZ ;  /* 0x000000040b38c225 */ /* 0x001fe200078e00ff */
[----:B------:R-:W0:Y:S01]  /*05e0*/  @!P0 S2R R0, SR_TID.Y ;  /* 0x0000000000008919 */ /* 0x000e220000002200 */
[----:B------:R-:W0:Y:S01]  /*05f0*/  @!P0 LDC.64 R34, c[0x0][0x3a8] ;  /* 0x0000ea00ff228b82 */ /* 0x000e220000000a00 */
[----:B------:R-:W-:Y:S01]  /*0600*/  LEA.HI.X R41, R14, UR9, R41, 0x1, P1 ;  /* 0x000000090e297c11 */ /* 0x000fe200088f0c29 */
[----:B------:R-:W-:Y:S01]  /*0610*/  IMAD.U32 R15, RZ, RZ, UR6 ;  /* 0x00000006ff0f7e24 */ /* 0x000fe2000f8e00ff */
[----:B------:R-:W-:Y:S01]  /*0620*/  MOV R14, UR6 ;  /* 0x00000006000e7c02 */ /* 0x000fe20008000f00 */
[----:B------:R-:W-:Y:S01]  /*0630*/  IMAD.U32 R13, RZ, RZ, UR6 ;  /* 0x00000006ff0d7e24 */ /* 0x000fe2000f8e00ff */
[----:B------:R-:W-:Y:S01]  /*0640*/  PRMT R29, RZ, 0x7610, R29 ;  /* 0x00007610ff1d7816 */ /* 0x000fe2000000001d */
[----:B------:R-:W-:Y:S01]  /*0650*/  IMAD.U32 R12, RZ, RZ, UR6 ;  /* 0x00000006ff0c7e24 */ /* 0x000fe2000f8e00ff */
[----:B------:R-:W-:Y:S01]  /*0660*/  PRMT R28, RZ, 0x7610, R28 ;  /* 0x00007610ff1c7816 */ /* 0x000fe2000000001c */
[----:B-1----:R-:W-:Y:S01]  /*0670*/  @!P3 IMAD.WIDE.U32 R54, R9, R44, RZ ;  /* 0x0000002c0936b225 */ /* 0x002fe200078e00ff */
[----:B------:R-:W-:Y:S01]  /*0680*/  PRMT R27, RZ, 0x7610, R27 ;  /* 0x00007610ff1b7816 */ /* 0x000fe2000000001b */
[----:B------:R-:W1:Y:S01]  /*0690*/  LDCU.64 UR4, c[0x0][0x3a0] ;  /* 0x00007400ff0477ac */ /* 0x000e620008000a00 */
[----:B---3--:R-:W-:Y:S01]  /*06a0*/  ISETP.GE.AND P1, PT, R50, UR7, PT ;  /* 0x0000000732007c0c */ /* 0x008fe2000bf26270 */
[----:B------:R-:W-:Y:S01]  /*06b0*/  @!P4 IMAD R44, R11, R5, R57 ;  /* 0x000000050b2cc224 */ /* 0x000fe200078e0239 */
[----:B------:R-:W-:Y:S01]  /*06c0*/  MOV R11, UR6 ;  /* 0x00000006000b7c02 */ /* 0x000fe20008000f00 */
[----:B------:R-:W-:Y:S01]  /*06d0*/  @!P3 IMAD R45, R9, R45, R55 ;  /* 0x0000002d092db224 */ /* 0x000fe200078e0237 */
[----:B------:R-:W-:Y:S01]  /*06e0*/  MOV R5, UR6 ;  /* 0x0000000600057c02 */ /* 0x000fe20008000f00 */
[----:B--2---:R-:W-:Y:S01]  /*06f0*/  @!P2 IMAD.WIDE.U32 R52, R7, R2, RZ ;  /* 0x000000020734a225 */ /* 0x004fe200078e00ff */
[----:B------:R-:W-:-:S02]  /*0700*/  MOV R2, UR6 ;  /* 0x0000000600027c02 */ /* 0x000fc40008000f00 */
[----:B------:R-:W-:Y:S01]  /*0710*/  PRMT R26, RZ, 0x7610, R26 ;  /* 0x00007610ff1a7816 */ /* 0x000fe2000000001a */
[----:B------:R-:W-:Y:S01]  /*0720*/  @!P2 IMAD R46, R7, R3, R53 ;  /* 0x00000003072ea224 */ /* 0x000fe200078e0235 */
[----:B------:R-:W-:Y:S01]  /*0730*/  P2R R48, PR, RZ, 0x2 ;  /* 0x00000002ff307803 */ /* 0x000fe20000000000 */
[----:B------:R-:W-:Y:S02]  /*0740*/  IMAD.U32 R9, RZ, RZ, UR6 ;  /* 0x00000006ff097e24 */ /* 0x000fe4000f8e00ff */
[----:B------:R-:W-:Y:S02]  /*0750*/  IMAD.U32 R7, RZ, RZ, UR6 ;  /* 0x00000006ff077e24 */ /* 0x000fe4000f8e00ff */
[----:B------:R-:W-:Y:S02]  /*0760*/  IMAD.U32 R6, RZ, RZ, UR6 ;  /* 0x00000006ff067e24 */ /* 0x000fe4000f8e00ff */
[----:B------:R-:W-:Y:S02]  /*0770*/  IMAD.U32 R4, RZ, RZ, UR6 ;  /* 0x00000006ff047e24 */ /* 0x000fe4000f8e00ff */
[----:B-1--4-:R-:W-:-:S07]  /*0780*/  IMAD.U32 R3, RZ, RZ, UR6 ;  /* 0x00000006ff037e24 */ /* 0x012fce000f8e00ff */
.L_x_5:
[----:B------:R-:W-:Y:S01]  /*0790*/  P2R R49, PR, RZ, 0x4 ;  /* 0x00000004ff317803 */ /* 0x000fe20000000000 */
[----:B------:R-:W0:Y:S01]  /*07a0*/  @!P0 LDC R20, c[0x0][0x364] ;  /* 0x0000d900ff148b82 */ /* 0x000e220000000800 */
[----:B------:R-:W-:Y:S01]  /*07b0*/  ISETP.NE.AND P2, PT, R48, RZ, PT ;  /* 0x000000ff3000720c */ /* 0x000fe20003f45270 */
[----:B------:R-:W2:Y:S01]  /*07c0*/  @!P6 LDG.E.U16 R28, desc[UR14][R38.64] ;  /* 0x0000000e261ce981 */ /* 0x000ea2000c1e1500 */
[----:B------:R-:W-:Y:S03]  /*07d0*/  UIADD3 UR8, UPT, UPT, UR8, 0x1, URZ ;  /* 0x0000000108087890 */ /* 0x000fe6000fffe0ff */
[----:B------:R-:W3:Y:S08]  /*07e0*/  @!P5 LDG.E.U16 R29, desc[UR14][R36.64] ;  /* 0x0000000e241dd981 */ /* 0x000ef0000c1e1500 */
[----:B------:R-:W4:Y:S01]  /*07f0*/  @!P2 LDG.E.U16 R26, desc[UR14][R42.64] ;  /* 0x0000000e2a1aa981 */ /* 0x000f22000c1e1500 */
[----:B------:R-:W-:Y:S01]  /*0800*/  ISETP.NE.AND P2, PT, R49, RZ, PT ;  /* 0x000000ff3100720c */ /* 0x000fe20003f45270 */
[----:B0-----:R-:W-:Y:S04]  /*0810*/  @!P0 IMAD R19, R21, R20, R0 ;  /* 0x0000001415138224 */ /* 0x001fe800078e0200 */
[C---:B------:R-:W-:Y:S04]  /*0820*/  @!P0 IMAD.WIDE.U32 R60, R19.reuse, R34, RZ ;  /* 0x00000022133c8225 */ /* 0x040fe800078e00ff */
[----:B------:R-:W-:Y:S01]  /*0830*/  @!P0 IMAD R58, R19, R35, R61 ;  /* 0x00000023133a8224 */ /* 0x000fe200078e023d */
[C---:B------:R-:W-:Y:S04]  /*0840*/  @!P0 LEA R22, P1, R60.reuse, UR4, 0x3 ;  /* 0x000000043c168c11 */ /* 0x040fe8000f8218ff */
[----:B------:R-:W-:Y:S02]  /*0850*/  @!P0 LEA.HI.X R23, R60, UR5, R58, 0x3, P1 ;  /* 0x000000053c178c11 */ /* 0x000fe400088f1c3a */
[----:B------:R-:W-:Y:S03]  /*0860*/  ISETP.NE.AND P1, PT, R47, RZ, PT ;  /* 0x000000ff2f00720c */ /* 0x000fe60003f25270 */
[----:B------:R-:W5:Y:S10]  /*0870*/  @!P0 LDG.E.U16 R30, desc[UR14][R22.64] ;  /* 0x0000000e161e8981 */ /* 0x000f74000c1e1500 */
[----:B------:R-:W5:Y:S01]  /*0880*/  @!P1 LDG.E.U16 R27, desc[UR14][R40.64] ;  /* 0x0000000e281b9981 */ /* 0x000f62000c1e1500 */
[C---:B------:R-:W-:Y:S04]  /*0890*/  @!P4 LEA R58, P1, R56.reuse, UR4, 0x1 ;  /* 0x00000004383acc11 */ /* 0x040fe8000f8208ff */
[----:B------:R-:W-:Y:S02]  /*08a0*/  @!P4 LEA.HI.X R59, R56, UR5, R44, 0x1, P1 ;  /* 0x00000005383bcc11 */ /* 0x000fe400088f0c2c */
[C---:B------:R-:W-:Y:S03]  /*08b0*/  @!P3 LEA R60, P1, R54.reuse, UR4, 0x1 ;  /* 0x00000004363cbc11 */ /* 0x040fe6000f8208ff */
[----:B------:R0:W5:Y:S01]  /*08c0*/  @!P4 LDG.E.U16 R31, desc[UR14][R58.64] ;  /* 0x0000000e3a1fc981 */ /* 0x000162000c1e1500 */
[----:B------:R-:W-:Y:S05]  /*08d0*/  @!P3 LEA.HI.X R61, R54, UR5, R45, 0x1, P1 ;  /* 0x00000005363dbc11 */ /* 0x000fea00088f0c2d */
[----:B------:R-:W5:Y:S01]  /*08e0*/  @!P3 LDG.E.U16 R32, desc[UR14][R60.64] ;  /* 0x0000000e3c20b981 */ /* 0x000f62000c1e1500 */
[C---:B0-----:R-:W-:Y:S01]  /*08f0*/  @!P2 LEA R58, P1, R52.reuse, UR4, 0x1 ;  /* 0x00000004343aac11 */ /* 0x041fe2000f8208ff */
[----:B------:R-:W-:Y:S03]  /*0900*/  UIADD3 UR4, UP0, UPT, UR4, 0x2, URZ ;  /* 0x0000000204047890 */ /* 0x000fe6000ff1e0ff */
[----:B------:R-:W-:Y:S01]  /*0910*/  @!P2 LEA.HI.X R59, R52, UR5, R46, 0x1, P1 ;  /* 0x00000005343bac11 */ /* 0x000fe200088f0c2e */
[----:B------:R-:W-:Y:S01]  /*0920*/  UIADD3.X UR5, UPT, UPT, URZ, UR5, URZ, UP0, !UPT ;  /* 0x00000005ff057290 */ /* 0x000fe200087fe4ff */
[----:B------:R-:W-:Y:S01]  /*0930*/  IADD3 R36, P1, PT, R36, 0x2, RZ ;  /* 0x0000000224247810 */ /* 0x000fe20007f3e0ff */
[----:B------:R-:W-:Y:S02]  /*0940*/  UISETP.NE.AND UP0, UPT, UR8, URZ, UPT ;  /* 0x000000ff0800728c */ /* 0x000fe4000bf05270 */
[----:B------:R-:W5:Y:S01]  /*0950*/  @!P2 LDG.E.U16 R33, desc[UR14][R58.64] ;  /* 0x0000000e3a21a981 */ /* 0x000f62000c1e1500 */
[----:B------:R-:W-:Y:S02]  /*0960*/  IADD3.X R37, PT, PT, RZ, R37, RZ, P1, !PT ;  /* 0x00000025ff257210 */ /* 0x000fe40000ffe4ff */
[----:B------:R-:W-:Y:S04]  /*0970*/  IADD3 R38, P1, PT, R38, 0x2, RZ ;  /* 0x0000000226267810 */ /* 0x000fe80007f3e0ff */
[----:B------:R-:W-:Y:S02]  /*0980*/  IADD3.X R39, PT, PT, RZ, R39, RZ, P1, !PT ;  /* 0x00000027ff277210 */ /* 0x000fe40000ffe4ff */
[----:B------:R-:W-:Y:S04]  /*0990*/  IADD3 R40, P1, PT, R40, 0x2, RZ ;  /* 0x0000000228287810 */ /* 0x000fe80007f3e0ff */
[----:B------:R-:W-:Y:S02]  /*09a0*/  IADD3.X R41, PT, PT, RZ, R41, RZ, P1, !PT ;  /* 0x00000029ff297210 */ /* 0x000fe40000ffe4ff */
[----:B------:R-:W-:Y:S04]  /*09b0*/  IADD3 R42, P1, PT, R42, 0x2, RZ ;  /* 0x000000022a2a7810 */ /* 0x000fe80007f3e0ff */
[----:B------:R-:W-:Y:S01]  /*09c0*/  IADD3.X R43, PT, PT, RZ, R43, RZ, P1, !PT ;  /* 0x0000002bff2b7210 */ /* 0x000fe20000ffe4ff */
[----:B--2---:R-:W-:Y:S02]  /*09d0*/  HADD2.F32 R25, -RZ, R28.H0_H0 ;  /* 0x2000001cff197230 */ /* 0x004fe40000004100 */
[----:B---3--:R-:W-:Y:S02]  /*09e0*/  HADD2.F32 R24, -RZ, R29.H0_H0 ;  /* 0x2000001dff187230 */ /* 0x008fe40000004100 */
[----:B----4-:R-:W-:Y:S02]  /*09f0*/  HADD2.F32 R23, -RZ, R26.H0_H0 ;  /* 0x2000001aff177230 */ /* 0x010fe40000004100 */
[----:B-----5:R-:W-:Y:S05]  /*0a00*/  HADD2.F32 R20, -RZ, R30.H0_H0 ;  /* 0x2000001eff147230 */ /* 0x020fea0000004100 */
[-C--:B------:R-:W-:Y:S01]  /*0a10*/  FFMA R2, R23, R20.reuse, R2 ;  /* 0x0000001417027223 */ /* 0x080fe20000000002 */
[----:B------:R-:W-:Y:S05]  /*0a20*/  HADD2.F32 R22, -RZ, R27.H0_H0 ;  /* 0x2000001bff167230 */ /* 0x000fea0000004100 */
[-C--:B------:R-:W-:Y:S01]  /*0a30*/  FFMA R3, R22, R20.reuse, R3 ;  /* 0x0000001416037223 */ /* 0x080fe20000000003 */
[-C--:B------:R-:W-:Y:S01]  /*0a40*/  FFMA R4, R25, R20.reuse, R4 ;  /* 0x0000001419047223 */ /* 0x080fe20000000004 */
[----:B------:R-:W-:Y:S01]  /*0a50*/  FFMA R5, R24, R20, R5 ;  /* 0x0000001418057223 */ /* 0x000fe20000000005 */
[----:B------:R-:W-:Y:S05]  /*0a60*/  HADD2.F32 R20, -RZ, R31.H0_H0 ;  /* 0x2000001fff147230 */ /* 0x000fea0000004100 */
[-C--:B------:R-:W-:Y:S01]  /*0a70*/  FFMA R6, R23, R20.reuse, R6 ;  /* 0x0000001417067223 */ /* 0x080fe20000000006 */
        /* <DEDUP_REMOVED lines=13> */
[----:B------:R-:W-:Y:S09]  /*0b50*/  BRA.U UP0, `(.L_x_5) ;  /* 0xfffffffd000c7547 */ /* 0x000ff2000b83ffff */
.L_x_4:
[----:B------:R-:W-:Y:S01]  /*0b60*/  ISETP.GE.AND P1, PT, R18, UR13, PT ;  /* 0x0000000d12007c0c */ /* 0x000fe2000bf26270 */
[C---:B------:R-:W-:Y:S01]  /*0b70*/  VIADD R23, R50.reuse, 0x1 ;  /* 0x0000000132177836 */ /* 0x040fe20000000000 */
[----:B------:R-:W-:Y:S01]  /*0b80*/  BSSY.RECONVERGENT B0, `(.L_x_6) ;  /* 0x000001e000007945 */ /* 0x000fe20003800200 */
[C---:B------:R-:W-:Y:S01]  /*0b90*/  VIADD R22, R50.reuse, 0x2 ;  /* 0x0000000232167836 */ /* 0x040fe20000000000 */
[C---:B------:R-:W-:Y:S01]  /*0ba0*/  ISETP.GE.OR P0, PT, R50.reuse, UR12, P1 ;  /* 0x0000000c32007c0c */ /* 0x040fe20008f06670 */
[----:B------:R-:W-:Y:S01]  /*0bb0*/  VIADD R21, R50, 0x3 ;  /* 0x0000000332157836 */ /* 0x000fe20000000000 */
[----:B------:R-:W-:Y:S01]  /*0bc0*/  ISETP.GE.OR P4, PT, R23, UR12, P1 ;  /* 0x0000000c17007c0c */ /* 0x000fe20008f86670 */
[----:B------:R-:W-:Y:S01]  /*0bd0*/  VIADD R20, R18, 0x1 ;  /* 0x0000000112147836 */ /* 0x000fe20000000000 */
[----:B------:R-:W-:Y:S01]  /*0be0*/  ISETP.GE.OR P3, PT, R22, UR12, P1 ;  /* 0x0000000c16007c0c */ /* 0x000fe20008f66670 */
[C---:B------:R-:W-:Y:S01]  /*0bf0*/  VIADD R19, R18.reuse, 0x2 ;  /* 0x0000000212137836 */ /* 0x040fe20000000000 */
[----:B------:R-:W-:Y:S01]  /*0c00*/  ISETP.GE.OR P1, PT, R21, UR12, P1 ;  /* 0x0000000c15007c0c */ /* 0x000fe20008f26670 */
[----:B------:R-:W-:Y:S01]  /*0c10*/  VIADD R0, R18, 0x3 ;  /* 0x0000000312007836 */ /* 0x000fe20000000000 */
[----:B------:R-:W-:-:S05]  /*0c20*/  ISETP.GE.AND P2, PT, R20, UR13, PT ;  /* 0x0000000d14007c0c */ /* 0x000fca000bf46270 */
[----:B------:R-:W-:Y:S08]  /*0c30*/  @P0 BRA `(.L_x_7) ;  /* 0x0000000000480947 */ /* 0x000ff00003800000 */
[----:B------:R-:W0:Y:S01]  /*0c40*/  LDCU.128 UR4, c[0x0][0x3c0] ;  /* 0x00007800ff0477ac */ /* 0x000e220008000c00 */
[--C-:B------:R-:W-:Y:S01]  /*0c50*/  SHF.R.S32.HI R51, RZ, 0x1f, R50.reuse ;  /* 0x0000001fff337819 */ /* 0x100fe20000011432 */
[----:B------:R-:W1:Y:S02]  /*0c60*/  LDCU.64 UR8, c[0x0][0x3b8] ;  /* 0x00007700ff0877ac */ /* 0x000e640008000a00 */
[----:B0-----:R-:W-:-:S04]  /*0c70*/  IMAD.WIDE.U32 R26, R18, UR4, R50 ;  /* 0x00000004121a7c25 */ /* 0x001fc8000f8e0032 */
[----:B------:R-:W-:Y:S01]  /*0c80*/  IMAD R24, R18, UR5, R27 ;  /* 0x0000000512187c24 */ /* 0x000fe2000f8e021b */
[C---:B-1----:R-:W-:Y:S01]  /*0c90*/  LEA R30, P0, R26.reuse, UR8, 0x2 ;  /* 0x000000081a1e7c11 */ /* 0x042fe2000f8010ff */
[----:B------:R-:W0:Y:S03]  /*0ca0*/  LDCU.64 UR4, c[0x0][0x3d0] ;  /* 0x00007a00ff0477ac */ /* 0x000e260008000a00 */
[----:B------:R-:W-:Y:S01]  /*0cb0*/  LEA.HI.X R31, R26, UR9, R24, 0x2, P0 ;  /* 0x000000091a1f7c11 */ /* 0x000fe200080f1418 */
[----:B------:R-:W1:Y:S04]  /*0cc0*/  LDCU UR9, c[0x0][0x3b0] ;  /* 0x00007600ff0977ac */ /* 0x000e680008000800 */
[----:B------:R-:W1:Y:S01]  /*0cd0*/  LDG.E R25, desc[UR14][R30.64] ;  /* 0x0000000e1e197981 */ /* 0x000e62000c1e1900 */
[----:B------:R-:W2:Y:S01]  /*0ce0*/  LDCU UR8, c[0x0][0x38c] ;  /* 0x00007180ff0877ac */ /* 0x000ea20008000800 */
[----:B0-----:R-:W-:-:S04]  /*0cf0*/  IMAD.WIDE.U32 R28, R18, UR4, R50 ;  /* 0x00000004121c7c25 */ /* 0x001fc8000f8e0032 */
[----:B------:R-:W-:Y:S01]  /*0d00*/  IMAD R24, R18, UR5, R29 ;  /* 0x0000000512187c24 */ /* 0x000fe2000f8e021d */
[----:B------:R-:W-:-:S04]  /*0d10*/  LEA R26, P0, R28, UR6, 0x2 ;  /* 0x000000061c1a7c11 */ /* 0x000fc8000f8010ff */
[----:B------:R-:W-:Y:S01]  /*0d20*/  LEA.HI.X R27, R28, UR7, R24, 0x2, P0 ;  /* 0x000000071c1b7c11 */ /* 0x000fe200080f1418 */
[----:B-1----:R-:W-:-:S04]  /*0d30*/  FMUL R25, R25, UR9 ;  /* 0x0000000919197c20 */ /* 0x002fc80008400000 */
[----:B--2---:R-:W-:-:S05]  /*0d40*/  FFMA R25, R2, UR8, R25 ;  /* 0x0000000802197c23 */ /* 0x004fca0008000019 */
[----:B------:R0:W-:Y:S02]  /*0d50*/  STG.E desc[UR14][R26.64], R25 ;  /* 0x000000191a007986 */ /* 0x0001e4000c10190e */
.L_x_7:
[----:B------:R-:W-:Y:S05]  /*0d60*/  BSYNC.RECONVERGENT B0 ;  /* 0x0000000000007941 */ /* 0x000fea0003800200 */
.L_x_6:
[----:B------:R-:W-:Y:S04]  /*0d70*/  BSSY.RECONVERGENT B0, `(.L_x_8) ;  /* 0x0000015000007945 */ /* 0x000fe80003800200 */
[----:B------:R-:W-:Y:S05]  /*0d80*/  @P4 BRA `(.L_x_9) ;  /* 0x00000000004c4947 */ /* 0x000fea0003800000 */
[----:B------:R-:W0:Y:S01]  /*0d90*/  LDCU.128 UR4, c[0x0][0x3c0] ;  /* 0x00007800ff0477ac */ /* 0x000e220008000c00 */
[----:B------:R-:W-:Y:S02]  /*0da0*/  SHF.R.S32.HI R29, RZ, 0x1f, R50 ;  /* 0x0000001fff1d7819 */ /* 0x000fe40000011432 */
[----:B------:R-:W-:Y:S01]  /*0db0*/  MOV R28, R50 ;  /* 0x00000032001c7202 */ /* 0x000fe20000000f00 */
[----:B------:R-:W1:Y:S04]  /*0dc0*/  LDCU.64 UR8, c[0x0][0x3b8] ;  /* 0x00007700ff0877ac */ /* 0x000e680008000a00 */
        /* <DEDUP_REMOVED lines=15> */
.L_x_9:
[----:B------:R-:W-:Y:S05]  /*0ec0*/  BSYNC.RECONVERGENT B0 ;  /* 0x0000000000007941 */ /* 0x000fea0003800200 */
.L_x_8:
[----:B------:R-:W-:Y:S04]  /*0ed0*/  BSSY.RECONVERGENT B0, `(.L_x_10) ;  /* 0x0000015000007945 */ /* 0x000fe80003800200 */
[----:B------:R-:W-:Y:S05]  /*0ee0*/  @P3 BRA `(.L_x_11) ;  /* 0x00000000004c3947 */ /* 0x000fea0003800000 */
[----:B------:R-:W2:Y:S01]  /*0ef0*/  LDCU.128 UR4, c[0x0][0x3c0] ;  /* 0x00007800ff0477ac */ /* 0x000ea20008000c00 */
[----:B01----:R-:W-:Y:S02]  /*0f00*/  SHF.R.S32.HI R27, RZ, 0x1f, R50 ;  /* 0x0000001fff1b7819 */ /* 0x003fe40000011432 */
[----:B------:R-:W-:Y:S01]  /*0f10*/  MOV R26, R50 ;  /* 0x00000032001a7202 */ /* 0x000fe20000000f00 */
[----:B------:R-:W0:Y:S04]  /*0f20*/  LDCU.64 UR8, c[0x0][0x3b8] ;  /* 0x00007700ff0877ac */ /* 0x000e280008000a00 */
[----:B--2---:R-:W-:-:S04]  /*0f30*/  IMAD.WIDE.U32 R24, R18, UR4, R26 ;  /* 0x0000000412187c25 */ /* 0x004fc8000f8e001a */
[----:B------:R-:W-:Y:S01]  /*0f40*/  IMAD R2, R18, UR5, R25 ;  /* 0x0000000512027c24 */ /* 0x000fe2000f8e0219 */
[C---:B0-----:R-:W-:Y:S01]  /*0f50*/  LEA R28, P0, R24.reuse, UR8, 0x2 ;  /* 0x00000008181c7c11 */ /* 0x041fe2000f8010ff */
        /* <DEDUP_REMOVED lines=12> */
.L_x_11:
[----:B------:R-:W-:Y:S05]  /*1020*/  BSYNC.RECONVERGENT B0 ;  /* 0x0000000000007941 */ /* 0x000fea0003800200 */
.L_x_10:
[----:B------:R-:W-:Y:S04]  /*1030*/  BSSY.RECONVERGENT B0, `(.L_x_12) ;  /* 0x0000015000007945 */ /* 0x000fe80003800200 */
[----:B------:R-:W-:Y:S05]  /*1040*/  @P1 BRA `(.L_x_13) ;  /* 0x00000000004c1947 */ /* 0x000fea0003800000 */
[----:B------:R-:W1:Y:S01]  /*1050*/  LDCU.128 UR4, c[0x0][0x3c0] ;  /* 0x00007800ff0477ac */ /* 0x000e620008000c00 */
[----:B0-2---:R-:W-:Y:S02]  /*1060*/  SHF.R.S32.HI R25, RZ, 0x1f, R50 ;  /* 0x0000001fff197819 */ /* 0x005fe40000011432 */
[----:B------:R-:W-:Y:S01]  /*1070*/  MOV R24, R50 ;  /* 0x0000003200187202 */ /* 0x000fe20000000f00 */
[----:B------:R-:W0:Y:S04]  /*1080*/  LDCU.64 UR8, c[0x0][0x3b8] ;  /* 0x00007700ff0877ac */ /* 0x000e280008000a00 */
[----:B-1----:R-:W-:-:S04]  /*1090*/  IMAD.WIDE.U32 R26, R18, UR4, R24 ;  /* 0x00000004121a7c25 */ /* 0x002fc8000f8e0018 */
        /* <DEDUP_REMOVED lines=14> */
.L_x_13:
[----:B------:R-:W-:Y:S05]  /*1180*/  BSYNC.RECONVERGENT B0 ;  /* 0x0000000000007941 */ /* 0x000fea0003800200 */
.L_x_12:
[----:B------:R-:W-:Y:S01]  /*1190*/  ISETP.GE.OR P5, PT, R50, UR12, P2 ;  /* 0x0000000c32007c0c */ /* 0x000fe200097a6670 */
[----:B------:R-:W-:Y:S01]  /*11a0*/  BSSY.RECONVERGENT B0, `(.L_x_14) ;  /* 0x000001a000007945 */ /* 0x000fe20003800200 */
[----:B------:R-:W-:Y:S02]  /*11b0*/  ISETP.GE.AND P4, PT, R19, UR13, PT ;  /* 0x0000000d13007c0c */ /* 0x000fe4000bf86270 */
[----:B------:R-:W-:Y:S02]  /*11c0*/  ISETP.GE.AND P0, PT, R0, UR13, PT ;  /* 0x0000000d00007c0c */ /* 0x000fe4000bf06270 */
[C---:B------:R-:W-:Y:S02]  /*11d0*/  ISETP.GE.OR P1, PT, R23.reuse, UR12, P2 ;  /* 0x0000000c17007c0c */ /* 0x040fe40009726670 */
[C---:B------:R-:W-:Y:S02]  /*11e0*/  ISETP.GE.OR P6, PT, R23.reuse, UR12, P4 ;  /* 0x0000000c17007c0c */ /* 0x040fe4000a7c6670 */
[----:B------:R-:W-:-:S03]  /*11f0*/  ISETP.GE.OR P3, PT, R23, UR12, P0 ;  /* 0x0000000c17007c0c */ /* 0x000fc60008766670 */
[----:B------:R-:W-:Y:S10]  /*1200*/  @P5 BRA `(.L_x_15) ;  /* 0x00000000004c5947 */ /* 0x000ff40003800000 */
[----:B------:R-:W3:Y:S01]  /*1210*/  LDCU.128 UR4, c[0x0][0x3c0] ;  /* 0x00007800ff0477ac */ /* 0x000ee20008000c00 */
[----:B0-2---:R-:W-:Y:S02]  /*1220*/  SHF.R.S32.HI R25, RZ, 0x1f, R50 ;  /* 0x0000001fff197819 */ /* 0x005fe40000011432 */
[----:B------:R-:W-:Y:S01]  /*1230*/  MOV R24, R50 ;  /* 0x0000003200187202 */ /* 0x000fe20000000f00 */
[----:B------:R-:W1:Y:S04]  /*1240*/  LDCU.64 UR8, c[0x0][0x3b8] ;  /* 0x00007700ff0877ac */ /* 0x000e680008000a00 */
[----:B---3--:R-:W-:-:S04]  /*1250*/  IMAD.WIDE.U32 R4, R20, UR4, R24 ;  /* 0x0000000414047c25 */ /* 0x008fc8000f8e0018 */
        /* <DEDUP_REMOVED lines=14> */
.L_x_15:
[----:B------:R-:W-:Y:S05]  /*1340*/  BSYNC.RECONVERGENT B0 ;  /* 0x0000000000007941 */ /* 0x000fea0003800200 */
.L_x_14:
[----:B------:R-:W-:Y:S01]  /*1350*/  BSSY.RECONVERGENT B0, `(.L_x_16) ;  /* 0x0000017000007945 */ /* 0x000fe20003800200 */
[----:B------:R-:W-:Y:S02]  /*1360*/  ISETP.GE.OR P5, PT, R22, UR12, P2 ;  /* 0x0000000c16007c0c */ /* 0x000fe400097a6670 */
[----:B------:R-:W-:Y:S01]  /*1370*/  ISETP.GE.OR P2, PT, R21, UR12, P2 ;  /* 0x0000000c15007c0c */ /* 0x000fe20009746670 */
[----:B------:R-:W-:-:S12]  /*1380*/  @P1 BRA `(.L_x_17) ;  /* 0x00000000004c1947 */ /* 0x000fd80003800000 */
[----:B------:R-:W4:Y:S01]  /*1390*/  LDCU.128 UR4, c[0x0][0x3c0] ;  /* 0x00007800ff0477ac */ /* 0x000f220008000c00 */
[----:B01-3--:R-:W-:Y:S02]  /*13a0*/  SHF.R.S32.HI R27, RZ, 0x1f, R50 ;  /* 0x0000001fff1b7819 */ /* 0x00bfe40000011432 */
[----:B------:R-:W-:Y:S01]  /*13b0*/  MOV R26, R50 ;  /* 0x00000032001a7202 */ /* 0x000fe20000000f00 */
[----:B------:R-:W0:Y:S04]  /*13c0*/  LDCU.64 UR8, c[0x0][0x3b8] ;  /* 0x00007700ff0877ac */ /* 0x000e280008000a00 */
[----:B----4-:R-:W-:-:S04]  /*13d0*/  IMAD.WIDE.U32 R4, R20, UR4, R26 ;  /* 0x0000000414047c25 */ /* 0x010fc8000f8e001a */
[----:B------:R-:W-:Y:S01]  /*13e0*/  IMAD R2, R20, UR5, R5 ;  /* 0x0000000514027c24 */ /* 0x000fe2000f8e0205 */
[C---:B0-----:R-:W-:Y:S01]  /*13f0*/  LEA R28, P1, R4.reuse, UR8, 0x2 ;  /* 0x00000008041c7c11 */ /* 0x041fe2000f8210ff */
[----:B------:R-:W0:Y:S03]  /*1400*/  LDCU.64 UR4, c[0x0][0x3d0] ;  /* 0x00007a00ff0477ac */ /* 0x000e260008000a00 */
[----:B------:R-:W-:Y:S01]  /*1410*/  LEA.HI.X R29, R4, UR9, R2, 0x2, P1 ;  /* 0x00000009041d7c11 */ /* 0x000fe200088f1402 */
[----:B------:R-:W1:Y:S04]  /*1420*/  LDCU UR9, c[0x0][0x3b0] ;  /* 0x00007600ff0977ac */ /* 0x000e680008000800 */
[----:B------:R-:W1:Y:S01]  /*1430*/  LDG.E R4, desc[UR14][R28.64+0x4] ;  /* 0x0000040e1c047981 */ /* 0x000e62000c1e1900 */
[----:B------:R-:W3:Y:S01]  /*1440*/  LDCU UR8, c[0x0][0x38c] ;  /* 0x00007180ff0877ac */ /* 0x000ee20008000800 */
[----:B0-----:R-:W-:-:S04]  /*1450*/  IMAD.WIDE.U32 R26, R20, UR4, R26 ;  /* 0x00000004141a7c25 */ /* 0x001fc8000f8e001a */
[----:B------:R-:W-:Y:S01]  /*1460*/  IMAD R2, R20, UR5, R27 ;  /* 0x0000000514027c24 */ /* 0x000fe2000f8e021b */
[----:B--2---:R-:W-:-:S04]  /*1470*/  LEA R24, P1, R26, UR6, 0x2 ;  /* 0x000000061a187c11 */ /* 0x004fc8000f8210ff */
[----:B------:R-:W-:Y:S01]  /*1480*/  LEA.HI.X R25, R26, UR7, R2, 0x2, P1 ;  /* 0x000000071a197c11 */ /* 0x000fe200088f1402 */
[----:B-1----:R-:W-:-:S04]  /*1490*/  FMUL R4, R4, UR9 ;  /* 0x0000000904047c20 */ /* 0x002fc80008400000 */
[----:B---3--:R-:W-:-:S05]  /*14a0*/  FFMA R7, R7, UR8, R4 ;  /* 0x0000000807077c23 */ /* 0x008fca0008000004 */
[----:B------:R0:W-:Y:S02]  /*14b0*/  STG.E desc[UR14][R24.64+0x4], R7 ;  /* 0x0000040718007986 */ /* 0x0001e4000c10190e */
.L_x_17:
[----:B------:R-:W-:Y:S05]  /*14c0*/  BSYNC.RECONVERGENT B0 ;  /* 0x0000000000007941 */ /* 0x000fea0003800200 */
.L_x_16:
[----:B------:R-:W-:Y:S04]  /*14d0*/  BSSY.RECONVERGENT B0, `(.L_x_18) ;  /* 0x0000015000007945 */ /* 0x000fe80003800200 */
[----:B------:R-:W-:Y:S05]  /*14e0*/  @P5 BRA `(.L_x_19) ;  /* 0x00000000004c5947 */ /* 0x000fea0003800000 */
[----:B------:R-:W3:Y:S01]  /*14f0*/  LDCU.128 UR4, c[0x0][0x3c0] ;  /* 0x00007800ff0477ac */ /* 0x000ee20008000c00 */
[----:B0-----:R-:W-:Y:S02]  /*1500*/  SHF.R.S32.HI R7, RZ, 0x1f, R50 ;  /* 0x0000001fff077819 */ /* 0x001fe40000011432 */
[----:B------:R-:W-:Y:S01]  /*1510*/  MOV R6, R50 ;  /* 0x0000003200067202 */ /* 0x000fe20000000f00 */
[----:B------:R-:W2:Y:S04]  /*1520*/  LDCU.64 UR8, c[0x0][0x3b8] ;  /* 0x00007700ff0877ac */ /* 0x000ea80008000a00 */
[----:B---34-:R-:W-:-:S04]  /*1530*/  IMAD.WIDE.U32 R4, R20, UR4, R6 ;  /* 0x0000000414047c25 */ /* 0x018fc8000f8e0006 */
[----:B------:R-:W-:Y:S01]  /*1540*/  IMAD R2, R20, UR5, R5 ;  /* 0x0000000514027c24 */ /* 0x000fe2000f8e0205 */
[C---:B--2---:R-:W-:Y:S01]  /*1550*/  LEA R24, P1, R4.reuse, UR8, 0x2 ;  /* 0x0000000804187c11 */ /* 0x044fe2000f8210ff */
[----:B------:R-:W0:Y:S03]  /*1560*/  LDCU.64 UR4, c[0x0][0x3d0] ;  /* 0x00007a00ff0477ac */ /* 0x000e260008000a00 */
[----:B------:R-:W-:Y:S01]  /*1570*/  LEA.HI.X R25, R4, UR9, R2, 0x2, P1 ;  /* 0x0000000904197c11 */ /* 0x000fe200088f1402 */
[----:B------:R-:W2:Y:S04]  /*1580*/  LDCU UR9, c[0x0][0x3b0] ;  /* 0x00007600ff0977ac */ /* 0x000ea80008000800 */
[----:B-1----:R-:W2:Y:S01]  /*1590*/  LDG.E R3, desc[UR14][R24.64+0x8] ;  /* 0x0000080e18037981 */ /* 0x002ea2000c1e1900 */
[----:B------:R-:W1:Y:S01]  /*15a0*/  LDCU UR8, c[0x0][0x38c] ;  /* 0x00007180ff0877ac */ /* 0x000e620008000800 */
[----:B0-----:R-:W-:-:S04]  /*15b0*/  IMAD.WIDE.U32 R6, R20, UR4, R6 ;  /* 0x0000000414067c25 */ /* 0x001fc8000f8e0006 */
[----:B------:R-:W-:Y:S01]  /*15c0*/  IMAD R2, R20, UR5, R7 ;  /* 0x0000000514027c24 */ /* 0x000fe2000f8e0207 */
[----:B------:R-:W-:-:S04]  /*15d0*/  LEA R4, P1, R6, UR6, 0x2 ;  /* 0x0000000606047c11 */ /* 0x000fc8000f8210ff */
[----:B------:R-:W-:Y:S01]  /*15e0*/  LEA.HI.X R5, R6, UR7, R2, 0x2, P1 ;  /* 0x0000000706057c11 */ /* 0x000fe200088f1402 */
[----:B--2---:R-:W-:-:S04]  /*15f0*/  FMUL R3, R3, UR9 ;  /* 0x0000000903037c20 */ /* 0x004fc80008400000 */
[----:B-1----:R-:W-:-:S05]  /*1600*/  FFMA R3, R8, UR8, R3 ;  /* 0x0000000808037c23 */ /* 0x002fca0008000003 */
[----:B------:R0:W-:Y:S02]  /*1610*/  STG.E desc[UR14][R4.64+0x8], R3 ;  /* 0x0000080304007986 */ /* 0x0001e4000c10190e */
.L_x_19:
[----:B------:R-:W-:Y:S05]  /*1620*/  BSYNC.RECONVERGENT B0 ;  /* 0x0000000000007941 */ /* 0x000fea0003800200 */
.L_x_18:
[----:B------:R-:W-:Y:S04]  /*1630*/  BSSY.RECONVERGENT B0, `(.L_x_20) ;  /* 0x0000015000007945 */ /* 0x000fe80003800200 */
[----:B------:R-:W-:Y:S05]  /*1640*/  @P2 BRA `(.L_x_21) ;  /* 0x00000000004c2947 */ /* 0x000fea0003800000 */
[----:B------:R-:W5:Y:S01]  /*1650*/  LDCU.128 UR4, c[0x0][0x3c0] ;  /* 0x00007800ff0477ac */ /* 0x000f620008000c00 */
[----:B0--34-:R-:W-:Y:S02]  /*1660*/  SHF.R.S32.HI R5, RZ, 0x1f, R50 ;  /* 0x0000001fff057819 */ /* 0x019fe40000011432 */
[----:B------:R-:W-:Y:S01]  /*1670*/  MOV R4, R50 ;  /* 0x0000003200047202 */ /* 0x000fe20000000f00 */
[----:B------:R-:W2:Y:S04]  /*1680*/  LDCU.64 UR8, c[0x0][0x3b8] ;  /* 0x00007700ff0877ac */ /* 0x000ea80008000a00 */
[----:B-----5:R-:W-:-:S04]  /*1690*/  IMAD.WIDE.U32 R6, R20, UR4, R4 ;  /* 0x0000000414067c25 */ /* 0x020fc8000f8e0004 */
[----:B------:R-:W-:Y:S01]  /*16a0*/  IMAD R2, R20, UR5, R7 ;  /* 0x0000000514027c24 */ /* 0x000fe2000f8e0207 */
[C---:B--2---:R-:W-:Y:S01]  /*16b0*/  LEA R24, P1, R6.reuse, UR8, 0x2 ;  /* 0x0000000806187c11 */ /* 0x044fe2000f8210ff */
[----:B------:R-:W0:Y:S03]  /*16c0*/  LDCU.64 UR4, c[0x0][0x3d0] ;  /* 0x00007a00ff0477ac */ /* 0x000e260008000a00 */
[----:B------:R-:W-:Y:S01]  /*16d0*/  LEA.HI.X R25, R6, UR9, R2, 0x2, P1 ;  /* 0x0000000906197c11 */ /* 0x000fe200088f1402 */
[----:B------:R-:W2:Y:S04]  /*16e0*/  LDCU UR9, c[0x0][0x3b0] ;  /* 0x00007600ff0977ac */ /* 0x000ea80008000800 */
[----:B------:R-:W2:Y:S01]  /*16f0*/  LDG.E R2, desc[UR14][R24.64+0xc] ;  /* 0x00000c0e18027981 */ /* 0x000ea2000c1e1900 */
[----:B------:R-:W3:Y:S01]  /*1700*/  LDCU UR8, c[0x0][0x38c] ;  /* 0x00007180ff0877ac */ /* 0x000ee20008000800 */
[----:B0-----:R-:W-:-:S04]  /*1710*/  IMAD.WIDE.U32 R4, R20, UR4, R4 ;  /* 0x0000000414047c25 */ /* 0x001fc8000f8e0004 */
[----:B------:R-:W-:Y:S01]  /*1720*/  IMAD R20, R20, UR5, R5 ;  /* 0x0000000514147c24 */ /* 0x000fe2000f8e0205 */
[----:B------:R-:W-:-:S04]  /*1730*/  LEA R6, P1, R4, UR6, 0x2 ;  /* 0x0000000604067c11 */ /* 0x000fc8000f8210ff */
[----:B------:R-:W-:Y:S01]  /*1740*/  LEA.HI.X R7, R4, UR7, R20, 0x2, P1 ;  /* 0x0000000704077c11 */ /* 0x000fe200088f1414 */
[----:B--2---:R-:W-:-:S04]  /*1750*/  FMUL R2, R2, UR9 ;  /* 0x0000000902027c20 */ /* 0x004fc80008400000 */
[----:B---3--:R-:W-:-:S05]  /*1760*/  FFMA R9, R9, UR8, R2 ;  /* 0x0000000809097c23 */ /* 0x008fca0008000002 */
[----:B------:R0:W-:Y:S02]  /*1770*/  STG.E desc[UR14][R6.64+0xc], R9 ;  /* 0x00000c0906007986 */ /* 0x0001e4000c10190e */
.L_x_21:
[----:B------:R-:W-:Y:S05]  /*1780*/  BSYNC.RECONVERGENT B0 ;  /* 0x0000000000007941 */ /* 0x000fea0003800200 */
.L_x_20:
[----:B------:R-:W-:Y:S01]  /*1790*/  ISETP.GE.OR P1, PT, R50, UR12, P4 ;  /* 0x0000000c32007c0c */ /* 0x000fe2000a726670 */
[----:B------:R-:W-:Y:S01]  /*17a0*/  BSSY.RECONVERGENT B0, `(.L_x_22) ;  /* 0x0000017000007945 */ /* 0x000fe20003800200 */
[C---:B------:R-:W-:Y:S02]  /*17b0*/  ISETP.GE.OR P5, PT, R22.reuse, UR12, P4 ;  /* 0x0000000c16007c0c */ /* 0x040fe4000a7a6670 */
[----:B------:R-:W-:-:S09]  /*17c0*/  ISETP.GE.OR P2, PT, R22, UR12, P0 ;  /* 0x0000000c16007c0c */ /* 0x000fd20008746670 */
[----:B------:R-:W-:Y:S05]  /*17d0*/  @P1 BRA `(.L_x_23) ;  /* 0x00000000004c1947 */ /* 0x000fea0003800000 */
[----:B------:R-:W3:Y:S01]  /*17e0*/  LDCU.128 UR4, c[0x0][0x3c0] ;  /* 0x00007800ff0477ac */ /* 0x000ee20008000c00 */
[----:B0-----:R-:W-:Y:S02]  /*17f0*/  SHF.R.S32.HI R7, RZ, 0x1f, R50 ;  /* 0x0000001fff077819 */ /* 0x001fe40000011432 */
[----:B------:R-:W-:Y:S01]  /*1800*/  MOV R6, R50 ;  /* 0x0000003200067202 */ /* 0x000fe20000000f00 */
[----:B------:R-:W0:Y:S04]  /*1810*/  LDCU.64 UR8, c[0x0][0x3b8] ;  /* 0x00007700ff0877ac */ /* 0x000e280008000a00 */
[----:B---34-:R-:W-:-:S04]  /*1820*/  IMAD.WIDE.U32 R4, R19, UR4, R6 ;  /* 0x0000000413047c25 */ /* 0x018fc8000f8e0006 */
[C---:B------:R-:W-:Y:S01]  /*1830*/  IMAD R2, R19.reuse, UR5, R5 ;  /* 0x0000000513027c24 */ /* 0x040fe2000f8e0205 */
[C---:B0-----:R-:W-:Y:S01]  /*1840*/  LEA R8, P1, R4.reuse, UR8, 0x2 ;  /* 0x0000000804087c11 */ /* 0x041fe2000f8210ff */
[----:B------:R-:W0:Y:S03]  /*1850*/  LDCU.64 UR4, c[0x0][0x3d0] ;  /* 0x00007a00ff0477ac */ /* 0x000e260008000a00 */
[----:B------:R-:W-:Y:S01]  /*1860*/  LEA.HI.X R9, R4, UR9, R2, 0x2, P1 ;  /* 0x0000000904097c11 */ /* 0x000fe200088f1402 */
[----:B------:R-:W3:Y:S04]  /*1870*/  LDCU UR9, c[0x0][0x3b0] ;  /* 0x00007600ff0977ac */ /* 0x000ee80008000800 */
[----:B-12---:R-:W3:Y:S01]  /*1880*/  LDG.E R3, desc[UR14][R8.64] ;  /* 0x0000000e08037981 */ /* 0x006ee2000c1e1900 */
[----:B------:R-:W1:Y:S01]  /*1890*/  LDCU UR8, c[0x0][0x38c] ;  /* 0x00007180ff0877ac */ /* 0x000e620008000800 */
[----:B0-----:R-:W-:-:S04]  /*18a0*/  IMAD.WIDE.U32 R6, R19, UR4, R6 ;  /* 0x0000000413067c25 */ /* 0x001fc8000f8e0006 */
[----:B------:R-:W-:Y:S01]  /*18b0*/  IMAD R2, R19, UR5, R7 ;  /* 0x0000000513027c24 */ /* 0x000fe2000f8e0207 */
[----:B------:R-:W-:-:S04]  /*18c0*/  LEA R4, P1, R6, UR6, 0x2 ;  /* 0x0000000606047c11 */ /* 0x000fc8000f8210ff */
[----:B------:R-:W-:Y:S01]  /*18d0*/  LEA.HI.X R5, R6, UR7, R2, 0x2, P1 ;  /* 0x0000000706057c11 */ /* 0x000fe200088f1402 */
[----:B---3--:R-:W-:-:S04]  /*18e0*/  FMUL R3, R3, UR9 ;  /* 0x0000000903037c20 */ /* 0x008fc80008400000 */
[----:B-1----:R-:W-:-:S05]  /*18f0*/  FFMA R3, R10, UR8, R3 ;  /* 0x000000080a037c23 */ /* 0x002fca0008000003 */
[----:B------:R0:W-:Y:S02]  /*1900*/  STG.E desc[UR14][R4.64], R3 ;  /* 0x0000000304007986 */ /* 0x0001e4000c10190e */
.L_x_23:
[----:B------:R-:W-:Y:S05]  /*1910*/  BSYNC.RECONVERGENT B0 ;  /* 0x0000000000007941 */ /* 0x000fea0003800200 */
.L_x_22:
[----:B------:R-:W-:Y:S01]  /*1920*/  BSSY.RECONVERGENT B0, `(.L_x_24) ;  /* 0x0000018000007945 */ /* 0x000fe20003800200 */
[C---:B------:R-:W-:Y:S02]  /*1930*/  ISETP.GE.OR P1, PT, R21.reuse, UR12, P0 ;  /* 0x0000000c15007c0c */ /* 0x040fe40008726670 */
[----:B------:R-:W-:Y:S02]  /*1940*/  ISETP.GE.OR P4, PT, R21, UR12, P4 ;  /* 0x0000000c15007c0c */ /* 0x000fe4000a786670 */
[----:B------:R-:W-:Y:S01]  /*1950*/  ISETP.GE.OR P0, PT, R50, UR12, P0 ;  /* 0x0000000c32007c0c */ /* 0x000fe20008706670 */
[----:B------:R-:W-:-:S12]  /*1960*/  @P6 BRA `(.L_x_25) ;  /* 0x00000000004c6947 */ /* 0x000fd80003800000 */
        /* <DEDUP_REMOVED lines=10> */
[----:B------:R-:W3:Y:S01]  /*1a10*/  LDG.E R4, desc[UR14][R20.64+0x4] ;  /* 0x0000040e14047981 */ /* 0x000ee2000c1e1900 */
[----:B------:R-:W4:Y:S01]  /*1a20*/  LDCU UR8, c[0x0][0x38c] ;  /* 0x00007180ff0877ac */ /* 0x000f220008000800 */
[----:B0-----:R-:W-:-:S04]  /*1a30*/  IMAD.WIDE.U32 R8, R19, UR4, R8 ;  /* 0x0000000413087c25 */ /* 0x001fc8000f8e0008 */
[----:B------:R-:W-:Y:S01]  /*1a40*/  IMAD R2, R19, UR5, R9 ;  /* 0x0000000513027c24 */ /* 0x000fe2000f8e0209 */
[----:B------:R-:W-:-:S04]  /*1a50*/  LEA R6, P6, R8, UR6, 0x2 ;  /* 0x0000000608067c11 */ /* 0x000fc8000f8c10ff */
[----:B------:R-:W-:Y:S01]  /*1a60*/  LEA.HI.X R7, R8, UR7, R2, 0x2, P6 ;  /* 0x0000000708077c11 */ /* 0x000fe2000b0f1402 */
[----:B---3--:R-:W-:-:S04]  /*1a70*/  FMUL R4, R4, UR9 ;  /* 0x0000000904047c20 */ /* 0x008fc80008400000 */
[----:B----4-:R-:W-:-:S05]  /*1a80*/  FFMA R11, R11, UR8, R4 ;  /* 0x000000080b0b7c23 */ /* 0x010fca0008000004 */
[----:B------:R0:W-:Y:S02]  /*1a90*/  STG.E desc[UR14][R6.64+0x4], R11 ;  /* 0x0000040b06007986 */ /* 0x0001e4000c10190e */
.L_x_25:
[----:B------:R-:W-:Y:S05]  /*1aa0*/  BSYNC.RECONVERGENT B0 ;  /* 0x0000000000007941 */ /* 0x000fea0003800200 */
.L_x_24:
[----:B------:R-:W-:Y:S04]  /*1ab0*/  BSSY.RECONVERGENT B0, `(.L_x_26) ;  /* 0x0000015000007945 */ /* 0x000fe80003800200 */
        /* <DEDUP_REMOVED lines=20> */
.L_x_27:
[----:B------:R-:W-:Y:S05]  /*1c00*/  BSYNC.RECONVERGENT B0 ;  /* 0x0000000000007941 */ /* 0x000fea0003800200 */
.L_x_26:
[----:B------:R-:W-:Y:S04]  /*1c10*/  BSSY.RECONVERGENT B0, `(.L_x_28) ;  /* 0x0000015000007945 */ /* 0x000fe80003800200 */
[----:B------:R-:W-:Y:S05]  /*1c20*/  @P4 BRA `(.L_x_29) ;  /* 0x00000000004c4947 */ /* 0x000fea0003800000 */
[----:B------:R-:W5:Y:S01]  /*1c30*/  LDCU.128 UR4, c[0x0][0x3c0] ;  /* 0x00007800ff0477ac */ /* 0x000f620008000c00 */
[----:B0--34-:R-:W-:Y:S02]  /*1c40*/  SHF.R.S32.HI R5, RZ, 0x1f, R50 ;  /* 0x0000001fff057819 */ /* 0x019fe40000011432 */
[----:B------:R-:W-:Y:S01]  /*1c50*/  MOV R4, R50 ;  /* 0x0000003200047202 */ /* 0x000fe20000000f00 */
[----:B------:R-:W0:Y:S04]  /*1c60*/  LDCU.64 UR8, c[0x0][0x3b8] ;  /* 0x00007700ff0877ac */ /* 0x000e280008000a00 */
[----:B-----5:R-:W-:-:S04]  /*1c70*/  IMAD.WIDE.U32 R6, R19, UR4, R4 ;  /* 0x0000000413067c25 */ /* 0x020fc8000f8e0004 */
        /* <DEDUP_REMOVED lines=14> */
.L_x_29:
[----:B------:R-:W-:Y:S05]  /*1d60*/  BSYNC.RECONVERGENT B0 ;  /* 0x0000000000007941 */ /* 0x000fea0003800200 */
.L_x_28:
[----:B------:R-:W-:Y:S04]  /*1d70*/  BSSY.RECONVERGENT B0, `(.L_x_30) ;  /* 0x0000015000007945 */ /* 0x000fe80003800200 */
[----:B------:R-:W-:Y:S05]  /*1d80*/  @P0 BRA `(.L_x_31) ;  /* 0x00000000004c0947 */ /* 0x000fea0003800000 */
[----:B------:R-:W3:Y:S01]  /*1d90*/  LDCU.128 UR4, c[0x0][0x3c0] ;  /* 0x00007800ff0477ac */ /* 0x000ee20008000c00 */
[----:B0-----:R-:W-:Y:S02]  /*1da0*/  SHF.R.S32.HI R7, RZ, 0x1f, R50 ;  /* 0x0000001fff077819 */ /* 0x001fe40000011432 */
[----:B------:R-:W-:Y:S01]  /*1db0*/  MOV R6, R50 ;  /* 0x0000003200067202 */ /* 0x000fe20000000f00 */
[----:B------:R-:W0:Y:S04]  /*1dc0*/  LDCU.64 UR8, c[0x0][0x3b8] ;  /* 0x00007700ff0877ac */ /* 0x000e280008000a00 */
[----:B---34-:R-:W-:-:S04]  /*1dd0*/  IMAD.WIDE.U32 R4, R0, UR4, R6 ;  /* 0x0000000400047c25 */ /* 0x018fc8000f8e0006 */
[----:B------:R-:W-:Y:S01]  /*1de0*/  IMAD R2, R0, UR5, R5 ;  /* 0x0000000500027c24 */ /* 0x000fe2000f8e0205 */
        /* <DEDUP_REMOVED lines=13> */
.L_x_31:
[----:B------:R-:W-:Y:S05]  /*1ec0*/  BSYNC.RECONVERGENT B0 ;  /* 0x0000000000007941 */ /* 0x000fea0003800200 */
.L_x_30:
        /* <DEDUP_REMOVED lines=21> */
.L_x_33:
[----:B------:R-:W-:Y:S05]  /*2020*/  BSYNC.RECONVERGENT B0 ;  /* 0x0000000000007941 */ /* 0x000fea0003800200 */
.L_x_32:
        /* <DEDUP_REMOVED lines=21> */
.L_x_35:
[----:B------:R-:W-:Y:S05]  /*2180*/  BSYNC.RECONVERGENT B0 ;  /* 0x0000000000007941 */ /* 0x000fea0003800200 */
.L_x_34:
[----:B------:R-:W-:Y:S05]  /*2190*/  @P1 EXIT ;  /* 0x000000000000194d */ /* 0x000fea0003800000 */
[----:B------:R-:W0:Y:S01]  /*21a0*/  LDCU.128 UR4, c[0x0][0x3c0] ;  /* 0x00007800ff0477ac */ /* 0x000e220008000c00 */
[--C-:B------:R-:W-:Y:S01]  /*21b0*/  SHF.R.S32.HI R51, RZ, 0x1f, R50.reuse ;  /* 0x0000001fff337819 */ /* 0x100fe20000011432 */
[----:B------:R-:W5:Y:S02]  /*21c0*/  LDCU.64 UR8, c[0x0][0x3b8] ;  /* 0x00007700ff0877ac */ /* 0x000f640008000a00 */
[----:B0--34-:R-:W-:-:S04]  /*21d0*/  IMAD.WIDE.U32 R4, R0, UR4, R50 ;  /* 0x0000000400047c25 */ /* 0x019fc8000f8e0032 */
[----:B------:R-:W-:Y:S01]  /*21e0*/  IMAD R2, R0, UR5, R5 ;  /* 0x0000000500027c24 */ /* 0x000fe2000f8e0205 */
[C---:B-----5:R-:W-:Y:S01]  /*21f0*/  LEA R8, P0, R4.reuse, UR8, 0x2 ;  /* 0x0000000804087c11 */ /* 0x060fe2000f8010ff */
        /* <DEDUP_REMOVED lines=11> */
[----:B------:R-:W-:Y:S01]  /*22b0*/  STG.E desc[UR14][R6.64+0xc], R17 ;  /* 0x00000c1106007986 */ /* 0x000fe2000c10190e */
[----:B------:R-:W-:Y:S05]  /*22c0*/  EXIT ;  /* 0x000000000000794d */ /* 0x000fea0003800000 */
.L_x_36:
        /* <DEDUP_REMOVED lines=11> */
.L_x_479:


//--------------------- .text._ZN7cutlass9reference6device6kernel12BlockForEachIfNS1_6detail17RandomUniformFuncIfEEEEvPT_mNT0_6ParamsE --------------------------
	.section	.text._ZN7cutlass9reference6device6kernel12BlockForEachIfNS1_6detail17RandomUniformFuncIfEEEEvPT_mNT0_6ParamsE,"ax",@progbits
	.align	128
        .global         _ZN7cutlass9reference6device6kernel12BlockForEachIfNS1_6detail17RandomUniformFuncIfEEEEvPT_mNT0_6ParamsE
        .type           _ZN7cutlass9reference6device6kernel12BlockForEachIfNS1_6detail17RandomUniformFuncIfEEEEvPT_mNT0_6ParamsE,@function
        .size           _ZN7cutlass9reference6device6kernel12BlockForEachIfNS1_6detail17RandomUniformFuncIfEEEEvPT_mNT0_6ParamsE,(.L_x_480 - _ZN7cutlass9reference6device6kernel12BlockForEachIfNS1_6detail17RandomUniformFuncIfEEEEvPT_mNT0_6ParamsE)
        .other          _ZN7cutlass9reference6device6kernel12BlockForEachIfNS1_6detail17RandomUniformFuncIfEEEEvPT_mNT0_6ParamsE,@"STO_CUDA_ENTRY STV_DEFAULT"
_ZN7cutlass9reference6device6kernel12BlockForEachIfNS1_6detail17RandomUniformFuncIfEEEEvPT_mNT0_6ParamsE:
.text._ZN7cutlass9reference6device6kernel12BlockForEachIfNS1_6detail17RandomUniformFuncIfEEEEvPT_mNT0_6ParamsE:
[----:B------:R-:W0:Y:S08]  /*0000*/  LDC R1, c[0x0][0x37c] ;  /* 0x0000df00ff017b82 */ /* 0x000e300000000800 */
[----:B------:R-:W1:Y:S01]  /*0010*/  LDC.64 R4, c[0x0][0x390] ;  /* 0x0000e400ff047b82 */ /* 0x000e620000000a00 */
[----:B------:R-:W2:Y:S01]  /*0020*/  S2R R15, SR_TID.X ;  /* 0x00000000000f7919 */ /* 0x000ea20000002100 */
[----:B0-----:R-:W-:Y:S01]  /*0030*/  VIADD R1, R1, 0xffffffa0 ;  /* 0xffffffa001017836 */ /* 0x001fe20000000000 */
[----:B------:R-:W0:Y:S01]  /*0040*/  LDCU.64 UR18, c[0x0][0x358] ;  /* 0x00006b00ff1277ac */ /* 0x000e220008000a00 */
[----:B------:R-:W-:Y:S04]  /*0050*/  BSSY.RECONVERGENT B1, `(.L_x_37) ;  /* 0x0000270000017945 */ /* 0x000fe80003800200 */
[----:B------:R-:W3:Y:S08]  /*0060*/  LDC.64 R12, c[0x0][0x398] ;  /* 0x0000e600ff0c7b82 */ /* 0x000ef00000000a00 */
[----:B------:R-:W4:Y:S08]  /*0070*/  LDC.64 R18, c[0x0][0x390] ;  /* 0x0000e400ff127b82 */ /* 0x000f300000000a00 */
[----:B------:R-:W5:Y:S01]  /*0080*/  LDC.64 R16, c[0x0][0x3a8] ;  /* 0x0000ea00ff107b82 */ /* 0x000f620000000a00 */
[----:B-1----:R-:W-:-:S02]  /*0090*/  LOP3.LUT R4, R4, 0xaad26b49, RZ, 0x3c, !PT ;  /* 0xaad26b4904047812 */ /* 0x002fc400078e3cff */
[----:B------:R-:W-:-:S03]  /*00a0*/  LOP3.LUT R5, R5, 0xf7dcefdd, RZ, 0x3c, !PT ;  /* 0xf7dcefdd05057812 */ /* 0x000fc600078e3cff */
[----:B------:R-:W-:Y:S02]  /*00b0*/  IMAD R9, R4, 0x4182bed5, RZ ;  /* 0x4182bed504097824 */ /* 0x000fe400078e02ff */
[----:B------:R-:W1:Y:S01]  /*00c0*/  LDC.64 R6, c[0x0][0x3b0] ;  /* 0x0000ec00ff067b82 */ /* 0x000e620000000a00 */
[----:B------:R-:W-:Y:S01]  /*00d0*/  IMAD R8, R5, -0x658354e5, RZ ;  /* 0x9a7cab1b05087824 */ /* 0x000fe200078e02ff */
[----:B---3--:R3:W-:Y:S01]  /*00e0*/  STL.64 [R1+0x8], R12 ;  /* 0x0000080c01007387 */ /* 0x0087e20000100a00 */
[C---:B------:R-:W-:Y:S02]  /*00f0*/  IADD3 R5, PT, PT, R9.reuse, 0x75bcd15, RZ ;  /* 0x075bcd1509057810 */ /* 0x040fe40007ffe0ff */
[C---:B------:R-:W-:Y:S01]  /*0100*/  VIADD R11, R8.reuse, 0x1f123bb5 ;  /* 0x1f123bb5080b7836 */ /* 0x040fe20000000000 */
[C---:B------:R-:W-:Y:S02]  /*0110*/  IADD3 R4, PT, PT, R9.reuse, 0x64f0c9, R8 ;  /* 0x0064f0c909047810 */ /* 0x040fe40007ffe008 */
[----:B------:R-:W2:Y:S01]  /*0120*/  LDC.64 R2, c[0x0][0x3b8] ;  /* 0x0000ee00ff027b82 */ /* 0x000ea20000000a00 */
[C---:B------:R-:W-:Y:S01]  /*0130*/  LOP3.LUT R10, R9.reuse, 0x159a55e5, RZ, 0x3c, !PT ;  /* 0x159a55e5090a7812 */ /* 0x040fe200078e3cff */
[----:B------:R-:W-:Y:S01]  /*0140*/  VIADD R9, R9, 0x583f19 ;  /* 0x00583f1909097836 */ /* 0x000fe20000000000 */
[----:B------:R-:W-:Y:S01]  /*0150*/  LOP3.LUT R8, R8, 0x5491333, RZ, 0x3c, !PT ;  /* 0x0549133308087812 */ /* 0x000fe200078e3cff */
[----:B----4-:R4:W-:Y:S04]  /*0160*/  STL.64 [R1], R18 ;  /* 0x0000001201007387 */ /* 0x0109e80000100a00 */
[----:B------:R-:W0:Y:S01]  /*0170*/  LDC R14, c[0x0][0x3a0] ;  /* 0x0000e800ff0e7b82 */ /* 0x000e220000000800 */
[----:B-----5:R4:W-:Y:S04]  /*0180*/  STL.64 [R1+0x18], R16 ;  /* 0x0000181001007387 */ /* 0x0209e80000100a00 */
[----:B------:R4:W-:Y:S03]  /*0190*/  STL.64 [R1+0x30], R4 ;  /* 0x0000300401007387 */ /* 0x0009e60000100a00 */
[----:B------:R-:W5:Y:S01]  /*01a0*/  S2UR UR4, SR_CTAID.X ;  /* 0x00000000000479c3 */ /* 0x000f620000002500 */
[----:B-1----:R4:W-:Y:S04]  /*01b0*/  STL.64 [R1+0x20], R6 ;  /* 0x0000200601007387 */ /* 0x0029e80000100a00 */
[----:B------:R4:W-:Y:S01]  /*01c0*/  STL.64 [R1+0x38], R10 ;  /* 0x0000380a01007387 */ /* 0x0009e20000100a00 */
[----:B---3--:R-:W-:-:S02]  /*01d0*/  HFMA2 R12, -RZ, RZ, 0, 0 ;  /* 0x00000000ff0c7431 */ /* 0x008fc400000001ff */
[----:B------:R-:W5:Y:S01]  /*01e0*/  LDC R0, c[0x0][0x360] ;  /* 0x0000d800ff007b82 */ /* 0x000f620000000800 */
[----:B--2---:R4:W-:Y:S04]  /*01f0*/  STL.64 [R1+0x28], R2 ;  /* 0x0000280201007387 */ /* 0x0049e80000100a00 */
[----:B------:R4:W-:Y:S04]  /*0200*/  STL.64 [R1+0x40], R8 ;  /* 0x0000400801007387 */ /* 0x0009e80000100a00 */
[----:B0-----:R4:W-:Y:S01]  /*0210*/  STL [R1+0x10], R14 ;  /* 0x0000100e01007387 */ /* 0x0019e20000100800 */
[----:B-----5:R-:W-:-:S05]  /*0220*/  IMAD R13, R0, UR4, R15 ;  /* 0x00000004000d7c24 */ /* 0x020fca000f8e020f */
[----:B------:R-:W-:-:S13]  /*0230*/  ISETP.NE.AND P0, PT, R13, RZ, PT ;  /* 0x000000ff0d00720c */ /* 0x000fda0003f05270 */
[----:B----4-:R-:W-:Y:S05]  /*0240*/  @!P0 BRA `(.L_x_38) ;  /* 0x0000002400408947 */ /* 0x010fea0003800000 */
[----:B------:R-:W-:Y:S02]  /*0250*/  MOV R21, RZ ;  /* 0x000000ff00157202 */ /* 0x000fe40000000f00 */
[----:B------:R-:W-:Y:S02]  /*0260*/  MOV R7, R13 ;  /* 0x0000000d00077202 */ /* 0x000fe40000000f00 */
[----:B------:R-:W-:-:S07]  /*0270*/  MOV R6, R12 ;  /* 0x0000000c00067202 */ /* 0x000fce0000000f00 */
.L_x_47:
[----:B------:R-:W-:Y:S01]  /*0280*/  LOP3.LUT R14, R7, 0x3, RZ, 0xc0, !PT ;  /* 0x00000003070e7812 */ /* 0x000fe200078ec0ff */
[----:B------:R-:W-:Y:S03]  /*0290*/  BSSY.RECONVERGENT B0, `(.L_x_39) ;  /* 0x0000245000007945 */ /* 0x000fe60003800200 */
[----:B------:R-:W-:-:S04]  /*02a0*/  ISETP.NE.U32.AND P0, PT, R14, RZ, PT ;  /* 0x000000ff0e00720c */ /* 0x000fc80003f05070 */
[----:B------:R-:W-:-:S13]  /*02b0*/  ISETP.NE.AND.EX P0, PT, RZ, RZ, PT, P0 ;  /* 0x000000ffff00720c */ /* 0x000fda0003f05300 */
[----:B012---:R-:W-:Y:S05]  /*02c0*/  @!P0 BRA `(.L_x_40) ;  /* 0x0000002400048947 */ /* 0x007fea0003800000 */
[----:B------:R-:W0:Y:S01]  /*02d0*/  LDC.64 R24, c[0x4][0x8] ;  /* 0x01000200ff187b82 */ /* 0x000e220000000a00 */
[----:B------:R-:W-:Y:S01]  /*02e0*/  IMAD.MOV.U32 R26, RZ, RZ, RZ ;  /* 0x000000ffff1a7224 */ /* 0x000fe200078e00ff */
[----:B------:R-:W-:Y:S02]  /*02f0*/  CS2R R8, SRZ ;  /* 0x0000000000087805 */ /* 0x000fe4000001ff00 */
[----:B------:R-:W-:Y:S02]  /*0300*/  CS2R R10, SRZ ;  /* 0x00000000000a7805 */ /* 0x000fe4000001ff00 */
[----:B------:R-:W-:Y:S01]  /*0310*/  MOV R5, RZ ;  /* 0x000000ff00057202 */ /* 0x000fe20000000f00 */
[----:B0-----:R-:W-:-:S07]  /*0320*/  IMAD.WIDE.U32 R24, R21, 0xc80, R24 ;  /* 0x00000c8015187825 */ /* 0x001fce00078e0018 */
.L_x_42:
[----:B------:R-:W-:-:S06]  /*0330*/  LEA R3, R26, R1, 0x2 ;  /* 0x000000011a037211 */ /* 0x000fcc00078e10ff */
[----:B------:R-:W5:Y:S01]  /*0340*/  LDL R3, [R3+0x34] ;  /* 0x0000340003037983 */ /* 0x000f620000100800 */
[----:B------:R-:W-:Y:S01]  /*0350*/  SHF.L.U32 R2, R26, 0x5, RZ ;  /* 0x000000051a027819 */ /* 0x000fe200000006ff */
[----:B------:R-:W-:-:S06]  /*0360*/  UMOV UR4, URZ ;  /* 0x000000ff00047c82 */ /* 0x000fcc0008000000 */
.L_x_41:
[----:B-----5:R-:W-:Y:S01]  /*0370*/  SHF.R.U32.HI R15, RZ, UR4, R3 ;  /* 0x00000004ff0f7c19 */ /* 0x020fe20008011603 */
[----:B------:R-:W-:-:S03]  /*0380*/  VIADD R16, R2, UR4 ;  /* 0x0000000402107c36 */ /* 0x000fc60008000000 */
[----:B------:R-:W-:Y:S01]  /*0390*/  LOP3.LUT R17, R15, 0x1, RZ, 0xc0, !PT ;  /* 0x000000010f117812 */ /* 0x000fe200078ec0ff */
[----:B------:R-:W-:-:S03]  /*03a0*/  IMAD R29, R16, 0x5, RZ ;  /* 0x00000005101d7824 */ /* 0x000fc600078e02ff */
[----:B------:R-:W-:Y:S01]  /*03b0*/  ISETP.NE.U32.AND P0, PT, R17, 0x1, PT ;  /* 0x000000011100780c */ /* 0x000fe20003f05070 */
[----:B------:R-:W-:-:S03]  /*03c0*/  IMAD.WIDE.U32 R28, R29, 0x4, R24 ;  /* 0x000000041d1c7825 */ /* 0x000fc600078e0018 */
[----:B------:R-:W-:-:S09]  /*03d0*/  R2P PR, R15, 0x7e ;  /* 0x0000007e0f007804 */ /* 0x000fd20000000000 */
[----:B------:R-:W2:Y:S04]  /*03e0*/  @!P0 LDG.E R22, desc[UR18][R28.64+0x10] ;  /* 0x000010121c168981 */ /* 0x000ea8000c1e1900 */
[----:B------:R-:W3:Y:S04]  /*03f0*/  @P1 LDG.E R20, desc[UR18][R28.64+0x24] ;  /* 0x000024121c141981 */ /* 0x000ee8000c1e1900 */
[----:B------:R-:W4:Y:S04]  /*0400*/  @P2 LDG.E R18, desc[UR18][R28.64+0x38] ;  /* 0x000038121c122981 */ /* 0x000f28000c1e1900 */
[----:B------:R-:W4:Y:S04]  /*0410*/  @P3 LDG.E R16, desc[UR18][R28.64+0x4c] ;  /* 0x00004c121c103981 */ /* 0x000f28000c1e1900 */
[----:B------:R-:W4:Y:S04]  /*0420*/  @!P0 LDG.E R17, desc[UR18][R28.64+0x4] ;  /* 0x000004121c118981 */ /* 0x000f28000c1e1900 */
[----:B------:R-:W4:Y:S01]  /*0430*/  @P1 LDG.E R19, desc[UR18][R28.64+0x18] ;  /* 0x000018121c131981 */ /* 0x000f22000c1e1900 */
[----:B--2---:R-:W-:-:S04]  /*0440*/  @!P0 LOP3.LUT R9, R9, R22, RZ, 0x3c, !PT ;  /* 0x0000001609098212 */ /* 0x004fc800078e3cff */
[----:B---3--:R-:W-:Y:S02]  /*0450*/  @P1 LOP3.LUT R9, R9, R20, RZ, 0x3c, !PT ;  /* 0x0000001409091212 */ /* 0x008fe400078e3cff */
[----:B------:R-:W2:Y:S02]  /*0460*/  @!P0 LDG.E R20, desc[UR18][R28.64] ;  /* 0x000000121c148981 */ /* 0x000ea4000c1e1900 */
[----:B----4-:R-:W-:Y:S02]  /*0470*/  @P2 LOP3.LUT R9, R9, R18, RZ, 0x3c, !PT ;  /* 0x0000001209092212 */ /* 0x010fe400078e3cff */
[----:B------:R-:W3:Y:S02]  /*0480*/  @P4 LDG.E R18, desc[UR18][R28.64+0x60] ;  /* 0x000060121c124981 */ /* 0x000ee4000c1e1900 */
[----:B------:R-:W-:Y:S02]  /*0490*/  @P3 LOP3.LUT R9, R9, R16, RZ, 0x3c, !PT ;  /* 0x0000001009093212 */ /* 0x000fe400078e3cff */
[----:B------:R-:W4:Y:S01]  /*04a0*/  @P5 LDG.E R16, desc[UR18][R28.64+0x74] ;  /* 0x000074121c105981 */ /* 0x000f22000c1e1900 */
[----:B------:R-:W-:-:S03]  /*04b0*/  @!P0 LOP3.LUT R10, R10, R17, RZ, 0x3c, !PT ;  /* 0x000000110a0a8212 */ /* 0x000fc600078e3cff */
[----:B------:R-:W2:Y:S01]  /*04c0*/  @!P0 LDG.E R17, desc[UR18][R28.64+0xc] ;  /* 0x00000c121c118981 */ /* 0x000ea2000c1e1900 */
[----:B---3--:R-:W-:-:S03]  /*04d0*/  @P4 LOP3.LUT R9, R9, R18, RZ, 0x3c, !PT ;  /* 0x0000001209094212 */ /* 0x008fc600078e3cff */
[----:B------:R-:W3:Y:S01]  /*04e0*/  @P1 LDG.E R18, desc[UR18][R28.64+0x14] ;  /* 0x000014121c121981 */ /* 0x000ee2000c1e1900 */
[----:B----4-:R-:W-:-:S03]  /*04f0*/  @P5 LOP3.LUT R9, R9, R16, RZ, 0x3c, !PT ;  /* 0x0000001009095212 */ /* 0x010fc600078e3cff */
[----:B------:R-:W4:Y:S01]  /*0500*/  @P6 LDG.E R16, desc[UR18][R28.64+0x88] ;  /* 0x000088121c106981 */ /* 0x000f22000c1e1900 */
[----:B--2---:R-:W-:-:S03]  /*0510*/  @!P0 LOP3.LUT R5, R5, R20, RZ, 0x3c, !PT ;  /* 0x0000001405058212 */ /* 0x004fc600078e3cff */
[----:B------:R-:W2:Y:S01]  /*0520*/  @!P0 LDG.E R20, desc[UR18][R28.64+0x8] ;  /* 0x000008121c148981 */ /* 0x000ea2000c1e1900 */
[----:B------:R-:W-:-:S03]  /*0530*/  @!P0 LOP3.LUT R8, R8, R17, RZ, 0x3c, !PT ;  /* 0x0000001108088212 */ /* 0x000fc600078e3cff */
[----:B------:R-:W2:Y:S01]  /*0540*/  @P1 LDG.E R17, desc[UR18][R28.64+0x20] ;  /* 0x000020121c111981 */ /* 0x000ea2000c1e1900 */
[----:B---3--:R-:W-:-:S03]  /*0550*/  @P1 LOP3.LUT R5, R5, R18, RZ, 0x3c, !PT ;  /* 0x0000001205051212 */ /* 0x008fc600078e3cff */
[----:B------:R-:W3:Y:S01]  /*0560*/  @P1 LDG.E R18, desc[UR18][R28.64+0x1c] ;  /* 0x00001c121c121981 */ /* 0x000ee2000c1e1900 */
[----:B----4-:R-:W-:-:S03]  /*0570*/  @P6 LOP3.LUT R9, R9, R16, RZ, 0x3c, !PT ;  /* 0x0000001009096212 */ /* 0x010fc600078e3cff */
[----:B------:R-:W4:Y:S01]  /*0580*/  @P2 LDG.E R16, desc[UR18][R28.64+0x28] ;  /* 0x000028121c102981 */ /* 0x000f22000c1e1900 */
[----:B--2---:R-:W-:Y:S02]  /*0590*/  @!P0 LOP3.LUT R11, R11, R20, RZ, 0x3c, !PT ;  /* 0x000000140b0b8212 */ /* 0x004fe400078e3cff */
[----:B------:R-:W-:Y:S02]  /*05a0*/  @P1 LOP3.LUT R10, R10, R19, RZ, 0x3c, !PT ;  /* 0x000000130a0a1212 */ /* 0x000fe400078e3cff */
[----:B------:R-:W-:Y:S01]  /*05b0*/  @P1 LOP3.LUT R8, R8, R17, RZ, 0x3c, !PT ;  /* 0x0000001108081212 */ /* 0x000fe200078e3cff */
[----:B------:R-:W2:Y:S04]  /*05c0*/  @P2 LDG.E R19, desc[UR18][R28.64+0x2c] ;  /* 0x00002c121c132981 */ /* 0x000ea8000c1e1900 */
[----:B------:R-:W2:Y:S01]  /*05d0*/  @P2 LDG.E R17, desc[UR18][R28.64+0x34] ;  /* 0x000034121c112981 */ /* 0x000ea2000c1e1900 */
[----:B---3--:R-:W-:-:S03]  /*05e0*/  @P1 LOP3.LUT R11, R11, R18, RZ, 0x3c, !PT ;  /* 0x000000120b0b1212 */ /* 0x008fc600078e3cff */
[----:B------:R-:W3:Y:S01]  /*05f0*/  @P2 LDG.E R18, desc[UR18][R28.64+0x30] ;  /* 0x000030121c122981 */ /* 0x000ee2000c1e1900 */
[----:B----4-:R-:W-:-:S03]  /*0600*/  @P2 LOP3.LUT R5, R5, R16, RZ, 0x3c, !PT ;  /* 0x0000001005052212 */ /* 0x010fc600078e3cff */
[----:B------:R-:W4:Y:S01]  /*0610*/  @P3 LDG.E R16, desc[UR18][R28.64+0x3c] ;  /* 0x00003c121c103981 */ /* 0x000f22000c1e1900 */
[----:B--2---:R-:W-:-:S03]  /*0620*/  @P2 LOP3.LUT R10, R10, R19, RZ, 0x3c, !PT ;  /* 0x000000130a0a2212 */ /* 0x004fc600078e3cff */
[----:B------:R-:W2:Y:S01]  /*0630*/  @P3 LDG.E R19, desc[UR18][R28.64+0x40] ;  /* 0x000040121c133981 */ /* 0x000ea2000c1e1900 */
[----:B------:R-:W-:-:S03]  /*0640*/  @P2 LOP3.LUT R8, R8, R17, RZ, 0x3c, !PT ;  /* 0x0000001108082212 */ /* 0x000fc600078e3cff */
        /* <DEDUP_REMOVED lines=21> */
[----:B------:R-:W-:Y:S02]  /*07a0*/  LOP3.LUT P0, RZ, R15, 0x80, RZ, 0xc0, !PT ;  /* 0x000000800fff7812 */ /* 0x000fe4000780c0ff */
[----:B--2---:R-:W-:Y:S02]  /*07b0*/  @P5 LOP3.LUT R10, R10, R19, RZ, 0x3c, !PT ;  /* 0x000000130a0a5212 */ /* 0x004fe400078e3cff */
        /* <DEDUP_REMOVED lines=15> */
[----:B--2---:R-:W-:Y:S02]  /*08b0*/  @P0 LOP3.LUT R10, R10, R19, RZ, 0x3c, !PT ;  /* 0x000000130a0a0212 */ /* 0x004fe400078e3cff */
[----:B------:R-:W-:Y:S02]  /*08c0*/  @P0 LOP3.LUT R8, R8, R17, RZ, 0x3c, !PT ;  /* 0x0000001108080212 */ /* 0x000fe400078e3cff */
[----:B---3--:R-:W-:Y:S02]  /*08d0*/  @P0 LOP3.LUT R11, R11, R18, RZ, 0x3c, !PT ;  /* 0x000000120b0b0212 */ /* 0x008fe400078e3cff */
[----:B----4-:R-:W-:Y:S02]  /*08e0*/  @P0 LOP3.LUT R9, R9, R16, RZ, 0x3c, !PT ;  /* 0x0000001009090212 */ /* 0x010fe400078e3cff */
[----:B------:R-:W-:-:S13]  /*08f0*/  R2P PR, R15.B1, 0x7f ;  /* 0x0000007f0f007804 */ /* 0x000fda0000001000 */
[----:B------:R-:W2:Y:S04]  /*0900*/  @P0 LDG.E R16, desc[UR18][R28.64+0xa0] ;  /* 0x0000a0121c100981 */ /* 0x000ea8000c1e1900 */
[----:B------:R-:W3:Y:S04]  /*0910*/  @P0 LDG.E R18, desc[UR18][R28.64+0xa8] ;  /* 0x0000a8121c120981 */ /* 0x000ee8000c1e1900 */
[----:B------:R-:W4:Y:S04]  /*0920*/  @P0 LDG.E R17, desc[UR18][R28.64+0xac] ;  /* 0x0000ac121c110981 */ /* 0x000f28000c1e1900 */
[----:B------:R-:W4:Y:S04]  /*0930*/  @P0 LDG.E R19, desc[UR18][R28.64+0xa4] ;  /* 0x0000a4121c130981 */ /* 0x000f28000c1e1900 */
[----:B------:R-:W4:Y:S04]  /*0940*/  @P1 LDG.E R20, desc[UR18][R28.64+0xc4] ;  /* 0x0000c4121c141981 */ /* 0x000f28000c1e1900 */
[----:B------:R-:W4:Y:S01]  /*0950*/  @P6 LDG.E R22, desc[UR18][R28.64+0x128] ;  /* 0x000128121c166981 */ /* 0x000f22000c1e1900 */
[----:B--2---:R-:W-:-:S03]  /*0960*/  @P0 LOP3.LUT R5, R5, R16, RZ, 0x3c, !PT ;  /* 0x0000001005050212 */ /* 0x004fc600078e3cff */
        /* <DEDUP_REMOVED lines=9> */
[----:B------:R-:W-:Y:S02]  /*0a00*/  LOP3.LUT P0, RZ, R15, 0x8000, RZ, 0xc0, !PT ;  /* 0x000080000fff7812 */ /* 0x000fe4000780c0ff */
[----:B---3--:R-:W-:Y:S01]  /*0a10*/  @P1 LOP3.LUT R5, R5, R18, RZ, 0x3c, !PT ;  /* 0x0000001205051212 */ /* 0x008fe200078e3cff */
[----:B------:R-:W3:Y:S01]  /*0a20*/  @P2 LDG.E R15, desc[UR18][R28.64+0xd4] ;  /* 0x0000d4121c0f2981 */ /* 0x000ee2000c1e1900 */
[----:B----4-:R-:W-:-:S03]  /*0a30*/  @P1 LOP3.LUT R8, R8, R17, RZ, 0x3c, !PT ;  /* 0x0000001108081212 */ /* 0x010fc600078e3cff */
[----:B------:R-:W4:Y:S04]  /*0a40*/  @P2 LDG.E R18, desc[UR18][R28.64+0xc8] ;  /* 0x0000c8121c122981 */ /* 0x000f28000c1e1900 */
[----:B------:R-:W4:Y:S01]  /*0a50*/  @P2 LDG.E R17, desc[UR18][R28.64+0xcc] ;  /* 0x0000cc121c112981 */ /* 0x000f22000c1e1900 */
[----:B--2---:R-:W-:-:S03]  /*0a60*/  @P1 LOP3.LUT R11, R11, R16, RZ, 0x3c, !PT ;  /* 0x000000100b0b1212 */ /* 0x004fc600078e3cff */
[----:B------:R-:W2:Y:S01]  /*0a70*/  @P2 LDG.E R16, desc[UR18][R28.64+0xd0] ;  /* 0x0000d0121c102981 */ /* 0x000ea2000c1e1900 */
[----:B------:R-:W-:Y:S02]  /*0a80*/  @P1 LOP3.LUT R10, R10, R19, RZ, 0x3c, !PT ;  /* 0x000000130a0a1212 */ /* 0x000fe400078e3cff */
[----:B------:R-:W-:Y:S02]  /*0a90*/  @P1 LOP3.LUT R9, R9, R20, RZ, 0x3c, !PT ;  /* 0x0000001409091212 */ /* 0x000fe400078e3cff */
[----:B---3--:R-:W-:Y:S01]  /*0aa0*/  @P2 LOP3.LUT R8, R8, R15, RZ, 0x3c, !PT ;  /* 0x0000000f08082212 */ /* 0x008fe200078e3cff */
[----:B------:R-:W3:Y:S01]  /*0ab0*/  @P2 LDG.E R20, desc[UR18][R28.64+0xd8] ;  /* 0x0000d8121c142981 */ /* 0x000ee2000c1e1900 */
[----:B----4-:R-:W-:-:S03]  /*0ac0*/  @P2 LOP3.LUT R5, R5, R18, RZ, 0x3c, !PT ;  /* 0x0000001205052212 */ /* 0x010fc600078e3cff */
[----:B------:R-:W4:Y:S01]  /*0ad0*/  @P3 LDG.E R15, desc[UR18][R28.64+0xe8] ;  /* 0x0000e8121c0f3981 */ /* 0x000f22000c1e1900 */
[----:B------:R-:W-:-:S03]  /*0ae0*/  @P2 LOP3.LUT R10, R10, R17, RZ, 0x3c, !PT ;  /* 0x000000110a0a2212 */ /* 0x000fc600078e3cff */
        /* <DEDUP_REMOVED lines=8> */
[----:B------:R-:W-:-:S03]  /*0b70*/  @P3 LOP3.LUT R5, R5, R18, RZ, 0x3c, !PT ;  /* 0x0000001205053212 */ /* 0x000fc600078e3cff */
[----:B------:R-:W4:Y:S01]  /*0b80*/  @P4 LDG.E R18, desc[UR18][R28.64+0xf0] ;  /* 0x0000f0121c124981 */ /* 0x000f22000c1e1900 */
[----:B------:R-:W-:-:S03]  /*0b90*/  @P3 LOP3.LUT R10, R10, R17, RZ, 0x3c, !PT ;  /* 0x000000110a0a3212 */ /* 0x000fc600078e3cff */
        /* <DEDUP_REMOVED lines=33> */
[----:B------:R-:W-:-:S04]  /*0db0*/  UIADD3 UR4, UPT, UPT, UR4, 0x10, URZ ;  /* 0x0000001004047890 */ /* 0x000fc8000fffe0ff */
[----:B------:R-:W-:Y:S01]  /*0dc0*/  UISETP.NE.AND UP0, UPT, UR4, 0x20, UPT ;  /* 0x000000200400788c */ /* 0x000fe2000bf05270 */
[----:B------:R-:W-:Y:S02]  /*0dd0*/  @P6 LOP3.LUT R9, R9, R22, RZ, 0x3c, !PT ;  /* 0x0000001609096212 */ /* 0x000fe400078e3cff */
[----:B---3--:R-:W-:Y:S02]  /*0de0*/  @P0 LOP3.LUT R5, R5, R20, RZ, 0x3c, !PT ;  /* 0x0000001405050212 */ /* 0x008fe400078e3cff */
[----:B----4-:R-:W-:Y:S02]  /*0df0*/  @P0 LOP3.LUT R10, R10, R15, RZ, 0x3c, !PT ;  /* 0x0000000f0a0a0212 */ /* 0x010fe400078e3cff */
[----:B------:R-:W-:Y:S02]  /*0e00*/  @P0 LOP3.LUT R11, R11, R18, RZ, 0x3c, !PT ;  /* 0x000000120b0b0212 */ /* 0x000fe400078e3cff */
[----:B------:R-:W-:Y:S02]  /*0e10*/  @P0 LOP3.LUT R8, R8, R17, RZ, 0x3c, !PT ;  /* 0x0000001108080212 */ /* 0x000fe400078e3cff */
[----:B--2---:R-:W-:Y:S01]  /*0e20*/  @P0 LOP3.LUT R9, R9, R16, RZ, 0x3c, !PT ;  /* 0x0000001009090212 */ /* 0x004fe200078e3cff */
[----:B------:R-:W-:Y:S05]  /*0e30*/  BRA.U UP0, `(.L_x_41) ;  /* 0xfffffff5004c7547 */ /* 0x000fea000b83ffff */
[----:B------:R-:W-:-:S04]  /*0e40*/  IADD3 R26, PT, PT, R26, 0x1, RZ ;  /* 0x000000011a1a7810 */ /* 0x000fc80007ffe0ff */
[----:B------:R-:W-:-:S13]  /*0e50*/  ISETP.NE.AND P0, PT, R26, 0x5, PT ;  /* 0x000000051a00780c */ /* 0x000fda0003f05270 */
[----:B------:R-:W-:Y:S05]  /*0e60*/  @P0 BRA `(.L_x_42) ;  /* 0xfffffff400300947 */ /* 0x000fea000383ffff */
[----:B------:R0:W-:Y:S01]  /*0e70*/  STL [R1+0x34], R5 ;  /* 0x0000340501007387 */ /* 0x0001e20000100800 */
[----:B------:R-:W-:-:S03]  /*0e80*/  ISETP.NE.U32.AND P0, PT, R14, 0x1, PT ;  /* 0x000000010e00780c */ /* 0x000fc60003f05070 */
[----:B------:R0:W-:Y:S01]  /*0e90*/  STL.64 [R1+0x38], R10 ;  /* 0x0000380a01007387 */ /* 0x0001e20000100a00 */
[----:B------:R-:W-:-:S03]  /*0ea0*/  ISETP.NE.AND.EX P0, PT, RZ, RZ, PT, P0 ;  /* 0x000000ffff00720c */ /* 0x000fc60003f05300 */
[----:B------:R0:W-:Y:S10]  /*0eb0*/  STL.64 [R1+0x40], R8 ;  /* 0x0000400801007387 */ /* 0x0001f40000100a00 */
[----:B------:R-:W-:Y:S05]  /*0ec0*/  @!P0 BRA `(.L_x_40) ;  /* 0x0000001800048947 */ /* 0x000fea0003800000 */
[----:B------:R-:W-:Y:S01]  /*0ed0*/  UMOV UR5, URZ ;  /* 0x000000ff00057c82 */ /* 0x000fe20008000000 */
[----:B------:R-:W-:Y:S01]  /*0ee0*/  UMOV UR4, URZ ;  /* 0x000000ff00047c82 */ /* 0x000fe20008000000 */
[----:B------:R-:W-:Y:S01]  /*0ef0*/  IMAD.MOV.U32 R26, RZ, RZ, RZ ;  /* 0x000000ffff1a7224 */ /* 0x000fe200078e00ff */
[----:B0-----:R-:W-:Y:S01]  /*0f00*/  MOV R9, UR5 ;  /* 0x0000000500097c02 */ /* 0x001fe20008000f00 */
[----:B------:R-:W-:Y:S01]  /*0f10*/  IMAD.MOV.U32 R5, RZ, RZ, RZ ;  /* 0x000000ffff057224 */ /* 0x000fe200078e00ff */
[----:B------:R-:W-:Y:S01]  /*0f20*/  MOV R11, UR5 ;  /* 0x00000005000b7c02 */ /* 0x000fe20008000f00 */
[----:B------:R-:W-:Y:S01]  /*0f30*/  IMAD.U32 R8, RZ, RZ, UR4 ;  /* 0x00000004ff087e24 */ /* 0x000fe2000f8e00ff */
[----:B------:R-:W-:-:S07]  /*0f40*/  MOV R10, UR4 ;  /* 0x00000004000a7c02 */ /* 0x000fce0008000f00 */
.L_x_44:
[----:B------:R-:W-:-:S06]  /*0f50*/  LEA R3, R26, R1, 0x2 ;  /* 0x000000011a037211 */ /* 0x000fcc00078e10ff */
[----:B------:R-:W5:Y:S01]  /*0f60*/  LDL R3, [R3+0x34] ;  /* 0x0000340003037983 */ /* 0x000f620000100800 */
[----:B------:R-:W-:Y:S01]  /*0f70*/  SHF.L.U32 R2, R26, 0x5, RZ ;  /* 0x000000051a027819 */ /* 0x000fe200000006ff */
[----:B------:R-:W-:-:S06]  /*0f80*/  UMOV UR4, URZ ;  /* 0x000000ff00047c82 */ /* 0x000fcc0008000000 */
.L_x_43:
        /* <DEDUP_REMOVED lines=181> */
[----:B------:R-:W-:Y:S05]  /*1ae0*/  @P0 BRA `(.L_x_40) ;  /* 0x0000000800fc0947 */ /* 0x000fea0003800000 */
[----:B------:R-:W-:Y:S01]  /*1af0*/  UMOV UR5, URZ ;  /* 0x000000ff00057c82 */ /* 0x000fe20008000000 */
[----:B------:R-:W-:Y:S01]  /*1b00*/  UMOV UR4, URZ ;  /* 0x000000ff00047c82 */ /* 0x000fe20008000000 */
[----:B------:R-:W-:Y:S01]  /*1b10*/  IMAD.MOV.U32 R19, RZ, RZ, RZ ;  /* 0x000000ffff137224 */ /* 0x000fe200078e00ff */
[----:B-1----:R-:W-:Y:S01]  /*1b20*/  MOV R9, UR5 ;  /* 0x0000000500097c02 */ /* 0x002fe20008000f00 */
[----:B------:R-:W-:Y:S01]  /*1b30*/  IMAD.MOV.U32 R5, RZ, RZ, RZ ;  /* 0x000000ffff057224 */ /* 0x000fe200078e00ff */
[----:B------:R-:W-:Y:S01]  /*1b40*/  MOV R11, UR5 ;  /* 0x00000005000b7c02 */ /* 0x000fe20008000f00 */
[----:B------:R-:W-:Y:S01]  /*1b50*/  IMAD.U32 R8, RZ, RZ, UR4 ;  /* 0x00000004ff087e24 */ /* 0x000fe2000f8e00ff */
[----:B------:R-:W-:-:S07]  /*1b60*/  MOV R10, UR4 ;  /* 0x00000004000a7c02 */ /* 0x000fce0008000f00 */
.L_x_46:
[----:B------:R-:W-:-:S06]  /*1b70*/  LEA R3, R19, R1, 0x2 ;  /* 0x0000000113037211 */ /* 0x000fcc00078e10ff */
[----:B------:R-:W5:Y:S01]  /*1b80*/  LDL R3, [R3+0x34] ;  /* 0x0000340003037983 */ /* 0x000f620000100800 */
[----:B------:R-:W-:Y:S01]  /*1b90*/  SHF.L.U32 R2, R19, 0x5, RZ ;  /* 0x0000000513027819 */ /* 0x000fe200000006ff */
[----:B------:R-:W-:-:S06]  /*1ba0*/  UMOV UR4, URZ ;  /* 0x000000ff00047c82 */ /* 0x000fcc0008000000 */
.L_x_45:
        /* <DEDUP_REMOVED lines=12> */
[----:B------:R-:W4:Y:S04]  /*1c70*/  @!P0 LDG.E R15, desc[UR18][R22.64+0xc] ;  /* 0x00000c12160f8981 */ /* 0x000f28000c1e1900 */
        /* <DEDUP_REMOVED lines=10> */
[----:B------:R-:W4:Y:S01]  /*1d20*/  @P1 LDG.E R17, desc[UR18][R22.64+0x18] ;  /* 0x0000181216111981 */ /* 0x000f22000c1e1900 */
[----:B------:R-:W-:-:S03]  /*1d30*/  @!P0 LOP3.LUT R8, R8, R15, RZ, 0x3c, !PT ;  /* 0x0000000f08088212 */ /* 0x000fc600078e3cff */
[----:B------:R-:W4:Y:S01]  /*1d40*/  @P1 LDG.E R15, desc[UR18][R22.64+0x20] ;  /* 0x00002012160f1981 */ /* 0x000f22000c1e1900 */
[----:B--2---:R-:W-:-:S03]  /*1d50*/  @!P0 LOP3.LUT R11, R11, R20, RZ, 0x3c, !PT ;  /* 0x000000140b0b8212 */ /* 0x004fc600078e3cff */
[----:B------:R-:W2:Y:S01]  /*1d60*/  @P1 LDG.E R20, desc[UR18][R22.64+0x14] ;  /* 0x0000141216141981 */ /* 0x000ea2000c1e1900 */
[----:B---3--:R-:W-:-:S03]  /*1d70*/  @P4 LOP3.LUT R9, R9, R18, RZ, 0x3c, !PT ;  /* 0x0000001209094212 */ /* 0x008fc600078e3cff */
[----:B------:R-:W3:Y:S01]  /*1d80*/  @P1 LDG.E R18, desc[UR18][R22.64+0x1c] ;  /* 0x00001c1216121981 */ /* 0x000ee2000c1e1900 */
[----:B----4-:R-:W-:-:S03]  /*1d90*/  @P5 LOP3.LUT R9, R9, R16, RZ, 0x3c, !PT ;  /* 0x0000001009095212 */ /* 0x010fc600078e3cff */
[----:B------:R-:W4:Y:S01]  /*1da0*/  @P6 LDG.E R16, desc[UR18][R22.64+0x88] ;  /* 0x0000881216106981 */ /* 0x000f22000c1e1900 */
[----:B------:R-:W-:Y:S02]  /*1db0*/  @!P0 LOP3.LUT R5, R5, R28, RZ, 0x3c, !PT ;  /* 0x0000001c05058212 */ /* 0x000fe400078e3cff */
[----:B------:R-:W-:Y:S02]  /*1dc0*/  @P1 LOP3.LUT R10, R10, R17, RZ, 0x3c, !PT ;  /* 0x000000110a0a1212 */ /* 0x000fe400078e3cff */
        /* <DEDUP_REMOVED lines=13> */
[----:B--2---:R-:W-:Y:S02]  /*1ea0*/  @P2 LOP3.LUT R5, R5, R20, RZ, 0x3c, !PT ;  /* 0x0000001405052212 */ /* 0x004fe400078e3cff */
[----:B---3--:R-:W-:Y:S01]  /*1eb0*/  @P2 LOP3.LUT R11, R11, R18, RZ, 0x3c, !PT ;  /* 0x000000120b0b2212 */ /* 0x008fe200078e3cff */
[----:B------:R-:W2:Y:S01]  /*1ec0*/  @P4 LDG.E R20, desc[UR18][R22.64+0x58] ;  /* 0x0000581216144981 */ /* 0x000ea2000c1e1900 */
[----:B----4-:R-:W-:-:S03]  /*1ed0*/  @P3 LOP3.LUT R5, R5, R16, RZ, 0x3c, !PT ;  /* 0x0000001005053212 */ /* 0x010fc600078e3cff */
[----:B------:R-:W3:Y:S04]  /*1ee0*/  @P3 LDG.E R18, desc[UR18][R22.64+0x44] ;  /* 0x0000441216123981 */ /* 0x000ee8000c1e1900 */
[----:B------:R-:W4:Y:S01]  /*1ef0*/  @P4 LDG.E R16, desc[UR18][R22.64+0x50] ;  /* 0x0000501216104981 */ /* 0x000f22000c1e1900 */
[----:B------:R-:W-:Y:S02]  /*1f00*/  @P3 LOP3.LUT R10, R10, R27, RZ, 0x3c, !PT ;  /* 0x0000001b0a0a3212 */ /* 0x000fe400078e3cff */
[----:B------:R-:W-:Y:S01]  /*1f10*/  @P3 LOP3.LUT R8, R8, R17, RZ, 0x3c, !PT ;  /* 0x0000001108083212 */ /* 0x000fe200078e3cff */
[----:B------:R-:W2:Y:S01]  /*1f20*/  @P5 LDG.E R27, desc[UR18][R22.64+0x70] ;  /* 0x00007012161b5981 */ /* 0x000ea2000c1e1900 */
[----:B------:R-:W-:-:S03]  /*1f30*/  @P4 LOP3.LUT R10, R10, R15, RZ, 0x3c, !PT ;  /* 0x0000000f0a0a4212 */ /* 0x000fc600078e3cff */
[----:B------:R-:W2:Y:S04]  /*1f40*/  @P4 LDG.E R17, desc[UR18][R22.64+0x5c] ;  /* 0x00005c1216114981 */ /* 0x000ea8000c1e1900 */
[----:B------:R-:W2:Y:S01]  /*1f50*/  @P5 LDG.E R15, desc[UR18][R22.64+0x68] ;  /* 0x00006812160f5981 */ /* 0x000ea2000c1e1900 */
[----:B---3--:R-:W-:-:S03]  /*1f60*/  @P3 LOP3.LUT R11, R11, R18, RZ, 0x3c, !PT ;  /* 0x000000120b0b3212 */ /* 0x008fc600078e3cff */
[----:B------:R-:W3:Y:S01]  /*1f70*/  @P5 LDG.E R18, desc[UR18][R22.64+0x64] ;  /* 0x0000641216125981 */ /* 0x000ee2000c1e1900 */
[----:B----4-:R-:W-:-:S03]  /*1f80*/  @P4 LOP3.LUT R5, R5, R16, RZ, 0x3c, !PT ;  /* 0x0000001005054212 */ /* 0x010fc600078e3cff */
[----:B------:R-:W4:Y:S01]  /*1f90*/  @P5 LDG.E R16, desc[UR18][R22.64+0x6c] ;  /* 0x00006c1216105981 */ /* 0x000f22000c1e1900 */
[----:B--2---:R-:W-:Y:S02]  /*1fa0*/  @P4 LOP3.LUT R11, R11, R20, RZ, 0x3c, !PT ;  /* 0x000000140b0b4212 */ /* 0x004fe400078e3cff */
[----:B------:R-:W-:Y:S02]  /*1fb0*/  @P4 LOP3.LUT R8, R8, R17, RZ, 0x3c, !PT ;  /* 0x0000001108084212 */ /* 0x000fe400078e3cff */
        /* <DEDUP_REMOVED lines=8> */
[----:B------:R-:W-:Y:S02]  /*2040*/  @P5 LOP3.LUT R8, R8, R27, RZ, 0x3c, !PT ;  /* 0x0000001b08085212 */ /* 0x000fe400078e3cff */
[----:B--2---:R-:W-:Y:S02]  /*2050*/  @P6 LOP3.LUT R10, R10, R17, RZ, 0x3c, !PT ;  /* 0x000000110a0a6212 */ /* 0x004fe400078e3cff */
[----:B------:R-:W-:-:S07]  /*2060*/  @P6 LOP3.LUT R8, R8, R15, RZ, 0x3c, !PT ;  /* 0x0000000f08086212 */ /* 0x000fce00078e3cff */
[----:B------:R-:W2:Y:S04]  /*2070*/  @P0 LDG.E R20, desc[UR18][R22.64+0x8c] ;  /* 0x00008c1216140981 */ /* 0x000ea8000c1e1900 */
        /* <DEDUP_REMOVED lines=26> */
[----:B------:R-:W-:Y:S02]  /*2220*/  @P0 LOP3.LUT R9, R9, R20, RZ, 0x3c, !PT ;  /* 0x0000001409090212 */ /* 0x000fe400078e3cff */
[----:B------:R-:W-:Y:S01]  /*2230*/  LOP3.LUT P0, RZ, R14, 0x8000, RZ, 0xc0, !PT ;  /* 0x000080000eff7812 */ /* 0x000fe2000780c0ff */
        /* <DEDUP_REMOVED lines=8> */
[----:B------:R-:W-:Y:S02]  /*22c0*/  @P1 LOP3.LUT R8, R8, R27, RZ, 0x3c, !PT ;  /* 0x0000001b08081212 */ /* 0x000fe400078e3cff */
[----:B------:R-:W-:Y:S01]  /*22d0*/  @P2 LOP3.LUT R10, R10, R17, RZ, 0x3c, !PT ;  /* 0x000000110a0a2212 */ /* 0x000fe200078e3cff */
[----:B------:R-:W4:Y:S04]  /*22e0*/  @P4 LDG.E R27, desc[UR18][R22.64+0xf4] ;  /* 0x0000f412161b4981 */ /* 0x000f28000c1e1900 */
        /* <DEDUP_REMOVED lines=23> */
[----:B------:R-:W4:Y:S01]  /*2460*/  @P0 LDG.E R27, desc[UR18][R22.64+0x138] ;  /* 0x00013812161b0981 */ /* 0x000f22000c1e1900 */
[----:B------:R-:W-:-:S03]  /*2470*/  @P4 LOP3.LUT R8, R8, R17, RZ, 0x3c, !PT ;  /* 0x0000001108084212 */ /* 0x000fc600078e3cff */
        /* <DEDUP_REMOVED lines=22> */
[----:B------:R-:W-:-:S04]  /*25e0*/  UIADD3 UR4, UPT, UPT, UR4, 0x10, URZ ;  /* 0x0000001004047890 */ /* 0x000fc8000fffe0ff */
[----:B------:R-:W-:Y:S01]  /*25f0*/  UISETP.NE.AND UP0, UPT, UR4, 0x20, UPT ;  /* 0x000000200400788c */ /* 0x000fe2000bf05270 */
[----:B------:R-:W-:Y:S02]  /*2600*/  @P6 LOP3.LUT R9, R9, R20, RZ, 0x3c, !PT ;  /* 0x0000001409096212 */ /* 0x000fe400078e3cff */
[----:B------:R-:W-:Y:S02]  /*2610*/  @P6 LOP3.LUT R8, R8, R17, RZ, 0x3c, !PT ;  /* 0x0000001108086212 */ /* 0x000fe400078e3cff */
[----:B------:R-:W-:Y:S02]  /*2620*/  @P0 LOP3.LUT R9, R9, R14, RZ, 0x3c, !PT ;  /* 0x0000000e09090212 */ /* 0x000fe400078e3cff */
[----:B------:R-:W-:Y:S02]  /*2630*/  @P0 LOP3.LUT R8, R8, R27, RZ, 0x3c, !PT ;  /* 0x0000001b08080212 */ /* 0x000fe400078e3cff */
[----:B--2---:R-:W-:Y:S02]  /*2640*/  @P0 LOP3.LUT R5, R5, R18, RZ, 0x3c, !PT ;  /* 0x0000001205050212 */ /* 0x004fe400078e3cff */
[----:B---3--:R-:W-:-:S02]  /*2650*/  @P0 LOP3.LUT R10, R10, R15, RZ, 0x3c, !PT ;  /* 0x0000000f0a0a0212 */ /* 0x008fc400078e3cff */
[----:B----4-:R-:W-:Y:S01]  /*2660*/  @P0 LOP3.LUT R11, R11, R16, RZ, 0x3c, !PT ;  /* 0x000000100b0b0212 */ /* 0x010fe200078e3cff */
[----:B------:R-:W-:Y:S05]  /*2670*/  BRA.U UP0, `(.L_x_45) ;  /* 0xfffffff5004c7547 */ /* 0x000fea000b83ffff */
[----:B------:R-:W-:-:S04]  /*2680*/  IADD3 R19, PT, PT, R19, 0x1, RZ ;  /* 0x0000000113137810 */ /* 0x000fc80007ffe0ff */
[----:B------:R-:W-:-:S13]  /*2690*/  ISETP.NE.AND P0, PT, R19, 0x5, PT ;  /* 0x000000051300780c */ /* 0x000fda0003f05270 */
[----:B------:R-:W-:Y:S05]  /*26a0*/  @P0 BRA `(.L_x_46) ;  /* 0xfffffff400300947 */ /* 0x000fea000383ffff */
[----:B------:R2:W-:Y:S04]  /*26b0*/  STL [R1+0x34], R5 ;  /* 0x0000340501007387 */ /* 0x0005e80000100800 */
[----:B------:R2:W-:Y:S04]  /*26c0*/  STL.64 [R1+0x38], R10 ;  /* 0x0000380a01007387 */ /* 0x0005e80000100a00 */
[----:B------:R2:W-:Y:S02]  /*26d0*/  STL.64 [R1+0x40], R8 ;  /* 0x0000400801007387 */ /* 0x0005e40000100a00 */
.L_x_40:
[----:B------:R-:W-:Y:S05]  /*26e0*/  BSYNC.RECONVERGENT B0 ;  /* 0x0000000000007941 */ /* 0x000fea0003800200 */
.L_x_39:
[----:B------:R-:W-:Y:S01]  /*26f0*/  ISETP.GT.U32.AND P0, PT, R7, 0x3, PT ;  /* 0x000000030700780c */ /* 0x000fe20003f04070 */
[----:B------:R-:W-:Y:S01]  /*2700*/  VIADD R21, R21, 0x1 ;  /* 0x0000000115157836 */ /* 0x000fe20000000000 */
[--C-:B------:R-:W-:Y:S02]  /*2710*/  SHF.R.U64 R7, R7, 0x2, R6.reuse ;  /* 0x0000000207077819 */ /* 0x100fe40000001206 */
[----:B------:R-:W-:Y:S02]  /*2720*/  ISETP.GT.U32.AND.EX P0, PT, R6, RZ, PT, P0 ;  /* 0x000000ff0600720c */ /* 0x000fe40003f04100 */
[----:B------:R-:W-:-:S11]  /*2730*/  SHF.R.U32.HI R6, RZ, 0x2, R6 ;  /* 0x00000002ff067819 */ /* 0x000fd60000011606 */
[----:B------:R-:W-:Y:S05]  /*2740*/  @P0 BRA `(.L_x_47) ;  /* 0xffffffd800cc0947 */ /* 0x000fea000383ffff */
.L_x_38:
[----:B------:R-:W-:Y:S05]  /*2750*/  BSYNC.RECONVERGENT B1 ;  /* 0x0000000000017941 */ /* 0x000fea0003800200 */
.L_x_37:
[----:B------:R-:W3:Y:S02]  /*2760*/  LDCU.64 UR4, c[0x0][0x388] ;  /* 0x00007100ff0477ac */ /* 0x000ee40008000a00 */
[----:B---3--:R-:W-:-:S04]  /*2770*/  ISETP.GE.U32.AND P0, PT, R13, UR4, PT ;  /* 0x000000040d007c0c */ /* 0x008fc8000bf06070 */
[----:B------:R-:W-:-:S13]  /*2780*/  ISETP.GE.U32.AND.EX P0, PT, R12, UR5, PT, P0 ;  /* 0x000000050c007c0c */ /* 0x000fda000bf06100 */
[----:B------:R-:W-:Y:S05]  /*2790*/  @P0 EXIT ;  /* 0x000000000000094d */ /* 0x000fea0003800000 */
[----:B------:R-:W3:Y:S01]  /*27a0*/  LDC.64 R2, c[0x0][0x398] ;  /* 0x0000e600ff027b82 */ /* 0x000ee20000000a00 */
[----:B------:R-:W4:Y:S01]  /*27b0*/  LDCU.64 UR16, c[0x0][0x3a8] ;  /* 0x00007500ff1077ac */ /* 0x000f220008000a00 */
[----:B------:R-:W-:Y:S01]  /*27c0*/  BSSY.RECONVERGENT B3, `(.L_x_48) ;  /* 0x0000088000037945 */ /* 0x000fe20003800200 */
[----:B------:R-:W5:Y:S05]  /*27d0*/  LDCU UR12, c[0x0][0x370] ;  /* 0x00006e00ff0c77ac */ /* 0x000f6a0008000800 */
[----:B------:R-:W0:Y:S01]  /*27e0*/  LDC.64 R6, c[0x0][0x398] ;  /* 0x0000e600ff067b82 */ /* 0x000e220000000a00 */
[----:B------:R-:W1:Y:S01]  /*27f0*/  LDCU UR11, c[0x0][0x3a0] ;  /* 0x00007400ff0b77ac */ /* 0x000e620008000800 */
[----:B------:R-:W0:Y:S01]  /*2800*/  LDCU.64 UR14, c[0x0][0x3a8] ;  /* 0x00007500ff0e77ac */ /* 0x000e220008000a00 */
[----:B------:R-:W0:Y:S01]  /*2810*/  LDCU UR10, c[0x0][0x3b0] ;  /* 0x00007600ff0a77ac */ /* 0x000e220008000800 */
[----:B----4-:R-:W-:Y:S01]  /*2820*/  DSETP.LT.AND P0, PT, RZ, UR16, PT ;  /* 0x00000010ff007e2a */ /* 0x010fe2000bf01000 */
[----:B------:R-:W4:Y:S01]  /*2830*/  LDCU UR9, c[0x0][0x3b4] ;  /* 0x00007680ff0977ac */ /* 0x000f220008000800 */
[----:B-----5:R-:W-:-:S02]  /*2840*/  IMAD R16, R0, UR12, RZ ;  /* 0x0000000c00107c24 */ /* 0x020fc4000f8e02ff */
[----:B---3--:R-:W-:Y:S01]  /*2850*/  FADD R14, -R2, R3 ;  /* 0x00000003020e7221 */ /* 0x008fe20000000100 */
[----:B------:R-:W3:Y:S01]  /*2860*/  LDCU UR8, c[0x0][0x3b8] ;  /* 0x00007700ff0877ac */ /* 0x000ee20008000800 */
[----:B------:R-:W0:Y:S01]  /*2870*/  LDCU.128 UR4, c[0x0][0x380] ;  /* 0x00007000ff0477ac */ /* 0x000e220008000c00 */
[----:B-1--4-:R-:W-:-:S11]  /*2880*/  UISETP.GE.AND UP0, UPT, UR11, URZ, UPT ;  /* 0x000000ff0b00728c */ /* 0x012fd6000bf06270 */
.L_x_57:
[-C--:B------:R-:W-:Y:S01]  /*2890*/  MOV R15, R10.reuse ;  /* 0x0000000a000f7202 */ /* 0x080fe20000000f00 */
[----:B------:R-:W-:Y:S01]  /*28a0*/  BSSY.RECONVERGENT B2, `(.L_x_49) ;  /* 0x0000070000027945 */ /* 0x000fe20003800200 */
[----:B------:R-:W-:Y:S01]  /*28b0*/  MOV R17, R10 ;  /* 0x0000000a00117202 */ /* 0x000fe20000000f00 */
[----:B------:R-:W-:Y:S01]  /*28c0*/  IMAD.MOV.U32 R20, RZ, RZ, R9 ;  /* 0x000000ffff147224 */ /* 0x000fe200078e0009 */
[----:B------:R-:W-:Y:S01]  /*28d0*/  MOV R19, R8 ;  /* 0x0000000800137202 */ /* 0x000fe20000000f00 */
[----:B------:R-:W-:Y:S01]  /*28e0*/  IMAD.MOV.U32 R18, RZ, RZ, R11 ;  /* 0x000000ffff127224 */ /* 0x000fe200078e000b */
[----:B01----:R-:W-:Y:S06]  /*28f0*/  @!P0 BRA `(.L_x_50) ;  /* 0x0000000000608947 */ /* 0x003fec0003800000 */
[----:B------:R-:W-:Y:S01]  /*2900*/  SHF.R.U32.HI R18, RZ, 0x2, R5 ;  /* 0x00000002ff127819 */ /* 0x000fe20000011605 */
[----:B0-2---:R-:W-:Y:S01]  /*2910*/  IMAD.MOV.U32 R10, RZ, RZ, R11 ;  /* 0x000000ffff0a7224 */ /* 0x005fe200078e000b */
[----:B------:R-:W-:Y:S01]  /*2920*/  IADD3 R4, PT, PT, R4, 0x587c5, RZ ;  /* 0x000587c504047810 */ /* 0x000fe20007ffe0ff */
[----:B------:R-:W-:Y:S01]  /*2930*/  IMAD.MOV.U32 R11, RZ, RZ, R8 ;  /* 0x000000ffff0b7224 */ /* 0x000fe200078e0008 */
[----:B------:R-:W-:Y:S01]  /*2940*/  LOP3.LUT R5, R18, R5, RZ, 0x3c, !PT ;  /* 0x0000000512057212 */ /* 0x000fe200078e3cff */
[----:B------:R-:W-:Y:S01]  /*2950*/  HFMA2 R3, -RZ, RZ, 0.1171875, 0 ;  /* 0x2f800000ff037431 */ /* 0x000fe200000001ff */
[----:B------:R-:W-:Y:S01]  /*2960*/  MOV R8, R9 ;  /* 0x0000000900087202 */ /* 0x000fe20000000f00 */
[----:B------:R-:W-:Y:S02]  /*2970*/  IMAD.MOV.U32 R21, RZ, RZ, 0x7fc00000 ;  /* 0x7fc00000ff157424 */ /* 0x000fe400078e00ff */
[C---:B------:R-:W-:Y:S02]  /*2980*/  IMAD.SHL.U32 R18, R5.reuse, 0x2, RZ ;  /* 0x0000000205127824 */ /* 0x040fe400078e00ff */
[----:B------:R-:W-:Y:S05]  /*2990*/  IMAD.SHL.U32 R17, R8, 0x10, RZ ;  /* 0x0000001008117824 */ /* 0x000fea00078e00ff */
[----:B------:R-:W-:Y:S01]  /*29a0*/  LOP3.LUT R17, R5, R18, R17, 0x96, !PT ;  /* 0x0000001205117212 */ /* 0x000fe200078e9611 */
[----:B------:R-:W-:Y:S03]  /*29b0*/  IMAD.MOV.U32 R5, RZ, RZ, R15 ;  /* 0x000000ffff057224 */ /* 0x000fe600078e000f */
[----:B------:R-:W-:Y:S02]  /*29c0*/  LOP3.LUT R9, R17, R8, RZ, 0x3c, !PT ;  /* 0x0000000811097212 */ /* 0x000fe400078e3cff */
[----:B------:R-:W-:Y:S02]  /*29d0*/  MOV R17, R10 ;  /* 0x0000000a00117202 */ /* 0x000fe40000000f00 */
[----:B------:R-:W-:Y:S01]  /*29e0*/  MOV R20, R9 ;  /* 0x0000000900147202 */ /* 0x000fe20000000f00 */
[----:B------:R-:W-:Y:S05]  /*29f0*/  IMAD.IADD R2, R9, 0x1, R4 ;  /* 0x0000000109027824 */ /* 0x000fea00078e0204 */
[----:B------:R-:W-:Y:S05]  /*2a00*/  I2FP.F32.U32 R2, R2 ;  /* 0x0000000200027245 */ /* 0x000fea0000201000 */
[----:B------:R-:W-:Y:S04]  /*2a10*/  FFMA R0, R2, R3, 1.1641532182693481445e-10 ;  /* 0x2f00000002007423 */ /* 0x000fe80000000003 */
[----:B------:R-:W0:Y:S02]  /*2a20*/  F2F.F64.F32 R18, R0 ;  /* 0x0000000000127310 */ /* 0x000e240000201800 */
[----:B0-----:R-:W-:Y:S01]  /*2a30*/  DSETP.GEU.AND P1, PT, R18, UR14, PT ;  /* 0x0000000e12007e2a */ /* 0x001fe2000bf2e000 */
[----:B------:R-:W-:Y:S01]  /*2a40*/  MOV R18, R11 ;  /* 0x0000000b00127202 */ /* 0x000fe20000000f00 */
[----:B------:R-:W-:Y:S11]  /*2a50*/  IMAD.MOV.U32 R19, RZ, RZ, R8 ;  /* 0x000000ffff137224 */ /* 0x000ff600078e0008 */
[----:B------:R-:W-:Y:S01]  /*2a60*/  @!UPT UIADD3 URZ, UPT, UPT, URZ, URZ, URZ ;  /* 0x000000fffffff290 */ /* 0x000fe2000fffe0ff */
[----:B------:R-:W-:Y:S05]  /*2a70*/  @!P1 BRA `(.L_x_51) ;  /* 0x0000000400489947 */ /* 0x000fea0003800000 */
.L_x_50:
[----:B0-2---:R-:W-:Y:S02]  /*2a80*/  SHF.R.U32.HI R10, RZ, 0x2, R5 ;  /* 0x00000002ff0a7819 */ /* 0x005fe40000011605 */
[----:B------:R-:W-:Y:S02]  /*2a90*/  IADD3 R4, PT, PT, R4, 0x587c5, RZ ;  /* 0x000587c504047810 */ /* 0x000fe40007ffe0ff */
[----:B------:R-:W-:Y:S01]  /*2aa0*/  LOP3.LUT R11, R10, R5, RZ, 0x3c, !PT ;  /* 0x000000050a0b7212 */ /* 0x000fe200078e3cff */
[----:B------:R-:W-:Y:S01]  /*2ab0*/  IMAD.SHL.U32 R10, R20, 0x10, RZ ;  /* 0x00000010140a7824 */ /* 0x000fe200078e00ff */
[----:B------:R-:W-:Y:S03]  /*2ac0*/  MOV R3, 0x2f800000 ;  /* 0x2f80000000037802 */ /* 0x000fe60000000f00 */
[C---:B------:R-:W-:Y:S05]  /*2ad0*/  IMAD.SHL.U32 R5, R11.reuse, 0x2, RZ ;  /* 0x000000020b057824 */ /* 0x040fea00078e00ff */
[----:B------:R-:W-:Y:S04]  /*2ae0*/  LOP3.LUT R5, R11, R5, R10, 0x96, !PT ;  /* 0x000000050b057212 */ /* 0x000fe800078e960a */
[----:B------:R-:W-:Y:S05]  /*2af0*/  LOP3.LUT R9, R5, R20, RZ, 0x3c, !PT ;  /* 0x0000001405097212 */ /* 0x000fea00078e3cff */
[----:B------:R-:W-:Y:S05]  /*2b00*/  IMAD.IADD R2, R9, 0x1, R4 ;  /* 0x0000000109027824 */ /* 0x000fea00078e0204 */
[----:B------:R-:W-:Y:S05]  /*2b10*/  I2FP.F32.U32 R2, R2 ;  /* 0x0000000200027245 */ /* 0x000fea0000201000 */
[----:B------:R-:W-:Y:S04]  /*2b20*/  FFMA R0, R2, R3, 1.1641532182693481445e-10 ;  /* 0x2f00000002007423 */ /* 0x000fe80000000003 */
[----:B------:R-:W-:Y:S04]  /*2b30*/  FFMA R15, -R0, R6, R7 ;  /* 0x00000006000f7223 */ /* 0x000fe80000000107 */
[----:B------:R-:W-:Y:S01]  /*2b40*/  IMAD.MOV.U32 R21, RZ, RZ, R15 ;  /* 0x000000ffff157224 */ /* 0x000fe200078e000f */
[----:B------:R-:W-:Y:S06]  /*2b50*/  BRA.U !UP0, `(.L_x_52) ;  /* 0x0000000108b07547 */ /* 0x000fec000b800000 */
[----:B------:R-:W-:Y:S01]  /*2b60*/  FMUL R3, R15, UR10 ;  /* 0x0000000a0f037c20 */ /* 0x000fe20008400000 */
[----:B------:R-:W-:Y:S01]  /*2b70*/  HFMA2 R15, -RZ, RZ, -448, 0 ;  /* 0xdf000000ff0f7431 */ /* 0x000fe200000001ff */
[----:B------:R-:W-:Y:S03]  /*2b80*/  BSSY.RECONVERGENT B1, `(.L_x_53) ;  /* 0x0000028000017945 */ /* 0x000fe60003800200 */
[----:B------:R-:W-:Y:S11]  /*2b90*/  FSETP.NAN.AND P1, PT, |R3|, |R3|, PT ;  /* 0x400000030300720b */ /* 0x000ff60003f28200 */
[----:B------:R-:W-:Y:S02]  /*2ba0*/  @!UPT UIADD3 URZ, UPT, UPT, URZ, URZ, URZ ;  /* 0x000000fffffff290 */ /* 0x000fe4000fffe0ff */
[----:B------:R-:W-:Y:S05]  /*2bb0*/  @P1 BRA `(.L_x_54) ;  /* 0x0000000000901947 */ /* 0x000fea0003800000 */
[----:B------:R-:W-:Y:S02]  /*2bc0*/  FSETP.GE.AND P1, PT, R3, 9.22337203685477580800e+18, PT ;  /* 0x5f0000000300780b */ /* 0x000fe40003f26000 */
[----:B------:R-:W-:Y:S11]  /*2bd0*/  MOV R15, 0x5f000000 ;  /* 0x5f000000000f7802 */ /* 0x000ff60000000f00 */
[----:B------:R-:W-:Y:S05]  /*2be0*/  @P1 BRA `(.L_x_54) ;  /* 0x0000000000841947 */ /* 0x000fea0003800000 */
[----:B------:R-:W-:Y:S02]  /*2bf0*/  FSETP.GTU.AND P1, PT, R3, -9.22337203685477580800e+18, PT ;  /* 0xdf0000000300780b */ /* 0x000fe40003f2c000 */
[----:B------:R-:W-:Y:S11]  /*2c00*/  MOV R15, 0xdf000000 ;  /* 0xdf000000000f7802 */ /* 0x000ff60000000f00 */
[----:B------:R-:W-:Y:S05]  /*2c10*/  @!P1 BRA `(.L_x_54) ;  /* 0x0000000000789947 */ /* 0x000fea0003800000 */
[----:B------:R-:W-:Y:S01]  /*2c20*/  IMAD.MOV.U32 R11, RZ, RZ, RZ ;  /* 0x000000ffff0b7224 */ /* 0x000fe200078e00ff */
[----:B------:R-:W-:Y:S01]  /*2c30*/  SHF.R.U32.HI R2, RZ, 0x17, R3 ;  /* 0x00000017ff027819 */ /* 0x000fe20000011603 */
[----:B------:R-:W-:Y:S01]  /*2c40*/  HFMA2 R0, -RZ, RZ, 0, 0 ;  /* 0x00000000ff007431 */ /* 0x000fe200000001ff */
[----:B------:R-:W-:Y:S01]  /*2c50*/  BSSY.RECONVERGENT B0, `(.L_x_55) ;  /* 0x0000012000007945 */ /* 0x000fe20003800200 */
[----:B------:R-:W-:Y:S01]  /*2c60*/  IMAD.MOV.U32 R5, RZ, RZ, RZ ;  /* 0x000000ffff057224 */ /* 0x000fe200078e00ff */
[----:B------:R-:W-:Y:S01]  /*2c70*/  LOP3.LUT R2, R2, 0xff, RZ, 0xc0, !PT ;  /* 0x000000ff02027812 */ /* 0x000fe200078ec0ff */
[----:B------:R-:W-:Y:S03]  /*2c80*/  IMAD.MOV.U32 R8, RZ, RZ, RZ ;  /* 0x000000ffff087224 */ /* 0x000fe600078e00ff */
[----:B------:R-:W-:Y:S11]  /*2c90*/  ISETP.GE.U32.AND P1, PT, R2, 0x7e, PT ;  /* 0x0000007e0200780c */ /* 0x000ff60003f26070 */
[----:B------:R-:W-:Y:S02]  /*2ca0*/  @!UPT UIADD3 URZ, UPT, UPT, URZ, URZ, URZ ;  /* 0x000000fffffff290 */ /* 0x000fe4000fffe0ff */
[----:B------:R-:W-:Y:S05]  /*2cb0*/  @!P1 BRA `(.L_x_56) ;  /* 0x00000000002c9947 */ /* 0x000fea0003800000 */
[----:B------:R-:W-:Y:S01]  /*2cc0*/  ISETP.NE.AND P1, PT, R2, 0xbd, PT ;  /* 0x000000bd0200780c */ /* 0x000fe20003f25270 */
[----:B------:R-:W-:Y:S02]  /*2cd0*/  IMAD.SHL.U32 R0, R3, 0x80, RZ ;  /* 0x0000008003007824 */ /* 0x000fe400078e00ff */
[----:B------:R-:W-:Y:S03]  /*2ce0*/  IMAD.MOV.U32 R5, RZ, RZ, RZ ;  /* 0x000000ffff057224 */ /* 0x000fe600078e00ff */
[----:B------:R-:W-:Y:S04]  /*2cf0*/  LOP3.LUT R0, R0, 0x3fffff80, RZ, 0xc0, !PT ;  /* 0x3fffff8000007812 */ /* 0x000fe800078ec0ff */
[----:B------:R-:W-:Y:S03]  /*2d00*/  LOP3.LUT R0, R0, 0x40000000, RZ, 0xfc, !PT ;  /* 0x4000000000007812 */ /* 0x000fe600078efcff */
[C---:B------:R-:W-:Y:S01]  /*2d10*/  @P1 IADD3 R21, PT, PT, -R2.reuse, 0xbd, RZ ;  /* 0x000000bd02151810 */ /* 0x040fe20007ffe1ff */
[----:B------:R-:W-:Y:S03]  /*2d20*/  @P1 VIADD R15, R2, 0xffffff83 ;  /* 0xffffff83020f1836 */ /* 0x000fe60000000000 */
[--C-:B------:R-:W-:Y:S02]  /*2d30*/  @P1 SHF.R.U64 R5, RZ, R21, R0.reuse ;  /* 0x00000015ff051219 */ /* 0x100fe40000001200 */
[--C-:B------:R-:W-:Y:S02]  /*2d40*/  @P1 SHF.L.U64.HI R15, RZ, R15, R0.reuse ;  /* 0x0000000fff0f1219 */ /* 0x100fe40000010200 */
[----:B------:R-:W-:Y:S02]  /*2d50*/  @P1 SHF.R.U32.HI R0, RZ, R21, R0 ;  /* 0x00000015ff001219 */ /* 0x000fe40000011600 */
[----:B------:R-:W-:Y:S02]  /*2d60*/  @P1 SHF.R.U32.HI R8, RZ, 0x1f, R15 ;  /* 0x0000001fff081819 */ /* 0x000fe4000001160f */
.L_x_56:
[----:B---3--:R-:W-:Y:S05]  /*2d70*/  BSYNC.RECONVERGENT B0 ;  /* 0x0000000000007941 */ /* 0x008fea0003800200 */
.L_x_55:
[----:B------:R-:W-:Y:S02]  /*2d80*/  IADD3 R5, P1, PT, R5, R8, RZ ;  /* 0x0000000805057210 */ /* 0x000fe40007f3e0ff */
[----:B------:R-:W-:Y:S03]  /*2d90*/  ISETP.GE.AND P2, PT, R3, RZ, PT ;  /* 0x000000ff0300720c */ /* 0x000fe60003f46270 */
[----:B------:R-:W-:Y:S01]  /*2da0*/  IMAD.X R11, R0, 0x1, R11, P1 ;  /* 0x00000001000b7824 */ /* 0x000fe200008e060b */
[-C--:B------:R-:W-:Y:S04]  /*2db0*/  IADD3 R0, P1, PT, RZ, -R5.reuse, RZ ;  /* 0x80000005ff007210 */ /* 0x080fe80007f3e0ff */
[----:B------:R-:W-:Y:S01]  /*2dc0*/  SEL R22, R0, R5, !P2 ;  /* 0x0000000500167207 */ /* 0x000fe20005000000 */
[----:B------:R-:W-:Y:S05]  /*2dd0*/  IMAD.X R2, RZ, RZ, ~R11, P1 ;  /* 0x000000ffff027224 */ /* 0x000fea00008e0e0b */
[----:B------:R-:W-:Y:S04]  /*2de0*/  SEL R23, R2, R11, !P2 ;  /* 0x0000000b02177207 */ /* 0x000fe80005000000 */
[----:B------:R0:W1:Y:S03]  /*2df0*/  I2F.S64 R15, R22 ;  /* 0x00000016000f7312 */ /* 0x0000660000301400 */
.L_x_54:
[----:B---3--:R-:W-:Y:S05]  /*2e00*/  BSYNC.RECONVERGENT B1 ;  /* 0x0000000000017941 */ /* 0x008fea0003800200 */
.L_x_53:
[----:B-1----:R-:W-:Y:S07]  /*2e10*/  FMUL R21, R15, UR9 ;  /* 0x000000090f157c20 */ /* 0x002fee0008400000 */
.L_x_52:
[----:B------:R-:W-:Y:S01]  /*2e20*/  IMAD.MOV.U32 R8, RZ, RZ, R20 ;  /* 0x000000ffff087224 */ /* 0x000fe200078e0014 */
[----:B------:R-:W-:Y:S01]  /*2e30*/  FSETP.NEU.AND P1, PT, R21, RZ, PT ;  /* 0x000000ff1500720b */ /* 0x000fe20003f2d000 */
[----:B------:R-:W-:Y:S01]  /*2e40*/  IMAD.MOV.U32 R11, RZ, RZ, R19 ;  /* 0x000000ffff0b7224 */ /* 0x000fe200078e0013 */
[----:B------:R-:W-:Y:S01]  /*2e50*/  MOV R10, R18 ;  /* 0x00000012000a7202 */ /* 0x000fe20000000f00 */
[----:B------:R-:W-:Y:S01]  /*2e60*/  IMAD.MOV.U32 R5, RZ, RZ, R17 ;  /* 0x000000ffff057224 */ /* 0x000fe200078e0011 */
[----:B---3--:R-:W-:Y:S11]  /*2e70*/  ISETP.GT.OR P1, PT, RZ, UR8, P1 ;  /* 0x00000008ff007c0c */ /* 0x008ff60008f24670 */
[----:B------:R-:W-:Y:S02]  /*2e80*/  @!UPT UIADD3 URZ, UPT, UPT, URZ, URZ, URZ ;  /* 0x000000fffffff290 */ /* 0x000fe4000fffe0ff */
[----:B------:R-:W-:Y:S05]  /*2e90*/  @P1 BRA `(.L_x_51) ;  /* 0x0000000000401947 */ /* 0x000fea0003800000 */
[C---:B------:R-:W-:Y:S11]  /*2ea0*/  FSETP.GT.AND P3, PT, R15.reuse, RZ, PT ;  /* 0x000000ff0f00720b */ /* 0x040ff60003f64000 */
[----:B------:R-:W-:Y:S02]  /*2eb0*/  @!UPT UIADD3 URZ, UPT, UPT, URZ, URZ, URZ ;  /* 0x000000fffffff290 */ /* 0x000fe4000fffe0ff */
[----:B------:R-:W-:Y:S01]  /*2ec0*/  @P3 MOV R11, R19 ;  /* 0x00000013000b3202 */ /* 0x000fe20000000f00 */
[C---:B------:R-:W-:Y:S01]  /*2ed0*/  @P3 FADD R0, R15.reuse, 1 ;  /* 0x3f8000000f003421 */ /* 0x040fe20000000000 */
[----:B------:R-:W-:Y:S01]  /*2ee0*/  @P3 MOV R5, R17 ;  /* 0x0000001100053202 */ /* 0x000fe20000000f00 */
[----:B------:R-:W-:Y:S01]  /*2ef0*/  @!P3 FADD R15, R15, -1 ;  /* 0xbf8000000f0fb421 */ /* 0x000fe20000000000 */
[----:B------:R-:W-:Y:S02]  /*2f00*/  @P3 IMAD.MOV.U32 R8, RZ, RZ, R20 ;  /* 0x000000ffff083224 */ /* 0x000fe400078e0014 */
[----:B------:R-:W-:Y:S01]  /*2f10*/  @P3 FSETP.GEU.AND P2, PT, R0, R7, PT ;  /* 0x000000070000320b */ /* 0x000fe20003f4e000 */
[----:B------:R-:W-:Y:S01]  /*2f20*/  @P3 IMAD.MOV.U32 R10, RZ, RZ, R18 ;  /* 0x000000ffff0a3224 */ /* 0x000fe200078e0012 */
[----:B------:R-:W-:Y:S01]  /*2f30*/  @!P3 FSETP.GEU.AND P1, PT, R14, R15, PT ;  /* 0x0000000f0e00b20b */ /* 0x000fe20003f2e000 */
[----:B------:R-:W-:Y:S01]  /*2f40*/  @!P3 IMAD.MOV.U32 R8, RZ, RZ, R20 ;  /* 0x000000ffff08b224 */ /* 0x000fe200078e0014 */
[----:B------:R-:W-:Y:S01]  /*2f50*/  @P3 FSEL R21, R0, R7, !P2 ;  /* 0x0000000700153208 */ /* 0x000fe20005000000 */
[----:B------:R-:W-:Y:S01]  /*2f60*/  @!P3 IMAD.MOV.U32 R11, RZ, RZ, R19 ;  /* 0x000000ffff0bb224 */ /* 0x000fe200078e0013 */
[----:B------:R-:W-:Y:S01]  /*2f70*/  @!P3 MOV R10, R18 ;  /* 0x00000012000ab202 */ /* 0x000fe20000000f00 */
[----:B------:R-:W-:Y:S01]  /*2f80*/  @!P3 IMAD.MOV.U32 R5, RZ, RZ, R17 ;  /* 0x000000ffff05b224 */ /* 0x000fe200078e0011 */
[----:B------:R-:W-:Y:S02]  /*2f90*/  @!P3 FSEL R21, R15, R14, !P1 ;  /* 0x0000000e0f15b208 */ /* 0x000fe40004800000 */
.L_x_51:
[----:B---3--:R-:W-:Y:S05]  /*2fa0*/  BSYNC.RECONVERGENT B2 ;  /* 0x0000000000027941 */ /* 0x008fea0003800200 */
.L_x_49:
[C---:B------:R-:W-:Y:S04]  /*2fb0*/  LEA R2, P1, R13.reuse, UR4, 0x2 ;  /* 0x000000040d027c11 */ /* 0x040fe8000f8210ff */
[--C-:B------:R-:W-:Y:S02]  /*2fc0*/  LEA.HI.X R3, R13, UR5, R12.reuse, 0x2, P1 ;  /* 0x000000050d037c11 */ /* 0x100fe400088f140c */
[----:B------:R-:W-:Y:S03]  /*2fd0*/  IADD3 R13, P1, PT, R16, R13, RZ ;  /* 0x0000000d100d7210 */ /* 0x000fe60007f3e0ff */
[----:B------:R1:W-:Y:S02]  /*2fe0*/  STG.E desc[UR18][R2.64], R21 ;  /* 0x0000001502007986 */ /* 0x0003e4000c101912 */
[----:B------:R-:W-:Y:S01]  /*2ff0*/  IMAD.X R12, RZ, RZ, R12, P1 ;  /* 0x000000ffff0c7224 */ /* 0x000fe200008e060c */
[----:B------:R-:W-:Y:S04]  /*3000*/  ISETP.GE.U32.AND P1, PT, R13, UR6, PT ;  /* 0x000000060d007c0c */ /* 0x000fe8000bf26070 */
[----:B------:R-:W-:Y:S11]  /*3010*/  ISETP.GE.U32.AND.EX P1, PT, R12, UR7, PT, P1 ;  /* 0x000000070c007c0c */ /* 0x000ff6000bf26110 */
[----:B------:R-:W-:Y:S02]  /*3020*/  @!UPT UIADD3 URZ, UPT, UPT, URZ, URZ, URZ ;  /* 0x000000fffffff290 */ /* 0x000fe4000fffe0ff */
[----:B------:R-:W-:Y:S05]  /*3030*/  @!P1 BRA `(.L_x_57) ;  /* 0xfffffff800149947 */ /* 0x000fea000383ffff */
[----:B------:R-:W-:Y:S05]  /*3040*/  BSYNC.RECONVERGENT B3 ;  /* 0x0000000000037941 */ /* 0x000fea0003800200 */
.L_x_48:
[----:B------:R-:W-:Y:S05]  /*3050*/  EXIT ;  /* 0x000000000000794d */ /* 0x000fea0003800000 */
.L_x_58:
        /* <DEDUP_REMOVED lines=10> */
.L_x_480:


//--------------------- .text._ZN7cutlass9reference6device6kernel12BlockForEachINS_6half_tENS1_6detail17RandomUniformFuncIS4_EEEEvPT_mNT0_6ParamsE --------------------------
	.section	.text._ZN7cutlass9reference6device6kernel12BlockForEachINS_6half_tENS1_6detail17RandomUniformFuncIS4_EEEEvPT_mNT0_6ParamsE,"ax",@progbits
	.align	128
        .global         _ZN7cutlass9reference6device6kernel12BlockForEachINS_6half_tENS1_6detail17RandomUniformFuncIS4_EEEEvPT_mNT0_6ParamsE
        .type           _ZN7cutlass9reference6device6kernel12BlockForEachINS_6half_tENS1_6detail17RandomUniformFuncIS4_EEEEvPT_mNT0_6ParamsE,@function
        .size           _ZN7cutlass9reference6device6kernel12BlockForEachINS_6half_tENS1_6detail17RandomUniformFuncIS4_EEEEvPT_mNT0_6ParamsE,(.L_x_481 - _ZN7cutlass9reference6device6kernel12BlockForEachINS_6half_tENS1_6detail17RandomUniformFuncIS4_EEEEvPT_mNT0_6ParamsE)
        .other          _ZN7cutlass9reference6device6kernel12BlockForEachINS_6half_tENS1_6detail17RandomUniformFuncIS4_EEEEvPT_mNT0_6ParamsE,@"STO_CUDA_ENTRY STV_DEFAULT"
_ZN7cutlass9reference6device6kernel12BlockForEachINS_6half_tENS1_6detail17RandomUniformFuncIS4_EEEEvPT_mNT0_6ParamsE:
.text._ZN7cutlass9reference6device6kernel12BlockForEachINS_6half_tENS1_6detail17RandomUniformFuncIS4_EEEEvPT_mNT0_6ParamsE:
        /* <DEDUP_REMOVED lines=40> */
.L_x_69:
        /* <DEDUP_REMOVED lines=11> */
.L_x_64:
[----:B------:R-:W-:-:S06]  /*0330*/  LEA R3, R26, R1, 0x2 ;  /* 0x000000011a037211 */ /* 0x000fcc00078e10ff */
[----:B------:R-:W5:Y:S01]  /*0340*/  LDL R3, [R3+0x34] ;  /* 0x0000340003037983 */ /* 0x000f620000100800 */
[----:B------:R-:W-:Y:S01]  /*0350*/  SHF.L.U32 R2, R26, 0x5, RZ ;  /* 0x000000051a027819 */ /* 0x000fe200000006ff */
[----:B------:R-:W-:-:S06]  /*0360*/  UMOV UR4, URZ ;  /* 0x000000ff00047c82 */ /* 0x000fcc0008000000 */
.L_x_63:
        /* <DEDUP_REMOVED lines=190> */
.L_x_66:
[----:B------:R-:W-:-:S06]  /*0f50*/  LEA R3, R26, R1, 0x2 ;  /* 0x000000011a037211 */ /* 0x000fcc00078e10ff */
[----:B------:R-:W5:Y:S01]  /*0f60*/  LDL R3, [R3+0x34] ;  /* 0x0000340003037983 */ /* 0x000f620000100800 */
[----:B------:R-:W-:Y:S01]  /*0f70*/  SHF.L.U32 R2, R26, 0x5, RZ ;  /* 0x000000051a027819 */ /* 0x000fe200000006ff */
[----:B------:R-:W-:-:S06]  /*0f80*/  UMOV UR4, URZ ;  /* 0x000000ff00047c82 */ /* 0x000fcc0008000000 */
.L_x_65:
        /* <DEDUP_REMOVED lines=190> */
.L_x_68:
[----:B------:R-:W-:-:S06]  /*1b70*/  LEA R3, R19, R1, 0x2 ;  /* 0x0000000113037211 */ /* 0x000fcc00078e10ff */
[----:B------:R-:W5:Y:S01]  /*1b80*/  LDL R3, [R3+0x34] ;  /* 0x0000340003037983 */ /* 0x000f620000100800 */
[----:B------:R-:W-:Y:S01]  /*1b90*/  SHF.L.U32 R2, R19, 0x5, RZ ;  /* 0x0000000513027819 */ /* 0x000fe200000006ff */
[----:B------:R-:W-:-:S06]  /*1ba0*/  UMOV UR4, URZ ;  /* 0x000000ff00047c82 */ /* 0x000fcc0008000000 */
.L_x_67:
        /* <DEDUP_REMOVED lines=179> */
.L_x_62:
[----:B------:R-:W-:Y:S05]  /*26e0*/  BSYNC.RECONVERGENT B0 ;  /* 0x0000000000007941 */ /* 0x000fea0003800200 */
.L_x_61:
[----:B------:R-:W-:Y:S01]  /*26f0*/  ISETP.GT.U32.AND P0, PT, R9, 0x3, PT ;  /* 0x000000030900780c */ /* 0x000fe20003f04070 */
[----:B------:R-:W-:Y:S01]  /*2700*/  VIADD R21, R21, 0x1 ;  /* 0x0000000115157836 */ /* 0x000fe20000000000 */
[--C-:B------:R-:W-:Y:S02]  /*2710*/  SHF.R.U64 R9, R9, 0x2, R8.reuse ;  /* 0x0000000209097819 */ /* 0x100fe40000001208 */
[----:B------:R-:W-:Y:S02]  /*2720*/  ISETP.GT.U32.AND.EX P0, PT, R8, RZ, PT, P0 ;  /* 0x000000ff0800720c */ /* 0x000fe40003f04100 */
[----:B------:R-:W-:-:S11]  /*2730*/  SHF.R.U32.HI R8, RZ, 0x2, R8 ;  /* 0x00000002ff087819 */ /* 0x000fd60000011608 */
[----:B------:R-:W-:Y:S05]  /*2740*/  @P0 BRA `(.L_x_69) ;  /* 0xffffffd800cc0947 */ /* 0x000fea000383ffff */
.L_x_60:
[----:B------:R-:W-:Y:S05]  /*2750*/  BSYNC.RECONVERGENT B1 ;  /* 0x0000000000017941 */ /* 0x000fea0003800200 */
.L_x_59:
        /* <DEDUP_REMOVED lines=10> */
[----:B------:R-:W2:Y:S01]  /*2800*/  LDCU UR8, c[0x0][0x3b8] ;  /* 0x00007700ff0877ac */ /* 0x000ea20008000800 */
[----:B------:R-:W0:Y:S01]  /*2810*/  LDCU.64 UR14, c[0x0][0x3a8] ;  /* 0x00007500ff0e77ac */ /* 0x000e220008000a00 */
[----:B----4-:R-:W-:Y:S01]  /*2820*/  DSETP.LT.AND P0, PT, RZ, UR16, PT ;  /* 0x00000010ff007e2a */ /* 0x010fe2000bf01000 */
[----:B------:R-:W4:Y:S01]  /*2830*/  LDCU UR10, c[0x0][0x3b0] ;  /* 0x00007600ff0a77ac */ /* 0x000f220008000800 */
[----:B-----5:R-:W-:-:S02]  /*2840*/  IMAD R16, R0, UR12, RZ ;  /* 0x0000000c00107c24 */ /* 0x020fc4000f8e02ff */
[----:B---3--:R-:W-:Y:S01]  /*2850*/  FADD R15, -R2, R3 ;  /* 0x00000003020f7221 */ /* 0x008fe20000000100 */
[----:B------:R-:W3:Y:S01]  /*2860*/  LDCU UR9, c[0x0][0x3b4] ;  /* 0x00007680ff0977ac */ /* 0x000ee20008000800 */
[----:B------:R-:W0:Y:S01]  /*2870*/  LDCU.128 UR4, c[0x0][0x380] ;  /* 0x00007000ff0477ac */ /* 0x000e220008000c00 */
[----:B-1----:R-:W-:Y:S02]  /*2880*/  UISETP.GE.AND UP1, UPT, UR11, URZ, UPT ;  /* 0x000000ff0b00728c */ /* 0x002fe4000bf26270 */
[----:B--2-4-:R-:W-:-:S11]  /*2890*/  UISETP.GE.AND UP0, UPT, UR8, URZ, UPT ;  /* 0x000000ff0800728c */ /* 0x014fd6000bf06270 */
.L_x_80:
[----:B------:R-:W-:Y:S01]  /*28a0*/  MOV R19, R11 ;  /* 0x0000000b00137202 */ /* 0x000fe20000000f00 */
[----:B-1----:R-:W-:Y:S01]  /*28b0*/  IMAD.MOV.U32 R14, RZ, RZ, R4 ;  /* 0x000000ffff0e7224 */ /* 0x002fe200078e0004 */
[----:B------:R-:W-:Y:S01]  /*28c0*/  MOV R17, R10 ;  /* 0x0000000a00117202 */ /* 0x000fe20000000f00 */
[----:B------:R-:W-:Y:S01]  /*28d0*/  BSSY.RECONVERGENT B2, `(.L_x_71) ;  /* 0x000006b000027945 */ /* 0x000fe20003800200 */
[----:B------:R-:W-:Y:S01]  /*28e0*/  MOV R18, R5 ;  /* 0x0000000500127202 */ /* 0x000fe20000000f00 */
[----:B0-----:R-:W-:Y:S01]  /*28f0*/  IMAD.MOV.U32 R4, RZ, RZ, R5 ;  /* 0x000000ffff047224 */ /* 0x001fe200078e0005 */
[----:B------:R-:W-:Y:S01]  /*2900*/  MOV R11, R14 ;  /* 0x0000000e000b7202 */ /* 0x000fe20000000f00 */
[----:B------:R-:W-:Y:S01]  /*2910*/  IMAD.MOV.U32 R10, RZ, RZ, R19 ;  /* 0x000000ffff0a7224 */ /* 0x000fe200078e0013 */
[----:B------:R-:W-:Y:S06]  /*2920*/  @!P0 BRA `(.L_x_72) ;  /* 0x0000000000688947 */ /* 0x000fec0003800000 */
[----:B------:R-:W-:Y:S01]  /*2930*/  SHF.R.U32.HI R10, RZ, 0x2, R7 ;  /* 0x00000002ff0a7819 */ /* 0x000fe20000011607 */
[----:B------:R-:W-:Y:S01]  /*2940*/  IMAD.MOV.U32 R3, RZ, RZ, 0x2f800000 ;  /* 0x2f800000ff037424 */ /* 0x000fe200078e00ff */
[----:B------:R-:W-:Y:S01]  /*2950*/  IADD3 R6, PT, PT, R6, 0x587c5, RZ ;  /* 0x000587c506067810 */ /* 0x000fe20007ffe0ff */
[----:B------:R-:W-:Y:S01]  /*2960*/  IMAD.MOV.U32 R20, RZ, RZ, 0x7fff ;  /* 0x00007fffff147424 */ /* 0x000fe200078e00ff */
[----:B------:R-:W-:Y:S01]  /*2970*/  LOP3.LUT R11, R10, R7, RZ, 0x3c, !PT ;  /* 0x000000070a0b7212 */ /* 0x000fe200078e3cff */
[----:B------:R-:W-:Y:S04]  /*2980*/  IMAD.SHL.U32 R10, R5, 0x10, RZ ;  /* 0x00000010050a7824 */ /* 0x000fe800078e00ff */
[C---:B------:R-:W-:Y:S05]  /*2990*/  IMAD.SHL.U32 R7, R11.reuse, 0x2, RZ ;  /* 0x000000020b077824 */ /* 0x040fea00078e00ff */
[----:B------:R-:W-:Y:S02]  /*29a0*/  LOP3.LUT R10, R11, R7, R10, 0x96, !PT ;  /* 0x000000070b0a7212 */ /* 0x000fe400078e960a */
[----:B------:R-:W-:Y:S02]  /*29b0*/  MOV R7, R17 ;  /* 0x0000001100077202 */ /* 0x000fe40000000f00 */
[----:B------:R-:W-:Y:S05]  /*29c0*/  LOP3.LUT R4, R10, R5, RZ, 0x3c, !PT ;  /* 0x000000050a047212 */ /* 0x000fea00078e3cff */
        /* <DEDUP_REMOVED lines=8> */
[----:B------:R-:W-:Y:S01]  /*2a50*/  @!P1 MOV R7, R17 ;  /* 0x0000001100079202 */ /* 0x000fe20000000f00 */
[--C-:B------:R-:W-:Y:S01]  /*2a60*/  @!P1 IMAD.MOV.U32 R11, RZ, RZ, R14.reuse ;  /* 0x000000ffff0b9224 */ /* 0x100fe200078e000e */
[----:B------:R-:W-:Y:S01]  /*2a70*/  @!P1 PRMT R14, R20, 0x7610, R14 ;  /* 0x00007610140e9816 */ /* 0x000fe2000000000e */
[----:B------:R-:W-:Y:S01]  /*2a80*/  @!P1 IMAD.MOV.U32 R5, RZ, RZ, R4 ;  /* 0x000000ffff059224 */ /* 0x000fe200078e0004 */
[----:B------:R-:W-:Y:S01]  /*2a90*/  @!P1 MOV R4, R18 ;  /* 0x0000001200049202 */ /* 0x000fe20000000f00 */
[----:B------:R-:W-:Y:S01]  /*2aa0*/  @!P1 IMAD.MOV.U32 R10, RZ, RZ, R19 ;  /* 0x000000ffff0a9224 */ /* 0x000fe200078e0013 */
[----:B------:R-:W-:Y:S01]  /*2ab0*/  MOV R17, R19 ;  /* 0x0000001300117202 */ /* 0x000fe20000000f00 */
[----:B------:R-:W-:Y:S06]  /*2ac0*/  @!P1 BRA `(.L_x_73) ;  /* 0x00000004002c9947 */ /* 0x000fec0003800000 */
.L_x_72:
[----:B------:R-:W-:Y:S01]  /*2ad0*/  SHF.R.U32.HI R18, RZ, 0x2, R7 ;  /* 0x00000002ff127819 */ /* 0x000fe20000011607 */
[----:B------:R-:W-:Y:S01]  /*2ae0*/  IMAD.SHL.U32 R14, R4, 0x10, RZ ;  /* 0x00000010040e7824 */ /* 0x000fe200078e00ff */
[----:B------:R-:W-:Y:S02]  /*2af0*/  IADD3 R6, PT, PT, R6, 0x587c5, RZ ;  /* 0x000587c506067810 */ /* 0x000fe40007ffe0ff */
[----:B------:R-:W-:Y:S02]  /*2b00*/  LOP3.LUT R18, R18, R7, RZ, 0x3c, !PT ;  /* 0x0000000712127212 */ /* 0x000fe400078e3cff */
[----:B------:R-:W-:Y:S03]  /*2b10*/  MOV R3, 0x2f800000 ;  /* 0x2f80000000037802 */ /* 0x000fe60000000f00 */
[C---:B------:R-:W-:Y:S05]  /*2b20*/  IMAD.SHL.U32 R7, R18.reuse, 0x2, RZ ;  /* 0x0000000212077824 */ /* 0x040fea00078e00ff */
[----:B------:R-:W-:Y:S04]  /*2b30*/  LOP3.LUT R7, R18, R7, R14, 0x96, !PT ;  /* 0x0000000712077212 */ /* 0x000fe800078e960e */
[----:B------:R-:W-:Y:S05]  /*2b40*/  LOP3.LUT R5, R7, R4, RZ, 0x3c, !PT ;  /* 0x0000000407057212 */ /* 0x000fea00078e3cff */
[----:B------:R-:W-:Y:S05]  /*2b50*/  IMAD.IADD R2, R5, 0x1, R6 ;  /* 0x0000000105027824 */ /* 0x000fea00078e0206 */
[----:B------:R-:W-:Y:S05]  /*2b60*/  I2FP.F32.U32 R2, R2 ;  /* 0x0000000200027245 */ /* 0x000fea0000201000 */
[----:B------:R-:W-:Y:S04]  /*2b70*/  FFMA R0, R2, R3, 1.1641532182693481445e-10 ;  /* 0x2f00000002007423 */ /* 0x000fe80000000003 */
[----:B------:R-:W-:Y:S01]  /*2b80*/  FFMA R18, -R0, R8, R9 ;  /* 0x0000000800127223 */ /* 0x000fe20000000109 */
        /* <DEDUP_REMOVED lines=34> */
.L_x_78:
[----:B---3--:R-:W-:Y:S05]  /*2db0*/  BSYNC.RECONVERGENT B0 ;  /* 0x0000000000007941 */ /* 0x008fea0003800200 */
.L_x_77:
        /* <DEDUP_REMOVED lines=8> */
.L_x_76:
[----:B---3--:R-:W-:Y:S05]  /*2e40*/  BSYNC.RECONVERGENT B1 ;  /* 0x0000000000017941 */ /* 0x008fea0003800200 */
.L_x_75:
[----:B-1----:R-:W-:Y:S05]  /*2e50*/  FMUL R14, R18, UR9 ;  /* 0x00000009120e7c20 */ /* 0x002fea0008400000 */
[----:B------:R-:W-:Y:S01]  /*2e60*/  F2FP.F16.F32.PACK_AB R14, RZ, R14 ;  /* 0x0000000eff0e723e */ /* 0x000fe200000000ff */
[----:B------:R-:W-:Y:S05]  /*2e70*/  BRA `(.L_x_79) ;  /* 0x0000000000047947 */ /* 0x000fea0003800000 */
.L_x_74:
[----:B------:R-:W-:Y:S02]  /*2e80*/  F2FP.F16.F32.PACK_AB R14, RZ, R18 ;  /* 0x00000012ff0e723e */ /* 0x000fe400000000ff */
.L_x_79:
[----:B------:R-:W-:Y:S01]  /*2e90*/  MOV R7, R17 ;  /* 0x0000001100077202 */ /* 0x000fe20000000f00 */
[----:B------:R-:W-:Y:S06]  /*2ea0*/  BRA.U !UP0, `(.L_x_73) ;  /* 0x0000000108347547 */ /* 0x000fec000b800000 */
[----:B------:R-:W-:Y:S02]  /*2eb0*/  HSETP2.NEU.AND P1, PT, R14.H0_H0, RZ.H0_H0, PT ;  /* 0x200000ff0e007234 */ /* 0x000fe40003f2d800 */
[----:B------:R-:W-:Y:S11]  /*2ec0*/  MOV R7, R17 ;  /* 0x0000001100077202 */ /* 0x000ff60000000f00 */
[----:B------:R-:W-:Y:S05]  /*2ed0*/  @P1 BRA `(.L_x_73) ;  /* 0x0000000000281947 */ /* 0x000fea0003800000 */
[C---:B------:R-:W-:Y:S01]  /*2ee0*/  FSETP.GT.AND P3, PT, R18.reuse, RZ, PT ;  /* 0x000000ff1200720b */ /* 0x040fe20003f64000 */
[----:B------:R-:W-:Y:S11]  /*2ef0*/  IMAD.MOV.U32 R7, RZ, RZ, R17 ;  /* 0x000000ffff077224 */ /* 0x000ff600078e0011 */
[----:B------:R-:W-:Y:S01]  /*2f00*/  @!UPT UIADD3 URZ, UPT, UPT, URZ, URZ, URZ ;  /* 0x000000fffffff290 */ /* 0x000fe2000fffe0ff */
[C---:B------:R-:W-:Y:S01]  /*2f10*/  @P3 FADD R14, R18.reuse, 1 ;  /* 0x3f800000120e3421 */ /* 0x040fe20000000000 */
[----:B------:R-:W-:Y:S04]  /*2f20*/  @!P3 FADD R18, R18, -1 ;  /* 0xbf8000001212b421 */ /* 0x000fe80000000000 */
[CC--:B------:R-:W-:Y:S02]  /*2f30*/  @P3 FSETP.GEU.AND P2, PT, R14.reuse, R9.reuse, PT ;  /* 0x000000090e00320b */ /* 0x0c0fe40003f4e000 */
[----:B------:R-:W-:Y:S02]  /*2f40*/  @!P3 FSETP.GEU.AND P1, PT, R15, R18, PT ;  /* 0x000000120f00b20b */ /* 0x000fe40003f2e000 */
[----:B------:R-:W-:Y:S02]  /*2f50*/  @P3 FSEL R14, R14, R9, !P2 ;  /* 0x000000090e0e3208 */ /* 0x000fe40005000000 */
[----:B------:R-:W-:Y:S04]  /*2f60*/  @!P3 FSEL R14, R18, R15, !P1 ;  /* 0x0000000f120eb208 */ /* 0x000fe80004800000 */
[----:B------:R-:W-:Y:S02]  /*2f70*/  F2FP.F16.F32.PACK_AB R14, RZ, R14 ;  /* 0x0000000eff0e723e */ /* 0x000fe400000000ff */
.L_x_73:
[----:B---3--:R-:W-:Y:S05]  /*2f80*/  BSYNC.RECONVERGENT B2 ;  /* 0x0000000000027941 */ /* 0x008fea0003800200 */
.L_x_71:
[C---:B------:R-:W-:Y:S04]  /*2f90*/  LEA R2, P1, R13.reuse, UR4, 0x1 ;  /* 0x000000040d027c11 */ /* 0x040fe8000f8208ff */
[--C-:B------:R-:W-:Y:S02]  /*2fa0*/  LEA.HI.X R3, R13, UR5, R12.reuse, 0x1, P1 ;  /* 0x000000050d037c11 */ /* 0x100fe400088f0c0c */
[----:B------:R-:W-:Y:S03]  /*2fb0*/  IADD3 R13, P1, PT, R16, R13, RZ ;  /* 0x0000000d100d7210 */ /* 0x000fe60007f3e0ff */
[----:B------:R1:W-:Y:S02]  /*2fc0*/  STG.E.U16 desc[UR18][R2.64], R14 ;  /* 0x0000000e02007986 */ /* 0x0003e4000c101512 */
[----:B------:R-:W-:Y:S01]  /*2fd0*/  IMAD.X R12, RZ, RZ, R12, P1 ;  /* 0x000000ffff0c7224 */ /* 0x000fe200008e060c */
[----:B------:R-:W-:Y:S04]  /*2fe0*/  ISETP.GE.U32.AND P1, PT, R13, UR6, PT ;  /* 0x000000060d007c0c */ /* 0x000fe8000bf26070 */
[----:B------:R-:W-:Y:S11]  /*2ff0*/  ISETP.GE.U32.AND.EX P1, PT, R12, UR7, PT, P1 ;  /* 0x000000070c007c0c */ /* 0x000ff6000bf26110 */
[----:B------:R-:W-:Y:S02]  /*3000*/  @!UPT UIADD3 URZ, UPT, UPT, URZ, URZ, URZ ;  /* 0x000000fffffff290 */ /* 0x000fe4000fffe0ff */
[----:B------:R-:W-:Y:S05]  /*3010*/  @!P1 BRA `(.L_x_80) ;  /* 0xfffffff800209947 */ /* 0x000fea000383ffff */
[----:B------:R-:W-:Y:S05]  /*3020*/  BSYNC.RECONVERGENT B3 ;  /* 0x0000000000037941 */ /* 0x000fea0003800200 */
.L_x_70:
[----:B------:R-:W-:Y:S05]  /*3030*/  EXIT ;  /* 0x000000000000794d */ /* 0x000fea0003800000 */
.L_x_81:
        /* <DEDUP_REMOVED lines=12> */
.L_x_481:


//--------------------- .text._ZN7cutlass13device_kernelINS_4gemm6kernel13GemmUniversalIN4cute5tupleIJiiiiEEENS1_10collective13CollectiveMmaINS1_35MainloopSm100TmaUmmaWarpSpecializedILi8ELi2ELi4ENS5_IJiiNS4_1CILi1EEEEEEEENS5_IJNSA_ILi256EEENSA_ILi128EEENSA_ILi64EEEEEENS_6half_tENS5_IJlSB_lEEESI_SJ_NS4_8TiledMMAINS4_8MMA_AtomIJNS4_26SM100_MMA_F16BF16_2x1SM_SSISI_SI_fLi256ELi128ELNS4_4UMMA5MajorE0ELSO_0ELNSN_7ScaleInE0ELSP_0EEEEEENS4_6LayoutINS5_IJSB_SB_SB_EEENS5_IJNSA_ILi0EEESU_SU_EEEEENS5_IJNS4_10UnderscoreESX_SX_EEEEENS4_28SM100_TMA_2SM_LOAD_MULTICASTENS4_14ComposedLayoutINS4_7SwizzleILi3ELi4ELi3EEENS4_18smem_ptr_flag_bitsILi16EEENSS_INS5_IJNSA_ILi8EEESG_EEENS5_IJSG_SB_EEEEEEEvNS4_8identityES10_S1A_vS1B_EENS_8epilogue10collective18CollectiveEpilogueINS1D_23Sm100TmaWarpSpecializedILi4ELi2ELi16ELb1ELb0EEEJNS5_IJSF_SF_SG_EEENS5_IJNSS_ISF_SB_EENSS_INSA_ILi16EEESB_EEEEEfNS5_IJSB_llEEEfS1N_NS1D_6fusion15FusionCallbacksIS1H_NS1O_17LinearCombinationIffffLNS_15FloatRoundStyleE2EEES1I_S1M_JEEENS4_5SM1004TMEM4LOAD26SM100_TMEM_LOAD_32dp32b16xENS4_13SM90_TMA_LOADENS11_INS12_ILi2ELi5ELi2EEENS14_ILi32EEENSS_INS5_IJNSA_ILi32EEENSA_ILi4EEEEEENS5_IJSB_S21_EEEEEEENS4_39AutoVectorizingCopyWithAssumedAlignmentILi128EEENS4_14SM90_TMA_STOREES26_S28_S28_EEEvvEEEEvNT_6ParamsE --------------------------
	.section	.text._ZN7cutlass13device_kernelINS_4gemm6kernel13GemmUniversalIN4cute5tupleIJiiiiEEENS1_10collective13CollectiveMmaINS1_35MainloopSm100TmaUmmaWarpSpecializedILi8ELi2ELi4ENS5_IJiiNS4_1CILi1EEEEEEEENS5_IJNSA_ILi256EEENSA_ILi128EEENSA_ILi64EEEEEENS_6half_tENS5_IJlSB_lEEESI_SJ_NS4_8TiledMMAINS4_8MMA_AtomIJNS4_26SM100_MMA_F16BF16_2x1SM_SSISI_SI_fLi256ELi128ELNS4_4UMMA5MajorE0ELSO_0ELNSN_7ScaleInE0ELSP_0EEEEEENS4_6LayoutINS5_IJSB_SB_SB_EEENS5_IJNSA_ILi0EEESU_SU_EEEEENS5_IJNS4_10UnderscoreESX_SX_EEEEENS4_28SM100_TMA_2SM_LOAD_MULTICASTENS4_14ComposedLayoutINS4_7SwizzleILi3ELi4ELi3EEENS4_18smem_ptr_flag_bitsILi16EEENSS_INS5_IJNSA_ILi8EEESG_EEENS5_IJSG_SB_EEEEEEEvNS4_8identityES10_S1A_vS1B_EENS_8epilogue10collective18CollectiveEpilogueINS1D_23Sm100TmaWarpSpecializedILi4ELi2ELi16ELb1ELb0EEEJNS5_IJSF_SF_SG_EEENS5_IJNSS_ISF_SB_EENSS_INSA_ILi16EEESB_EEEEEfNS5_IJSB_llEEEfS1N_NS1D_6fusion15FusionCallbacksIS1H_NS1O_17LinearCombinationIffffLNS_15FloatRoundStyleE2EEES1I_S1M_JEEENS4_5SM1004TMEM4LOAD26SM100_TMEM_LOAD_32dp32b16xENS4_13SM90_TMA_LOADENS11_INS12_ILi2ELi5ELi2EEENS14_ILi32EEENSS_INS5_IJNSA_ILi32EEENSA_ILi4EEEEEENS5_IJSB_S21_EEEEEEENS4_39AutoVectorizingCopyWithAssumedAlignmentILi128EEENS4_14SM90_TMA_STOREES26_S28_S28_EEEvvEEEEvNT_6ParamsE,"ax",@progbits
	.align	128
.text._ZN7cutlass13device_kernelINS_4gemm6kernel13GemmUniversalIN4cute5tupleIJiiiiEEENS1_10collective13CollectiveMmaINS1_35MainloopSm100TmaUmmaWarpSpecializedILi8ELi2ELi4ENS5_IJiiNS4_1CILi1EEEEEEEENS5_IJNSA_ILi256EEENSA_ILi128EEENSA_ILi64EEEEEENS_6half_tENS5_IJlSB_lEEESI_SJ_NS4_8TiledMMAINS4_8MMA_AtomIJNS4_26SM100_MMA_F16BF16_2x1SM_SSISI_SI_fLi256ELi128ELNS4_4UMMA5MajorE0ELSO_0ELNSN_7ScaleInE0ELSP_0EEEEEENS4_6LayoutINS5_IJSB_SB_SB_EEENS5_IJNSA_ILi0EEESU_SU_EEEEENS5_IJNS4_10UnderscoreESX_SX_EEEEENS4_28SM100_TMA_2SM_LOAD_MULTICASTENS4_14ComposedLayoutINS4_7SwizzleILi3ELi4ELi3EEENS4_18smem_ptr_flag_bitsILi16EEENSS_INS5_IJNSA_ILi8EEESG_EEENS5_IJSG_SB_EEEEEEEvNS4_8identityES10_S1A_vS1B_EENS_8epilogue10collective18CollectiveEpilogueINS1D_23Sm100TmaWarpSpecializedILi4ELi2ELi16ELb1ELb0EEEJNS5_IJSF_SF_SG_EEENS5_IJNSS_ISF_SB_EENSS_INSA_ILi16EEESB_EEEEEfNS5_IJSB_llEEEfS1N_NS1D_6fusion15FusionCallbacksIS1H_NS1O_17LinearCombinationIffffLNS_15FloatRoundStyleE2EEES1I_S1M_JEEENS4_5SM1004TMEM4LOAD26SM100_TMEM_LOAD_32dp32b16xENS4_13SM90_TMA_LOADENS11_INS12_ILi2ELi5ELi2EEENS14_ILi32EEENSS_INS5_IJNSA_ILi32EEENSA_ILi4EEEEEENS5_IJSB_S21_EEEEEEENS4_39AutoVectorizingCopyWithAssumedAlignmentILi128EEENS4_14SM90_TMA_STOREES26_S28_S28_EEEvvEEEEvNT_6ParamsE:
        .type           _ZN7cutlass13device_kernelINS_4gemm6kernel13GemmUniversalIN4cute5tupleIJiiiiEEENS1_10collective13CollectiveMmaINS1_35MainloopSm100TmaUmmaWarpSpecializedILi8ELi2ELi4ENS5_IJiiNS4_1CILi1EEEEEEEENS5_IJNSA_ILi256EEENSA_ILi128EEENSA_ILi64EEEEEENS_6half_tENS5_IJlSB_lEEESI_SJ_NS4_8TiledMMAINS4_8MMA_AtomIJNS4_26SM100_MMA_F16BF16_2x1SM_SSISI_SI_fLi256ELi128ELNS4_4UMMA5MajorE0ELSO_0ELNSN_7ScaleInE0ELSP_0EEEEEENS4_6LayoutINS5_IJSB_SB_SB_EEENS5_IJNSA_ILi0EEESU_SU_EEEEENS5_IJNS4_10UnderscoreESX_SX_EEEEENS4_28SM100_TMA_2SM_LOAD_MULTICASTENS4_14ComposedLayoutINS4_7SwizzleILi3ELi4ELi3EEENS4_18smem_ptr_flag_bitsILi16EEENSS_INS5_IJNSA_ILi8EEESG_EEENS5_IJSG_SB_EEEEEEEvNS4_8identityES10_S1A_vS1B_EENS_8epilogue10collective18CollectiveEpilogueINS1D_23Sm100TmaWarpSpecializedILi4ELi2ELi16ELb1ELb0EEEJNS5_IJSF_SF_SG_EEENS5_IJNSS_ISF_SB_EENSS_INSA_ILi16EEESB_EEEEEfNS5_IJSB_llEEEfS1N_NS1D_6fusion15FusionCallbacksIS1H_NS1O_17LinearCombinationIffffLNS_15FloatRoundStyleE2EEES1I_S1M_JEEENS4_5SM1004TMEM4LOAD26SM100_TMEM_LOAD_32dp32b16xENS4_13SM90_TMA_LOADENS11_INS12_ILi2ELi5ELi2EEENS14_ILi32EEENSS_INS5_IJNSA_ILi32EEENSA_ILi4EEEEEENS5_IJSB_S21_EEEEEEENS4_39AutoVectorizingCopyWithAssumedAlignmentILi128EEENS4_14SM90_TMA_STOREES26_S28_S28_EEEvvEEEEvNT_6ParamsE,@function
        .size           _ZN7cutlass13device_kernelINS_4gemm6kernel13GemmUniversalIN4cute5tupleIJiiiiEEENS1_10collective13CollectiveMmaINS1_35MainloopSm100TmaUmmaWarpSpecializedILi8ELi2ELi4ENS5_IJiiNS4_1CILi1EEEEEEEENS5_IJNSA_ILi256EEENSA_ILi128EEENSA_ILi64EEEEEENS_6half_tENS5_IJlSB_lEEESI_SJ_NS4_8TiledMMAINS4_8MMA_AtomIJNS4_26SM100_MMA_F16BF16_2x1SM_SSISI_SI_fLi256ELi128ELNS4_4UMMA5MajorE0ELSO_0ELNSN_7ScaleInE0ELSP_0EEEEEENS4_6LayoutINS5_IJSB_SB_SB_EEENS5_IJNSA_ILi0EEESU_SU_EEEEENS5_IJNS4_10UnderscoreESX_SX_EEEEENS4_28SM100_TMA_2SM_LOAD_MULTICASTENS4_14ComposedLayoutINS4_7SwizzleILi3ELi4ELi3EEENS4_18smem_ptr_flag_bitsILi16EEENSS_INS5_IJNSA_ILi8EEESG_EEENS5_IJSG_SB_EEEEEEEvNS4_8identityES10_S1A_vS1B_EENS_8epilogue10collective18CollectiveEpilogueINS1D_23Sm100TmaWarpSpecializedILi4ELi2ELi16ELb1ELb0EEEJNS5_IJSF_SF_SG_EEENS5_IJNSS_ISF_SB_EENSS_INSA_ILi16EEESB_EEEEEfNS5_IJSB_llEEEfS1N_NS1D_6fusion15FusionCallbacksIS1H_NS1O_17LinearCombinationIffffLNS_15FloatRoundStyleE2EEES1I_S1M_JEEENS4_5SM1004TMEM4LOAD26SM100_TMEM_LOAD_32dp32b16xENS4_13SM90_TMA_LOADENS11_INS12_ILi2ELi5ELi2EEENS14_ILi32EEENSS_INS5_IJNSA_ILi32EEENSA_ILi4EEEEEENS5_IJSB_S21_EEEEEEENS4_39AutoVectorizingCopyWithAssumedAlignmentILi128EEENS4_14SM90_TMA_STOREES26_S28_S28_EEEvvEEEEvNT_6ParamsE,(.L_x_474 - _ZN7cutlass13device_kernelINS_4gemm6kernel13GemmUniversalIN4cute5tupleIJiiiiEEENS1_10collective13CollectiveMmaINS1_35MainloopSm100TmaUmmaWarpSpecializedILi8ELi2ELi4ENS5_IJiiNS4_1CILi1EEEEEEEENS5_IJNSA_ILi256EEENSA_ILi128EEENSA_ILi64EEEEEENS_6half_tENS5_IJlSB_lEEESI_SJ_NS4_8TiledMMAINS4_8MMA_AtomIJNS4_26SM100_MMA_F16BF16_2x1SM_SSISI_SI_fLi256ELi128ELNS4_4UMMA5MajorE0ELSO_0ELNSN_7ScaleInE0ELSP_0EEEEEENS4_6LayoutINS5_IJSB_SB_SB_EEENS5_IJNSA_ILi0EEESU_SU_EEEEENS5_IJNS4_10UnderscoreESX_SX_EEEEENS4_28SM100_TMA_2SM_LOAD_MULTICASTENS4_14ComposedLayoutINS4_7SwizzleILi3ELi4ELi3EEENS4_18smem_ptr_flag_bitsILi16EEENSS_INS5_IJNSA_ILi8EEESG_EEENS5_IJSG_SB_EEEEEEEvNS4_8identityES10_S1A_vS1B_EENS_8epilogue10collective18CollectiveEpilogueINS1D_23Sm100TmaWarpSpecializedILi4ELi2ELi16ELb1ELb0EEEJNS5_IJSF_SF_SG_EEENS5_IJNSS_ISF_SB_EENSS_INSA_ILi16EEESB_EEEEEfNS5_IJSB_llEEEfS1N_NS1D_6fusion15FusionCallbacksIS1H_NS1O_17LinearCombinationIffffLNS_15FloatRoundStyleE2EEES1I_S1M_JEEENS4_5SM1004TMEM4LOAD26SM100_TMEM_LOAD_32dp32b16xENS4_13SM90_TMA_LOADENS11_INS12_ILi2ELi5ELi2EEENS14_ILi32EEENSS_INS5_IJNSA_ILi32EEENSA_ILi4EEEEEENS5_IJSB_S21_EEEEEEENS4_39AutoVectorizingCopyWithAssumedAlignmentILi128EEENS4_14SM90_TMA_STOREES26_S28_S28_EEEvvEEEEvNT_6ParamsE)
        .other          _ZN7cutlass13device_kernelINS_4gemm6kernel13GemmUniversalIN4cute5tupleIJiiiiEEENS1_10collective13CollectiveMmaINS1_35MainloopSm100TmaUmmaWarpSpecializedILi8ELi2ELi4ENS5_IJiiNS4_1CILi1EEEEEEEENS5_IJNSA_ILi256EEENSA_ILi128EEENSA_ILi64EEEEEENS_6half_tENS5_IJlSB_lEEESI_SJ_NS4_8TiledMMAINS4_8MMA_AtomIJNS4_26SM100_MMA_F16BF16_2x1SM_SSISI_SI_fLi256ELi128ELNS4_4UMMA5MajorE0ELSO_0ELNSN_7ScaleInE0ELSP_0EEEEEENS4_6LayoutINS5_IJSB_SB_SB_EEENS5_IJNSA_ILi0EEESU_SU_EEEEENS5_IJNS4_10UnderscoreESX_SX_EEEEENS4_28SM100_TMA_2SM_LOAD_MULTICASTENS4_14ComposedLayoutINS4_7SwizzleILi3ELi4ELi3EEENS4_18smem_ptr_flag_bitsILi16EEENSS_INS5_IJNSA_ILi8EEESG_EEENS5_IJSG_SB_EEEEEEEvNS4_8identityES10_S1A_vS1B_EENS_8epilogue10collective18CollectiveEpilogueINS1D_23Sm100TmaWarpSpecializedILi4ELi2ELi16ELb1ELb0EEEJNS5_IJSF_SF_SG_EEENS5_IJNSS_ISF_SB_EENSS_INSA_ILi16EEESB_EEEEEfNS5_IJSB_llEEEfS1N_NS1D_6fusion15FusionCallbacksIS1H_NS1O_17LinearCombinationIffffLNS_15FloatRoundStyleE2EEES1I_S1M_JEEENS4_5SM1004TMEM4LOAD26SM100_TMEM_LOAD_32dp32b16xENS4_13SM90_TMA_LOADENS11_INS12_ILi2ELi5ELi2EEENS14_ILi32EEENSS_INS5_IJNSA_ILi32EEENSA_ILi4EEEEEENS5_IJSB_S21_EEEEEEENS4_39AutoVectorizingCopyWithAssumedAlignmentILi128EEENS4_14SM90_TMA_STOREES26_S28_S28_EEEvvEEEEvNT_6ParamsE,@"STO_CUDA_ENTRY STV_DEFAULT"
_ZN7cutlass13device_kernelINS_4gemm6kernel13GemmUniversalIN4cute5tupleIJiiiiEEENS1_10collective13CollectiveMmaINS1_35MainloopSm100TmaUmmaWarpSpecializedILi8ELi2ELi4ENS5_IJiiNS4_1CILi1EEEEEEEENS5_IJNSA_ILi256EEENSA_ILi128EEENSA_ILi64EEEEEENS_6half_tENS5_IJlSB_lEEESI_SJ_NS4_8TiledMMAINS4_8MMA_AtomIJNS4_26SM100_MMA_F16BF16_2x1SM_SSISI_SI_fLi256ELi128ELNS4_4UMMA5MajorE0ELSO_0ELNSN_7ScaleInE0ELSP_0EEEEEENS4_6LayoutINS5_IJSB_SB_SB_EEENS5_IJNSA_ILi0EEESU_SU_EEEEENS5_IJNS4_10UnderscoreESX_SX_EEEEENS4_28SM100_TMA_2SM_LOAD_MULTICASTENS4_14ComposedLayoutINS4_7SwizzleILi3ELi4ELi3EEENS4_18smem_ptr_flag_bitsILi16EEENSS_INS5_IJNSA_ILi8EEESG_EEENS5_IJSG_SB_EEEEEEEvNS4_8identityES10_S1A_vS1B_EENS_8epilogue10collective18CollectiveEpilogueINS1D_23Sm100TmaWarpSpecializedILi4ELi2ELi16ELb1ELb0EEEJNS5_IJSF_SF_SG_EEENS5_IJNSS_ISF_SB_EENSS_INSA_ILi16EEESB_EEEEEfNS5_IJSB_llEEEfS1N_NS1D_6fusion15FusionCallbacksIS1H_NS1O_17LinearCombinationIffffLNS_15FloatRoundStyleE2EEES1I_S1M_JEEENS4_5SM1004TMEM4LOAD26SM100_TMEM_LOAD_32dp32b16xENS4_13SM90_TMA_LOADENS11_INS12_ILi2ELi5ELi2EEENS14_ILi32EEENSS_INS5_IJNSA_ILi32EEENSA_ILi4EEEEEENS5_IJSB_S21_EEEEEEENS4_39AutoVectorizingCopyWithAssumedAlignmentILi128EEENS4_14SM90_TMA_STOREES26_S28_S28_EEEvvEEEEvNT_6ParamsE:
[----:B------:R-:W1:Y:S08]  /*0000*/  LDC R1, c[0x0][0x37c] ;  /* 0x0000df00ff017b82 */ /* 0x000e700000000800 */
[----:B------:R-:W2:Y:S01]  /*0010*/  LDC.64 R2, c[0x0][0x890] ;  /* 0x00022400ff027b82 */ /* 0x000ea20000000a00 */
[----:B------:R-:W3:Y:S01]  /*0020*/  S2R R74, SR_TID.X ;  /* 0x00000000004a7919 */ /* 0x000ee20000002100 */
[----:B------:R-:W-:-:S02]  /*0030*/  ELECT P3, URZ, PT ;  /* 0x0000000000ff782f */ /* 0x000fc40003860000 */
[----:B------:R-:W-:Y:S01]  /*0040*/  PRMT R57, RZ, 0x7610, R57 ;  /* 0x00007610ff397816 */ /* 0x000fe20000000039 */
[----:B------:R-:W4:Y:S01]  /*0050*/  LDCU.64 UR46, c[0x0][0x358] ;  /* 0x00006b00ff2e77ac */ /* 0x000f220008000a00 */
[----:B------:R-:W-:Y:S02]  /*0060*/  P2R R30, PR, RZ, 0x8 ;  /* 0x00000008ff1e7803 */ /* 0x000fe40000000000 */
[----:B------:R-:W5:Y:S01]  /*0070*/  S2UR UR4, SR_CgaCtaId ;  /* 0x00000000000479c3 */ /* 0x000f620000008800 */
[----:B------:R-:W-:-:S05]  /*0080*/  CS2R.32 R59, SR_CgaSize ;  /* 0x00000000003b7805 */ /* 0x000fca0000008a00 */
[----:B------:R-:W-:-:S05]  /*0090*/  IMAD R59, R59, -0xa0, RZ ;  /* 0xffffff603b3b7824 */ /* 0x000fca00078e02ff */
[----:B------:R-:W-:-:S14]  /*00a0*/  R2UR UR37, R59 ;  /* 0x000000003b2572ca */ /* 0x000fdc00000e0000 */
[----:B------:R-:W1:Y:S01]  /*00b0*/  LDCU UR37, c[0x0][UR37+0x2a0] ;  /* 0x00005400252577ac */ /* 0x000e620008000800 */
[----:B------:R-:W-:-:S05]  /*00c0*/  CS2R.32 R59, SR_CgaSize ;  /* 0x00000000003b7805 */ /* 0x000fca0000008a00 */
[----:B------:R-:W-:-:S05]  /*00d0*/  IMAD R59, R59, -0xa0, RZ ;  /* 0xffffff603b3b7824 */ /* 0x000fca00078e02ff */
[----:B------:R-:W-:-:S14]  /*00e0*/  R2UR UR36, R59 ;  /* 0x000000003b2472ca */ /* 0x000fdc00000e0000 */
[----:B------:R-:W1:Y:S01]  /*00f0*/  LDCU UR36, c[0x0][UR36+0x2a4] ;  /* 0x00005480242477ac */ /* 0x000e620008000800 */
[----:B--2---:R-:W-:-:S04]  /*0100*/  ISETP.NE.U32.AND P0, PT, R2, RZ, PT ;  /* 0x000000ff0200720c */ /* 0x004fc80003f05070 */
[----:B------:R-:W-:Y:S01]  /*0110*/  ISETP.NE.AND.EX P0, PT, R3, RZ, PT, P0 ;  /* 0x000000ff0300720c */ /* 0x000fe20003f05300 */
[----:B-----5:R-:W-:Y:S01]  /*0120*/  IMAD.U32 R18, RZ, RZ, UR4 ;  /* 0x00000004ff127e24 */ /* 0x020fe2000f8e00ff */
[----:B---3--:R-:W-:-:S04]  /*0130*/  SHF.R.U32.HI R59, RZ, 0x5, R74 ;  /* 0x00000005ff3b7819 */ /* 0x008fc8000001164a */
[C---:B------:R-:W-:Y:S01]  /*0140*/  LOP3.LUT R23, R18.reuse, 0x1, RZ, 0xc0, !PT ;  /* 0x0000000112177812 */ /* 0x040fe200078ec0ff */
[----:B------:R2:W3:Y:S01]  /*0150*/  SHFL.IDX PT, R24, R59, RZ, 0x1f ;  /* 0x00001fff3b187589 */ /* 0x0004e200000e0000 */
[----:B------:R-:W-:-:S05]  /*0160*/  LOP3.LUT R19, R18, 0x1, RZ, 0x3c, !PT ;  /* 0x0000000112137812 */ /* 0x000fca00078e3cff */
[----:B-1--4-:R-:W-:Y:S05]  /*0170*/  @P0 BRA `(.L_x_82) ;  /* 0x00000000002c0947 */ /* 0x012fea0003800000 */
[----:B------:R-:W1:Y:S02]  /*0180*/  LDCU.64 UR4, c[0x0][0x888] ;  /* 0x00011100ff0477ac */ /* 0x000e640008000a00 */
[----:B-1----:R-:W-:-:S04]  /*0190*/  UISETP.NE.U32.AND UP0, UPT, UR4, URZ, UPT ;  /* 0x000000ff0400728c */ /* 0x002fc8000bf05070 */
[----:B------:R-:W-:-:S09]  /*01a0*/  UISETP.NE.AND.EX UP0, UPT, UR5, URZ, UPT, UP0 ;  /* 0x000000ff0500728c */ /* 0x000fd2000bf05300 */
[----:B------:R-:W-:Y:S05]  /*01b0*/  BRA.U !UP0, `(.L_x_83) ;  /* 0x0000000108107547 */ /* 0x000fea000b800000 */
[----:B------:R-:W1:Y:S02]  /*01c0*/  LDC.64 R34, c[0x0][0x888] ;  /* 0x00022200ff227b82 */ /* 0x000e640000000a00 */
[----:B-1----:R1:W5:Y:S01]  /*01d0*/  LDG.E R34, desc[UR46][R34.64] ;  /* 0x0000002e22227981 */ /* 0x002362000c1e1900 */
[----:B------:R-:W-:Y:S01]  /*01e0*/  HFMA2 R57, -RZ, RZ, 0, 5.9604644775390625e-08 ;  /* 0x00000001ff397431 */ /* 0x000fe200000001ff */
[----:B------:R-:W-:Y:S05]  /*01f0*/  BRA `(.L_x_82) ;  /* 0x00000000000c7947 */ /* 0x000fea0003800000 */
.L_x_83:
[----:B------:R-:W1:Y:S01]  /*0200*/  LDCU UR4, c[0x0][0x880] ;  /* 0x00011000ff0477ac */ /* 0x000e620008000800 */
[----:B------:R-:W-:Y:S01]  /*0210*/  HFMA2 R57, -RZ, RZ, 0, 5.9604644775390625e-08 ;  /* 0x00000001ff397431 */ /* 0x000fe200000001ff */
[----:B-1----:R-:W-:-:S07]  /*0220*/  MOV R34, UR4 ;  /* 0x0000000400227c02 */ /* 0x002fce0008000f00 */
.L_x_82:
[----:B------:R-:W4:Y:S02]  /*0230*/  LDCU.64 UR4, c[0x0][0x8b0] ;  /* 0x00011600ff0477ac */ /* 0x000f240008000a00 */
[----:B----4-:R-:W-:-:S04]  /*0240*/  UISETP.NE.U32.AND UP0, UPT, UR4, URZ, UPT ;  /* 0x000000ff0400728c */ /* 0x010fc8000bf05070 */
[----:B------:R-:W-:-:S09]  /*0250*/  UISETP.NE.AND.EX UP0, UPT, UR5, URZ, UPT, UP0 ;  /* 0x000000ff0500728c */ /* 0x000fd2000bf05300 */
[----:B------:R-:W-:Y:S05]  /*0260*/  BRA.U UP0, `(.L_x_84) ;  /* 0x0000000100247547 */ /* 0x000fea000b800000 */
[----:B------:R-:W4:Y:S02]  /*0270*/  LDCU.64 UR4, c[0x0][0x8a8] ;  /* 0x00011500ff0477ac */ /* 0x000f240008000a00 */
[----:B----4-:R-:W-:-:S04]  /*0280*/  UISETP.NE.U32.AND UP0, UPT, UR4, URZ, UPT ;  /* 0x000000ff0400728c */ /* 0x010fc8000bf05070 */
[----:B------:R-:W-:-:S09]  /*0290*/  UISETP.NE.AND.EX UP0, UPT, UR5, URZ, UPT, UP0 ;  /* 0x000000ff0500728c */ /* 0x000fd2000bf05300 */
[----:B------:R-:W-:Y:S05]  /*02a0*/  BRA.U !UP0, `(.L_x_85) ;  /* 0x00000001080c7547 */ /* 0x000fea000b800000 */
[----:B------:R-:W4:Y:S02]  /*02b0*/  LDC.64 R4, c[0x0][0x8a8] ;  /* 0x00022a00ff047b82 */ /* 0x000f240000000a00 */
[----:B----4-:R4:W5:Y:S01]  /*02c0*/  LDG.E R27, desc[UR46][R4.64] ;  /* 0x0000002e041b7981 */ /* 0x010962000c1e1900 */
[----:B------:R-:W-:Y:S05]  /*02d0*/  BRA `(.L_x_84) ;  /* 0x0000000000087947 */ /* 0x000fea0003800000 */
.L_x_85:
[----:B------:R-:W4:Y:S02]  /*02e0*/  LDCU UR4, c[0x0][0x8a0] ;  /* 0x00011400ff0477ac */ /* 0x000f240008000800 */
[----:B----4-:R-:W-:-:S07]  /*02f0*/  MOV R27, UR4 ;  /* 0x00000004001b7c02 */ /* 0x010fce0008000f00 */
.L_x_84:
[C---:B---3--:R-:W-:Y:S01]  /*0300*/  ISETP.NE.OR P0, PT, R24.reuse, 0x1, !P3 ;  /* 0x000000011800780c */ /* 0x048fe20005f05670 */
[----:B------:R-:W3:Y:S01]  /*0310*/  LDCU.64 UR4, c[0x0][0x800] ;  /* 0x00010000ff0477ac */ /* 0x000ee20008000a00 */
[----:B----4-:R-:W4:Y:S01]  /*0320*/  LDC.64 R4, c[0x0][0x888] ;  /* 0x00022200ff047b82 */ /* 0x010f220000000a00 */
[----:B------:R-:W-:Y:S01]  /*0330*/  ISETP.NE.OR P1, PT, R24, 0x3, !P3 ;  /* 0x000000031800780c */ /* 0x000fe20005f25670 */
[----:B------:R-:W-:Y:S01]  /*0340*/  BSSY.RECONVERGENT B0, `(.L_x_86) ;  /* 0x000001f000007945 */ /* 0x000fe20003800200 */
[----:B------:R-:W-:Y:S01]  /*0350*/  UMOV UR42, 0x280 ;  /* 0x00000280002a7882 */ /* 0x000fe20000000000 */
[----:B------:R-:W-:Y:S01]  /*0360*/  UMOV UR40, 0x380 ;  /* 0x0000038000287882 */ /* 0x000fe20000000000 */
[----:B------:R-:W-:Y:S02]  /*0370*/  ISETP.EQ.U32.AND P2, PT, R2, RZ, PT ;  /* 0x000000ff0200720c */ /* 0x000fe40003f42070 */
[----:B------:R-:W-:-:S04]  /*0380*/  PLOP3.LUT P4, PT, PT, PT, PT, 0x80, 0x8 ;  /* 0x000000000008781c */ /* 0x000fc80003f8f070 */
[----:B------:R-:W-:Y:S01]  /*0390*/  VOTEU.ALL UP0, P0 ;  /* 0x0000000000ff7886 */ /* 0x000fe20000000000 */
[----:B------:R-:W-:-:S04]  /*03a0*/  P2R R28, PR, RZ, 0x10 ;  /* 0x00000010ff1c7803 */ /* 0x000fc80000000000 */
[----:B------:R-:W1:Y:S01]  /*03b0*/  @!UP0 LDCU.64 UR6, c[0x0][0x348] ;  /* 0x00006900ff0687ac */ /* 0x000e620008000a00 */
[----:B---3--:R-:W-:Y:S01]  /*03c0*/  UISETP.NE.AND UP1, UPT, UR36, UR5, UPT ;  /* 0x000000052400728c */ /* 0x008fe2000bf25270 */
[----:B------:R-:W-:Y:S01]  /*03d0*/  @!UP0 UMOV UR43, URZ ;  /* 0x000000ff002b8c82 */ /* 0x000fe20008000000 */
[----:B------:R-:W-:Y:S02]  /*03e0*/  @!UP0 UMOV UR41, URZ ;  /* 0x000000ff00298c82 */ /* 0x000fe40008000000 */
[----:B------:R-:W-:Y:S01]  /*03f0*/  UISETP.EQ.AND UP1, UPT, UR37, UR4, !UP1 ;  /* 0x000000042500728c */ /* 0x000fe2000cf22270 */
[----:B----4-:R-:W-:-:S03]  /*0400*/  ISETP.NE.U32.AND P0, PT, R4, RZ, PT ;  /* 0x000000ff0400720c */ /* 0x010fc60003f05070 */
[----:B------:R-:W-:Y:S01]  /*0410*/  USEL UR42, UR42, 0x80, UP1 ;  /* 0x000000802a2a7887 */ /* 0x000fe20008800000 */
[----:B------:R-:W-:Y:S01]  /*0420*/  ISETP.NE.AND.EX P0, PT, R5, RZ, PT, P0 ;  /* 0x000000ff0500720c */ /* 0x000fe20003f05300 */
[----:B------:R-:W-:-:S03]  /*0430*/  USEL UR40, UR40, 0x180, UP1 ;  /* 0x0000018028287887 */ /* 0x000fc60008800000 */
[----:B------:R-:W-:Y:S01]  /*0440*/  ISETP.EQ.OR.EX P2, PT, R3, RZ, !P0, P2 ;  /* 0x000000ff0300720c */ /* 0x000fe20004742720 */
[----:B-1----:R-:W-:Y:S02]  /*0450*/  @!UP0 UIADD3.64 UR4, UPT, UPT, UR6, UR42, URZ ;  /* 0x0000002a06048297 */ /* 0x002fe4000fffe0ff */
[----:B------:R-:W-:Y:S01]  /*0460*/  @!UP0 UIADD3.64 UR6, UPT, UPT, UR6, UR40, URZ ;  /* 0x0000002806068297 */ /* 0x000fe2000fffe0ff */
[----:B------:R-:W-:-:S06]  /*0470*/  P2R R60, PR, RZ, 0x4 ;  /* 0x00000004ff3c7803 */ /* 0x000fcc0000000000 */
[----:B------:R1:W-:Y:S02]  /*0480*/  @!UP0 UTMACCTL.PF [UR4] ;  /* 0x00000000040089b9 */ /* 0x0003e40008040000 */
[----:B------:R1:W-:Y:S02]  /*0490*/  @!UP0 UTMACCTL.PF [UR6] ;  /* 0x00000000060089b9 */ /* 0x0003e40008040000 */
[----:B-1----:R-:W-:Y:S05]  /*04a0*/  @P1 BRA `(.L_x_87) ;  /* 0x0000000000201947 */ /* 0x002fea0003800000 */
[----:B------:R-:W1:Y:S02]  /*04b0*/  LDCU.64 UR4, c[0x0][0x348] ;  /* 0x00006900ff0477ac */ /* 0x000e640008000a00 */
[----:B-1----:R-:W-:Y:S02]  /*04c0*/  UIADD3 UR6, UP1, UPT, UR4, 0x580, URZ ;  /* 0x0000058004067890 */ /* 0x002fe4000ff3e0ff */
[----:B------:R-:W-:Y:S02]  /*04d0*/  UIADD3 UR4, UP0, UPT, UR4, 0x680, URZ ;  /* 0x0000068004047890 */ /* 0x000fe4000ff1e0ff */
[----:B------:R-:W-:Y:S02]  /*04e0*/  UIADD3.X UR7, UPT, UPT, URZ, UR5, URZ, UP1, !UPT ;  /* 0x00000005ff077290 */ /* 0x000fe40008ffe4ff */
[----:B------:R-:W-:-:S07]  /*04f0*/  UIADD3.X UR5, UPT, UPT, URZ, UR5, URZ, UP0, !UPT ;  /* 0x00000005ff057290 */ /* 0x000fce00087fe4ff */
[----:B------:R1:W-:Y:S02]  /*0500*/  UTMACCTL.PF [UR6] ;  /* 0x00000000060079b9 */ /* 0x0003e40008040000 */
[----:B------:R1:W-:Y:S02]  /*0510*/  UTMACCTL.PF [UR4] ;  /* 0x00000000040079b9 */ /* 0x0003e40008040000 */
[----:B-1----:R-:W-:Y:S01]  /*0520*/  NOP ;  /* 0x0000000000007918 */ /* 0x002fe20000000000 */
.L_x_87:
[----:B------:R-:W-:Y:S05]  /*0530*/  BSYNC.RECONVERGENT B0 ;  /* 0x0000000000007941 */ /* 0x000fea0003800200 */
.L_x_86:
[----:B------:R-:W-:Y:S05]  /*0540*/  @!P2 BRA `(.L_x_88) ;  /* 0x000000000020a947 */ /* 0x000fea0003800000 */
[----:B------:R-:W-:Y:S02]  /*0550*/  ISETP.NE.U32.AND P2, PT, R2, RZ, PT ;  /* 0x000000ff0200720c */ /* 0x000fe40003f45070 */
[----:B-----5:R-:W-:Y:S02]  /*0560*/  FSETP.NEU.AND P1, PT, R34, RZ, PT ;  /* 0x000000ff2200720b */ /* 0x020fe40003f2d000 */
[----:B------:R-:W-:Y:S02]  /*0570*/  ISETP.NE.AND.EX P2, PT, R3, RZ, PT, P2 ;  /* 0x000000ff0300720c */ /* 0x000fe40003f45320 */
[----:B------:R-:W-:-:S11]  /*0580*/  SEL R0, RZ, 0xffffffff, P0 ;  /* 0xffffffffff007807 */ /* 0x000fd60000000000 */
[----:B------:R-:W-:-:S04]  /*0590*/  @!P2 SEL R0, RZ, 0xffffffff, P1 ;  /* 0xffffffffff00a807 */ /* 0x000fc80000800000 */
[----:B------:R-:W-:-:S04]  /*05a0*/  LOP3.LUT R0, R0, 0x1, RZ, 0xc0, !PT ;  /* 0x0000000100007812 */ /* 0x000fc800078ec0ff */
[----:B------:R-:W-:-:S04]  /*05b0*/  ISETP.NE.U32.AND P0, PT, R0, 0x1, PT ;  /* 0x000000010000780c */ /* 0x000fc80003f05070 */
[----:B------:R-:W-:-:S09]  /*05c0*/  P2R R28, PR, RZ, 0x1 ;  /* 0x00000001ff1c7803 */ /* 0x000fd20000000000 */
.L_x_88:
[----:B------:R-:W1:Y:S01]  /*05d0*/  SHFL.IDX PT, R0, R59, RZ, 0x1f ;  /* 0x00001fff3b007589 */ /* 0x000e6200000e0000 */
[----:B------:R-:W-:-:S04]  /*05e0*/  ISETP.NE.AND P1, PT, R24, 0x2, PT ;  /* 0x000000021800780c */ /* 0x000fc80003f25270 */
[----:B------:R-:W-:Y:S02]  /*05f0*/  ISETP.EQ.AND P0, PT, R23, RZ, !P1 ;  /* 0x000000ff1700720c */ /* 0x000fe40004f02270 */
[----:B------:R-:W-:Y:S02]  /*0600*/  SEL R22, RZ, 0x1, P1 ;  /* 0x00000001ff167807 */ /* 0x000fe40000800000 */
[----:B------:R-:W-:-:S04]  /*0610*/  PLOP3.LUT P2, PT, P0, P3, PT, 0x80, 0x8 ;  /* 0x000000000008781c */ /* 0x000fc80000747070 */
[----:B------:R-:W-:Y:S02]  /*0620*/  P2R R25, PR, RZ, 0x4 ;  /* 0x00000004ff197803 */ /* 0x000fe40000000000 */
[----:B-1----:R-:W-:-:S13]  /*0630*/  ISETP.NE.AND P0, PT, R0, RZ, PT ;  /* 0x000000ff0000720c */ /* 0x002fda0003f05270 */
[----:B------:R-:W-:Y:S05]  /*0640*/  @P0 BRA `(.L_x_89) ;  /* 0x0000001000280947 */ /* 0x000fea0003800000 */
[----:B------:R-:W-:-:S04]  /*0650*/  ULEA.HI UR38, UR37, UR37, URZ, 0x1 ;  /* 0x0000002525267291 */ /* 0x000fc8000f8f08ff */
[----:B------:R-:W-:-:S04]  /*0660*/  ULEA.HI.SX32 UR38, UR38, UR36, 0x1f ;  /* 0x0000002426267291 */ /* 0x000fc8000f8ffaff */
[----:B------:R-:W-:-:S04]  /*0670*/  UIADD3 UR38, UPT, UPT, UR38, -0x1, URZ ;  /* 0xffffffff26267890 */ /* 0x000fc8000fffe0ff */
[----:B------:R-:W-:-:S09]  /*0680*/  UISETP.NE.AND UP0, UPT, UR38, URZ, UPT ;  /* 0x000000ff2600728c */ /* 0x000fd2000bf05270 */
[----:B------:R-:W-:Y:S05]  /*0690*/  BRA.U UP0, `(.L_x_90) ;  /* 0x0000000100407547 */ /* 0x000fea000b800000 */
[----:B------:R-:W-:Y:S01]  /*06a0*/  MOV R2, 0x108 ;  /* 0x0000010800027802 */ /* 0x000fe20000000f00 */
[----:B------:R-:W1:Y:S01]  /*06b0*/  LDCU.64 UR8, c[0x4][0xd0] ;  /* 0x01001a00ff0877ac */ /* 0x000e620008000a00 */
[----:B------:R-:W-:Y:S02]  /*06c0*/  HFMA2 R12, -RZ, RZ, 0, 5.9604644775390625e-08 ;  /* 0x00000001ff0c7431 */ /* 0x000fe400000001ff */
[----:B------:R-:W-:Y:S01]  /*06d0*/  IMAD.MOV.U32 R8, RZ, RZ, 0x237 ;  /* 0x00000237ff087424 */ /* 0x000fe200078e00ff */
[----:B------:R-:W3:Y:S01]  /*06e0*/  LDCU.64 UR6, c[0x4][0xc8] ;  /* 0x01001900ff0677ac */ /* 0x000ee20008000a00 */
[----:B------:R-:W4:Y:S01]  /*06f0*/  LDC.64 R2, c[0x4][R2] ;  /* 0x0100000002027b82 */ /* 0x000f220000000a00 */
[----:B------:R-:W-:Y:S01]  /*0700*/  IMAD.MOV.U32 R13, RZ, RZ, RZ ;  /* 0x000000ffff0d7224 */ /* 0x000fe200078e00ff */
[----:B------:R-:W2:Y:S01]  /*0710*/  LDCU.64 UR4, c[0x4][0x48] ;  /* 0x01000900ff0477ac */ /* 0x000ea20008000a00 */
[----:B-1----:R-:W-:Y:S01]  /*0720*/  IMAD.U32 R4, RZ, RZ, UR8 ;  /* 0x00000008ff047e24 */ /* 0x002fe2000f8e00ff */
[----:B------:R-:W-:Y:S01]  /*0730*/  MOV R5, UR9 ;  /* 0x0000000900057c02 */ /* 0x000fe20008000f00 */
[----:B---3--:R-:W-:Y:S01]  /*0740*/  IMAD.U32 R6, RZ, RZ, UR6 ;  /* 0x00000006ff067e24 */ /* 0x008fe2000f8e00ff */
[----:B------:R-:W-:Y:S01]  /*0750*/  MOV R7, UR7 ;  /* 0x0000000700077c02 */ /* 0x000fe20008000f00 */
[----:B--2---:R-:W-:Y:S01]  /*0760*/  IMAD.U32 R10, RZ, RZ, UR4 ;  /* 0x00000004ff0a7e24 */ /* 0x004fe2000f8e00ff */
[----:B------:R-:W-:-:S02]  /*0770*/  MOV R11, UR5 ;  /* 0x00000005000b7c02 */ /* 0x000fc40008000f00 */
[----:B------:R-:W-:-:S07]  /*0780*/  LEPC R20, `(.L_x_90) ;  /* 0x000000001014794e */ /* 0x000fce0000000000 */
[----:B----45:R-:W-:Y:S05]  /*0790*/  CALL.ABS.NOINC R2 ;  /* 0x0000000002007343 */ /* 0x030fea0003c00000 */
.L_x_90:
[----:B------:R-:W-:-:S03]  /*07a0*/  UMOV UR4, 0xffffffff ;  /* 0xffffffff00047882 */ /* 0x000fc60000000000 */
[----:B------:R-:W-:Y:S05]  /*07b0*/  BRA.DIV UR4, `(.L_x_91) ;  /* 0x0000010e04a87947 */ /* 0x000fea000b800000 */
[----:B------:R-:W-:-:S13]  /*07c0*/  ELECT P6, URZ, PT ;  /* 0x0000000000ff782f */ /* 0x000fda00038c0000 */
.L_x_393:
[----:B------:R-:W-:Y:S04]  /*07d0*/  BSSY.RECONVERGENT B6, `(.L_x_89) ;  /* 0x00000f1000067945 */ /* 0x000fe80003800200 */
[----:B------:R-:W-:Y:S05]  /*07e0*/  @!P6 BRA `(.L_x_92) ;  /* 0x0000000c00bce947 */ /* 0x000fea0003800000 */
[----:B------:R-:W1:Y:S01]  /*07f0*/  S2UR UR4, SR_CgaCtaId ;  /* 0x00000000000479c3 */ /* 0x000e620000008800 */
[----:B------:R-:W-:Y:S01]  /*0800*/  MOV R2, 0x400 ;  /* 0x0000040000027802 */ /* 0x000fe20000000f00 */
[----:B------:R-:W-:Y:S01]  /*0810*/  UISETP.NE.AND UP0, UPT, UR38, URZ, UPT ;  /* 0x000000ff2600728c */ /* 0x000fe2000bf05270 */
[----:B-1----:R-:W-:Y:S01]  /*0820*/  IMAD.U32 R18, RZ, RZ, UR4 ;  /* 0x00000004ff127e24 */ /* 0x002fe2000f8e00ff */
[----:B------:R-:W-:Y:S02]  /*0830*/  UMOV UR4, 0x1 ;  /* 0x0000000100047882 */ /* 0x000fe40000000000 */
[----:B------:R-:W-:-:S04]  /*0840*/  UIADD3 UR6, UPT, UPT, -UR4, 0x100000, URZ ;  /* 0x0010000004067890 */ /* 0x000fc8000fffe1ff */
[----:B------:R-:W-:Y:S02]  /*0850*/  USHF.L.U32 UR7, UR6, 0xb, URZ ;  /* 0x0000000b06077899 */ /* 0x000fe400080006ff */
[----:B------:R-:W-:Y:S01]  /*0860*/  USHF.L.U32 UR6, UR6, 0x1, URZ ;  /* 0x0000000106067899 */ /* 0x000fe200080006ff */
[----:B------:R-:W-:-:S04]  /*0870*/  LEA R2, R18, R2, 0x18 ;  /* 0x0000000212027211 */ /* 0x000fc800078ec0ff */
[----:B------:R-:W-:Y:S01]  /*0880*/  R2UR UR5, R2 ;  /* 0x00000000020572ca */ /* 0x000fe200000e0000 */
[----:B------:R-:W1:-:S12]  /*0890*/  FENCE.VIEW.ASYNC.S ;  /* 0x00000000000073c6 */ /* 0x000e580000000000 */
[----:B-1----:R1:W3:Y:S01]  /*08a0*/  SYNCS.EXCH.64 URZ, [UR5], UR6 ;  /* 0x0000000605ff75b2 */ /* 0x0022e20008000100 */
[----:B------:R-:W-:Y:S05]  /*08b0*/  BRA.U UP0, `(.L_x_93) ;  /* 0x0000000100407547 */ /* 0x000fea000b800000 */
[----:B------:R-:W-:Y:S01]  /*08c0*/  MOV R14, 0x108 ;  /* 0x00000108000e7802 */ /* 0x000fe20000000f00 */
[----:B------:R-:W4:Y:S01]  /*08d0*/  LDCU.64 UR8, c[0x4][0xd8] ;  /* 0x01001b00ff0877ac */ /* 0x000f220008000a00 */
[----:B------:R-:W-:Y:S02]  /*08e0*/  HFMA2 R12, -RZ, RZ, 0, 5.9604644775390625e-08 ;  /* 0x00000001ff0c7431 */ /* 0x000fe400000001ff */
[----:B------:R-:W-:Y:S01]  /*08f0*/  IMAD.MOV.U32 R8, RZ, RZ, 0x187 ;  /* 0x00000187ff087424 */ /* 0x000fe200078e00ff */
[----:B-1----:R-:W1:Y:S01]  /*0900*/  LDCU.64 UR6, c[0x4][0xe0] ;  /* 0x01001c00ff0677ac */ /* 0x002e620008000a00 */
[----:B------:R-:W2:Y:S01]  /*0910*/  LDC.64 R14, c[0x4][R14] ;  /* 0x010000000e0e7b82 */ /* 0x000ea20000000a00 */
[----:B------:R-:W-:Y:S01]  /*0920*/  IMAD.MOV.U32 R13, RZ, RZ, RZ ;  /* 0x000000ffff0d7224 */ /* 0x000fe200078e00ff */
[----:B------:R-:W3:Y:S01]  /*0930*/  LDCU.64 UR4, c[0x4][URZ] ;  /* 0x01000000ff0477ac */ /* 0x000ee20008000a00 */
[----:B----4-:R-:W-:Y:S01]  /*0940*/  IMAD.U32 R4, RZ, RZ, UR8 ;  /* 0x00000008ff047e24 */ /* 0x010fe2000f8e00ff */
[----:B------:R-:W-:Y:S01]  /*0950*/  MOV R5, UR9 ;  /* 0x0000000900057c02 */ /* 0x000fe20008000f00 */
[----:B-1----:R-:W-:Y:S01]  /*0960*/  IMAD.U32 R6, RZ, RZ, UR6 ;  /* 0x00000006ff067e24 */ /* 0x002fe2000f8e00ff */
[----:B------:R-:W-:Y:S01]  /*0970*/  MOV R7, UR7 ;  /* 0x0000000700077c02 */ /* 0x000fe20008000f00 */
[----:B---3--:R-:W-:Y:S01]  /*0980*/  IMAD.U32 R10, RZ, RZ, UR4 ;  /* 0x00000004ff0a7e24 */ /* 0x008fe2000f8e00ff */
[----:B------:R-:W-:-:S02]  /*0990*/  MOV R11, UR5 ;  /* 0x00000005000b7c02 */ /* 0x000fc40008000f00 */
[----:B------:R-:W-:-:S07]  /*09a0*/  LEPC R20, `(.L_x_93) ;  /* 0x000000001014794e */ /* 0x000fce0000000000 */
[----:B--2--5:R-:W-:Y:S05]  /*09b0*/  CALL.ABS.NOINC R14 ;  /* 0x000000000e007343 */ /* 0x024fea0003c00000 */
.L_x_93:
[----:B-1----:R-:W-:Y:S01]  /*09c0*/  R2UR UR5, R2 ;  /* 0x00000000020572ca */ /* 0x002fe200000e0000 */
[----:B------:R-:W-:Y:S01]  /*09d0*/  UMOV UR4, 0x1 ;  /* 0x0000000100047882 */ /* 0x000fe20000000000 */
[----:B------:R-:W-:-:S04]  /*09e0*/  UIADD3 UR6, UPT, UPT, -UR38, 0x100000, URZ ;  /* 0x0010000026067890 */ /* 0x000fc8000fffe1ff */
[----:B------:R-:W-:Y:S02]  /*09f0*/  USHF.L.U32 UR7, UR6, 0xb, URZ ;  /* 0x0000000b06077899 */ /* 0x000fe400080006ff */
[----:B------:R-:W-:Y:S02]  /*0a00*/  USHF.L.U32 UR6, UR6, 0x1, URZ ;  /* 0x0000000106067899 */ /* 0x000fe400080006ff */
[----:B------:R-:W-:-:S04]  /*0a10*/  UIADD3 UR8, UPT, UPT, -UR4, 0x100000, URZ ;  /* 0x0010000004087890 */ /* 0x000fc8000fffe1ff */
[----:B------:R-:W-:Y:S02]  /*0a20*/  USHF.L.U32 UR9, UR8, 0xb, URZ ;  /* 0x0000000b08097899 */ /* 0x000fe400080006ff */
[----:B------:R-:W-:Y:S02]  /*0a30*/  USHF.L.U32 UR8, UR8, 0x1, URZ ;  /* 0x0000000108087899 */ /* 0x000fe400080006ff */
[----:B------:R-:W-:Y:S01]  /*0a40*/  UISETP.NE.AND UP0, UPT, UR38, URZ, UPT ;  /* 0x000000ff2600728c */ /* 0x000fe2000bf05270 */
[----:B------:R-:W1:Y:S02]  /*0a50*/  FENCE.VIEW.ASYNC.S ;  /* 0x00000000000073c6 */ /* 0x000e640000000000 */
[----:B-1----:R1:W4:Y:S07]  /*0a60*/  SYNCS.EXCH.64 URZ, [UR5+0x40], UR6 ;  /* 0x0000400605ff75b2 */ /* 0x00232e0008000100 */
[----:B------:R1:W1:Y:S01]  /*0a70*/  SYNCS.EXCH.64 URZ, [UR5+0x8], UR8 ;  /* 0x0000080805ff75b2 */ /* 0x0002620008000100 */
[----:B------:R-:W-:Y:S05]  /*0a80*/  BRA.U UP0, `(.L_x_94) ;  /* 0x0000000100407547 */ /* 0x000fea000b800000 */
[----:B------:R-:W-:Y:S01]  /*0a90*/  MOV R14, 0x108 ;  /* 0x00000108000e7802 */ /* 0x000fe20000000f00 */
[----:B-1----:R-:W1:Y:S01]  /*0aa0*/  LDCU.64 UR8, c[0x4][0xd8] ;  /* 0x01001b00ff0877ac */ /* 0x002e620008000a00 */
[----:B------:R-:W-:Y:S02]  /*0ab0*/  HFMA2 R12, -RZ, RZ, 0, 5.9604644775390625e-08 ;  /* 0x00000001ff0c7431 */ /* 0x000fe400000001ff */
[----:B------:R-:W-:Y:S01]  /*0ac0*/  IMAD.MOV.U32 R8, RZ, RZ, 0x187 ;  /* 0x00000187ff087424 */ /* 0x000fe200078e00ff */
[----:B------:R-:W2:Y:S01]  /*0ad0*/  LDCU.64 UR6, c[0x4][0xe0] ;  /* 0x01001c00ff0677ac */ /* 0x000ea20008000a00 */
[----:B------:R-:W3:Y:S01]  /*0ae0*/  LDC.64 R14, c[0x4][R14] ;  /* 0x010000000e0e7b82 */ /* 0x000ee20000000a00 */
[----:B------:R-:W-:Y:S01]  /*0af0*/  IMAD.MOV.U32 R13, RZ, RZ, RZ ;  /* 0x000000ffff0d7224 */ /* 0x000fe200078e00ff */
[----:B------:R-:W4:Y:S01]  /*0b00*/  LDCU.64 UR4, c[0x4][URZ] ;  /* 0x01000000ff0477ac */ /* 0x000f220008000a00 */
[----:B-1----:R-:W-:Y:S01]  /*0b10*/  IMAD.U32 R4, RZ, RZ, UR8 ;  /* 0x00000008ff047e24 */ /* 0x002fe2000f8e00ff */
[----:B------:R-:W-:Y:S01]  /*0b20*/  MOV R5, UR9 ;  /* 0x0000000900057c02 */ /* 0x000fe20008000f00 */
[----:B--2---:R-:W-:Y:S01]  /*0b30*/  IMAD.U32 R6, RZ, RZ, UR6 ;  /* 0x00000006ff067e24 */ /* 0x004fe2000f8e00ff */
[----:B------:R-:W-:Y:S01]  /*0b40*/  MOV R7, UR7 ;  /* 0x0000000700077c02 */ /* 0x000fe20008000f00 */
[----:B----4-:R-:W-:Y:S01]  /*0b50*/  IMAD.U32 R10, RZ, RZ, UR4 ;  /* 0x00000004ff0a7e24 */ /* 0x010fe2000f8e00ff */
[----:B------:R-:W-:-:S02]  /*0b60*/  MOV R11, UR5 ;  /* 0x00000005000b7c02 */ /* 0x000fc40008000f00 */
[----:B------:R-:W-:-:S07]  /*0b70*/  LEPC R20, `(.L_x_94) ;  /* 0x000000001014794e */ /* 0x000fce0000000000 */
[----:B---3-5:R-:W-:Y:S05]  /*0b80*/  CALL.ABS.NOINC R14 ;  /* 0x000000000e007343 */ /* 0x028fea0003c00000 */
.L_x_94:
        /* <DEDUP_REMOVED lines=10> */
[----:B-1----:R1:W1:Y:S07]  /*0c30*/  SYNCS.EXCH.64 URZ, [UR5+0x48], UR6 ;  /* 0x0000480605ff75b2 */ /* 0x00226e0008000100 */
        /* <DEDUP_REMOVED lines=18> */
.L_x_95:
        /* <DEDUP_REMOVED lines=29> */
.L_x_96:
        /* <DEDUP_REMOVED lines=29> */
.L_x_97:
        /* <DEDUP_REMOVED lines=29> */
.L_x_98:
        /* <DEDUP_REMOVED lines=29> */
.L_x_99:
        /* <DEDUP_REMOVED lines=29> */
.L_x_100:
[----:B------:R-:W-:Y:S01]  /*1670*/  R2UR UR4, R2 ;  /* 0x00000000020472ca */ /* 0x000fe200000e0000 */
[----:B-1----:R-:W-:-:S04]  /*1680*/  UIADD3 UR6, UPT, UPT, -UR38, 0x100000, URZ ;  /* 0x0010000026067890 */ /* 0x002fc8000fffe1ff */
[----:B------:R-:W-:Y:S02]  /*1690*/  USHF.L.U32 UR7, UR6, 0xb, URZ ;  /* 0x0000000b06077899 */ /* 0x000fe400080006ff */
[----:B------:R-:W-:Y:S01]  /*16a0*/  USHF.L.U32 UR6, UR6, 0x1, URZ ;  /* 0x0000000106067899 */ /* 0x000fe200080006ff */
[----:B------:R-:W1:Y:S11]  /*16b0*/  FENCE.VIEW.ASYNC.S ;  /* 0x00000000000073c6 */ /* 0x000e760000000000 */
[----:B-1----:R1:W1:Y:S01]  /*16c0*/  SYNCS.EXCH.64 URZ, [UR4+0x78], UR6 ;  /* 0x0000780604ff75b2 */ /* 0x0022620008000100 */
[----:B------:R-:W-:Y:S01]  /*16d0*/  NOP ;  /* 0x0000000000007918 */ /* 0x000fe20000000000 */
.L_x_92:
[----:B-1----:R-:W-:Y:S05]  /*16e0*/  BSYNC.RECONVERGENT B6 ;  /* 0x0000000000067941 */ /* 0x002fea0003800200 */
.L_x_89:
[----:B------:R-:W-:-:S03]  /*16f0*/  UMOV UR4, 0xffffffff ;  /* 0xffffffff00047882 */ /* 0x000fc60000000000 */
[----:B------:R-:W-:Y:S05]  /*1700*/  BRA.DIV UR4, `(.L_x_101) ;  /* 0x000000fe04ec7947 */ /* 0x000fea000b800000 */
.L_x_396:
[----:B------:R-:W-:-:S03]  /*1710*/  UMOV UR4, 0xffffffff ;  /* 0xffffffff00047882 */ /* 0x000fc60000000000 */
[----:B------:R-:W-:Y:S05]  /*1720*/  BRA.DIV UR4, `(.L_x_102) ;  /* 0x00000102040c7947 */ /* 0x000fea000b800000 */
.L_x_399:
[----:B------:R-:W-:Y:S01]  /*1730*/  UMOV UR4, 0xffffffff ;  /* 0xffffffff00047882 */ /* 0x000fe20000000000 */
[----:B------:R-:W-:Y:S02]  /*1740*/  NOP ;  /* 0x0000000000007918 */ /* 0x000fe40000000000 */
[----:B------:R-:W-:Y:S05]  /*1750*/  BRA.DIV UR4, `(.L_x_103) ;  /* 0x0000010204207947 */ /* 0x000fea000b800000 */
[----:B------:R1:W1:Y:S02]  /*1760*/  SHFL.IDX PT, R14, R59, RZ, 0x1f ;  /* 0x00001fff3b0e7589 */ /* 0x00026400000e0000 */
.L_x_402:
[----:B-1----:R-:W-:-:S13]  /*1770*/  ISETP.NE.AND P0, PT, R14, 0x1, PT ;  /* 0x000000010e00780c */ /* 0x002fda0003f05270 */
[----:B------:R-:W-:Y:S05]  /*1780*/  @P0 BRA `(.L_x_104) ;  /* 0x0000000000740947 */ /* 0x000fea0003800000 */
[----:B------:R-:W-:-:S03]  /*1790*/  UMOV UR4, 0xffffffff ;  /* 0xffffffff00047882 */ /* 0x000fc60000000000 */
[----:B------:R-:W-:Y:S05]  /*17a0*/  BRA.DIV UR4, `(.L_x_105) ;  /* 0x0000010204347947 */ /* 0x000fea000b800000 */
[----:B------:R-:W-:-:S13]  /*17b0*/  ELECT P6, URZ, PT ;  /* 0x0000000000ff782f */ /* 0x000fda00038c0000 */
.L_x_405:
[----:B------:R-:W-:Y:S04]  /*17c0*/  BSSY.RECONVERGENT B0, `(.L_x_104) ;  /* 0x0000019000007945 */ /* 0x000fe80003800200 */
[----:B------:R-:W-:Y:S05]  /*17d0*/  @!P6 BRA `(.L_x_106) ;  /* 0x00000000005ce947 */ /* 0x000fea0003800000 */
[----:B------:R-:W1:Y:S01]  /*17e0*/  S2UR UR4, SR_CgaCtaId ;  /* 0x00000000000479c3 */ /* 0x000e620000008800 */
[----:B------:R-:W-:Y:S01]  /*17f0*/  UMOV UR7, 0x400 ;  /* 0x0000040000077882 */ /* 0x000fe20000000000 */
[----:B------:R-:W-:Y:S02]  /*1800*/  UMOV UR5, 0x20 ;  /* 0x0000002000057882 */ /* 0x000fe40000000000 */
[----:B------:R-:W-:-:S04]  /*1810*/  UIADD3 UR8, UPT, UPT, -UR5, 0x100000, URZ ;  /* 0x0010000005087890 */ /* 0x000fc8000fffe1ff */
[----:B------:R-:W-:Y:S02]  /*1820*/  USHF.L.U32 UR9, UR8, 0xb, URZ ;  /* 0x0000000b08097899 */ /* 0x000fe400080006ff */
[----:B------:R-:W-:Y:S01]  /*1830*/  USHF.L.U32 UR8, UR8, 0x1, URZ ;  /* 0x0000000108087899 */ /* 0x000fe200080006ff */
[----:B-1----:R-:W-:Y:S01]  /*1840*/  MOV R18, UR4 ;  /* 0x0000000400127c02 */ /* 0x002fe20008000f00 */
[----:B------:R-:W-:Y:S02]  /*1850*/  UMOV UR4, 0x80 ;  /* 0x0000008000047882 */ /* 0x000fe40000000000 */
[----:B------:R-:W-:-:S04]  /*1860*/  UIADD3 UR4, UPT, UPT, -UR4, 0x100000, URZ ;  /* 0x0010000004047890 */ /* 0x000fc8000fffe1ff */
[----:B------:R-:W-:Y:S02]  /*1870*/  USHF.L.U32 UR5, UR4, 0xb, URZ ;  /* 0x0000000b04057899 */ /* 0x000fe400080006ff */
[----:B------:R-:W-:Y:S01]  /*1880*/  USHF.L.U32 UR4, UR4, 0x1, URZ ;  /* 0x0000000104047899 */ /* 0x000fe200080006ff */
[----:B------:R-:W-:-:S13]  /*1890*/  R2UR UR6, R18 ;  /* 0x00000000120672ca */ /* 0x000fda00000e0000 */
[----:B------:R-:W-:Y:S01]  /*18a0*/  ULEA UR6, UR6, UR7, 0x18 ;  /* 0x0000000706067291 */ /* 0x000fe2000f8ec0ff */
[----:B------:R-:W1:Y:S11]  /*18b0*/  FENCE.VIEW.ASYNC.S ;  /* 0x00000000000073c6 */ /* 0x000e760000000000 */
[----:B-1----:R1:W1:Y:S01]  /*18c0*/  SYNCS.EXCH.64 URZ, [UR6+0x80], UR8 ;  /* 0x0000800806ff75b2 */ /* 0x0022620008000100 */
[----:B------:R1:W1:Y:S01]  /*18d0*/  SYNCS.EXCH.64 URZ, [UR6+0xa0], UR4 ;  /* 0x0000a00406ff75b2 */ /* 0x0002620008000100 */
[----:B------:R1:W1:Y:S01]  /*18e0*/  SYNCS.EXCH.64 URZ, [UR6+0x88], UR8 ;  /* 0x0000880806ff75b2 */ /* 0x0002620008000100 */
[----:B------:R1:W1:Y:S01]  /*18f0*/  SYNCS.EXCH.64 URZ, [UR6+0xa8], UR4 ;  /* 0x0000a80406ff75b2 */ /* 0x0002620008000100 */
[----:B------:R1:W1:Y:S01]  /*1900*/  SYNCS.EXCH.64 URZ, [UR6+0x90], UR8 ;  /* 0x0000900806ff75b2 */ /* 0x0002620008000100 */
[----:B------:R1:W1:Y:S01]  /*1910*/  SYNCS.EXCH.64 URZ, [UR6+0xb0], UR4 ;  /* 0x0000b00406ff75b2 */ /* 0x0002620008000100 */
[----:B------:R1:W1:Y:S01]  /*1920*/  SYNCS.EXCH.64 URZ, [UR6+0x98], UR8 ;  /* 0x0000980806ff75b2 */ /* 0x0002620008000100 */
[----:B------:R1:W1:Y:S01]  /*1930*/  SYNCS.EXCH.64 URZ, [UR6+0xb8], UR4 ;  /* 0x0000b80406ff75b2 */ /* 0x0002620008000100 */
[----:B------:R-:W-:Y:S01]  /*1940*/  NOP ;  /* 0x0000000000007918 */ /* 0x000fe20000000000 */
.L_x_106:
[----:B-1----:R-:W-:Y:S05]  /*1950*/  BSYNC.RECONVERGENT B0 ;  /* 0x0000000000007941 */ /* 0x002fea0003800200 */
.L_x_104:
[----:B------:R-:W-:Y:S01]  /*1960*/  UMOV UR4, 0xffffffff ;  /* 0xffffffff00047882 */ /* 0x000fe20000000000 */
[----:B------:R-:W-:Y:S02]  /*1970*/  NOP ;  /* 0x0000000000007918 */ /* 0x000fe40000000000 */
[----:B------:R-:W-:Y:S05]  /*1980*/  BRA.DIV UR4, `(.L_x_107) ;  /* 0x000000fe04dc7947 */ /* 0x000fea000b800000 */
[----:B------:R1:W1:Y:S02]  /*1990*/  SHFL.IDX PT, R14, R59, RZ, 0x1f ;  /* 0x00001fff3b0e7589 */ /* 0x00026400000e0000 */
.L_x_408:
[----:B------:R-:W-:-:S05]  /*19a0*/  CS2R.32 R2, SR_CgaSize ;  /* 0x0000000000027805 */ /* 0x000fca0000008a00 */
[----:B------:R-:W-:-:S06]  /*19b0*/  IMAD R2, R2, -0xa0, RZ ;  /* 0xffffff6002027824 */ /* 0x000fcc00078e02ff */
[----:B------:R-:W2:Y:S01]  /*19c0*/  LDC R2, c[0x0][R2+0x2a4] ;  /* 0x0000a90002027b82 */ /* 0x000ea20000000800 */
[----:B-1----:R-:W-:Y:S01]  /*19d0*/  ISETP.NE.AND P0, PT, R14, 0x3, PT ;  /* 0x000000030e00780c */ /* 0x002fe20003f05270 */
[----:B--2---:R-:W-:-:S12]  /*19e0*/  IMAD R17, R2, UR37, RZ ;  /* 0x0000002502117c24 */ /* 0x004fd8000f8e02ff */
[----:B------:R-:W-:Y:S05]  /*19f0*/  @P0 BRA `(.L_x_108) ;  /* 0x0000000000380947 */ /* 0x000fea0003800000 */
[----:B------:R-:W-:-:S03]  /*1a00*/  UMOV UR4, 0xffffffff ;  /* 0xffffffff00047882 */ /* 0x000fc60000000000 */
[----:B------:R-:W-:Y:S05]  /*1a10*/  BRA.DIV UR4, `(.L_x_109) ;  /* 0x000000fe04e07947 */ /* 0x000fea000b800000 */
[----:B------:R-:W-:-:S13]  /*1a20*/  ELECT P6, URZ, PT ;  /* 0x0000000000ff782f */ /* 0x000fda00038c0000 */
.L_x_411:
[----:B------:R-:W1:Y:S01]  /*1a30*/  @P6 S2R R18, SR_CgaCtaId ;  /* 0x0000000000126919 */ /* 0x000e620000008800 */
[----:B------:R-:W-:Y:S01]  /*1a40*/  IMAD.MOV.U32 R0, RZ, RZ, 0x20 ;  /* 0x00000020ff007424 */ /* 0x000fe200078e00ff */
[----:B------:R-:W-:-:S04]  /*1a50*/  @P6 MOV R3, 0x400 ;  /* 0x0000040000036802 */ /* 0x000fc80000000f00 */
[----:B------:R-:W-:-:S04]  /*1a60*/  @P6 IADD3 R4, PT, PT, -R0, 0x100000, RZ ;  /* 0x0010000000046810 */ /* 0x000fc80007ffe1ff */
[C---:B------:R-:W-:Y:S02]  /*1a70*/  @P6 SHF.L.U32 R5, R4.reuse, 0xb, RZ ;  /* 0x0000000b04056819 */ /* 0x040fe400000006ff */
[----:B------:R-:W-:Y:S02]  /*1a80*/  @P6 SHF.L.U32 R4, R4, 0x1, RZ ;  /* 0x0000000104046819 */ /* 0x000fe400000006ff */
[----:B-1----:R-:W-:-:S05]  /*1a90*/  @P6 LEA R3, R18, R3, 0x18 ;  /* 0x0000000312036211 */ /* 0x002fca00078ec0ff */
[----:B------:R1:W-:Y:S04]  /*1aa0*/  @P6 STS.64 [R3+URZ+0xc0], R4 ;  /* 0x0000c00403006988 */ /* 0x0003e80008000aff */
[----:B------:R1:W-:Y:S04]  /*1ab0*/  @P6 STS.64 [R3+URZ+0xc8], R4 ;  /* 0x0000c80403006988 */ /* 0x0003e80008000aff */
[----:B------:R-:W3:Y:S02]  /*1ac0*/  FENCE.VIEW.ASYNC.S ;  /* 0x00000000000073c6 */ /* 0x000ee40000000000 */
[----:B---34-:R-:W2:Y:S02]  /*1ad0*/  SYNCS.CCTL.IVALL ;  /* 0x00000000000079b1 */ /* 0x018ea40000000000 */
.L_x_108:
[----:B------:R-:W-:Y:S01]  /*1ae0*/  IMAD.SHL.U32 R0, R17, 0x20, RZ ;  /* 0x0000002011007824 */ /* 0x000fe200078e00ff */
[----:B------:R-:W-:Y:S01]  /*1af0*/  UMOV UR4, 0xffffffff ;  /* 0xffffffff00047882 */ /* 0x000fe20000000000 */
[----:B------:R-:W-:Y:S01]  /*1b00*/  ISETP.NE.AND P0, PT, R28, RZ, PT ;  /* 0x000000ff1c00720c */ /* 0x000fe20003f05270 */
[----:B--2---:R-:W-:Y:S01]  /*1b10*/  NOP ;  /* 0x0000000000007918 */ /* 0x004fe20000000000 */
[----:B------:R-:W-:Y:S02]  /*1b20*/  LOP3.LUT R16, R74, 0x1f, RZ, 0xc0, !PT ;  /* 0x0000001f4a107812 */ /* 0x000fe400078ec0ff */
[----:B------:R-:W-:Y:S01]  /*1b30*/  SEL R0, R0, RZ, P0 ;  /* 0x000000ff00007207 */ /* 0x000fe20000000000 */
[----:B------:R-:W-:Y:S08]  /*1b40*/  BRA.DIV UR4, `(.L_x_110) ;  /* 0x000000fe04b47947 */ /* 0x000ff0000b800000 */
[----:B------:R2:W1:Y:S02]  /*1b50*/  SHFL.IDX PT, R14, R59, RZ, 0x1f ;  /* 0x00001fff3b0e7589 */ /* 0x00046400000e0000 */
.L_x_414:
[----:B-1----:R-:W-:-:S13]  /*1b60*/  ISETP.NE.AND P0, PT, R14, 0x4, PT ;  /* 0x000000040e00780c */ /* 0x002fda0003f05270 */
[----:B------:R-:W-:Y:S05]  /*1b70*/  @P0 BRA `(.L_x_111) ;  /* 0x0000000400740947 */ /* 0x000fea0003800000 */
[----:B------:R-:W-:-:S05]  /*1b80*/  IMAD R0, R17, 0xc0, R0 ;  /* 0x000000c011007824 */ /* 0x000fca00078e0200 */
[----:B------:R-:W-:-:S04]  /*1b90*/  IADD3 R29, PT, PT, R0, 0x20, RZ ;  /* 0x00000020001d7810 */ /* 0x000fc80007ffe0ff */
[----:B------:R-:W-:-:S13]  /*1ba0*/  ISETP.NE.AND P0, PT, R29, RZ, PT ;  /* 0x000000ff1d00720c */ /* 0x000fda0003f05270 */
[----:B------:R-:W-:Y:S05]  /*1bb0*/  @P0 BRA `(.L_x_112) ;  /* 0x0000000000400947 */ /* 0x000fea0003800000 */
[----:B------:R-:W-:Y:S01]  /*1bc0*/  MOV R14, 0x108 ;  /* 0x00000108000e7802 */ /* 0x000fe20000000f00 */
[----:B------:R-:W1:Y:S01]  /*1bd0*/  LDCU.64 UR8, c[0x4][0xc0] ;  /* 0x01001800ff0877ac */ /* 0x000e620008000a00 */
        /* <DEDUP_REMOVED lines=14> */
.L_x_112:
[----:B------:R-:W-:-:S03]  /*1cc0*/  UMOV UR4, 0xffffffff ;  /* 0xffffffff00047882 */ /* 0x000fc60000000000 */
[----:B------:R-:W-:Y:S05]  /*1cd0*/  BRA.DIV UR4, `(.L_x_113) ;  /* 0x000000fe04787947 */ /* 0x000fea000b800000 */
[----:B------:R-:W-:-:S13]  /*1ce0*/  ELECT P6, URZ, PT ;  /* 0x0000000000ff782f */ /* 0x000fda00038c0000 */
.L_x_417:
[----:B------:R-:W-:Y:S04]  /*1cf0*/  BSSY.RECONVERGENT B6, `(.L_x_111) ;  /* 0x0000045000067945 */ /* 0x000fe80003800200 */
[----:B------:R-:W-:Y:S05]  /*1d00*/  @!P6 BRA `(.L_x_114) ;  /* 0x00000004000ce947 */ /* 0x000fea0003800000 */
[----:B------:R-:W1:Y:S01]  /*1d10*/  S2UR UR4, SR_CgaCtaId ;  /* 0x00000000000479c3 */ /* 0x000e620000008800 */
[----:B------:R-:W-:Y:S02]  /*1d20*/  MOV R26, 0x400 ;  /* 0x00000400001a7802 */ /* 0x000fe40000000f00 */
[----:B------:R-:W-:Y:S01]  /*1d30*/  ISETP.NE.AND P0, PT, R29, RZ, PT ;  /* 0x000000ff1d00720c */ /* 0x000fe20003f05270 */
        /* <DEDUP_REMOVED lines=8> */
[----:B-1----:R1:W1:Y:S01]  /*1dc0*/  SYNCS.EXCH.64 URZ, [UR5+0xd0], UR6 ;  /* 0x0000d00605ff75b2 */ /* 0x0022620008000100 */
[----:B------:R-:W-:Y:S05]  /*1dd0*/  @P0 BRA `(.L_x_115) ;  /* 0x0000000000400947 */ /* 0x000fea0003800000 */
[----:B------:R-:W-:Y:S01]  /*1de0*/  MOV R14, 0x108 ;  /* 0x00000108000e7802 */ /* 0x000fe20000000f00 */
[----:B------:R-:W2:Y:S01]  /*1df0*/  LDCU.64 UR8, c[0x4][0xd8] ;  /* 0x01001b00ff0877ac */ /* 0x000ea20008000a00 */
[----:B------:R-:W-:Y:S02]  /*1e00*/  HFMA2 R12, -RZ, RZ, 0, 5.9604644775390625e-08 ;  /* 0x00000001ff0c7431 */ /* 0x000fe400000001ff */
[----:B------:R-:W-:Y:S01]  /*1e10*/  IMAD.MOV.U32 R8, RZ, RZ, 0x187 ;  /* 0x00000187ff087424 */ /* 0x000fe200078e00ff */
[----:B-1----:R-:W1:Y:S01]  /*1e20*/  LDCU.64 UR6, c[0x4][0xe0] ;  /* 0x01001c00ff0677ac */ /* 0x002e620008000a00 */
[----:B------:R-:W3:Y:S01]  /*1e30*/  LDC.64 R14, c[0x4][R14] ;  /* 0x010000000e0e7b82 */ /* 0x000ee20000000a00 */
[----:B------:R-:W-:Y:S01]  /*1e40*/  IMAD.MOV.U32 R13, RZ, RZ, RZ ;  /* 0x000000ffff0d7224 */ /* 0x000fe200078e00ff */
[----:B------:R-:W4:Y:S01]  /*1e50*/  LDCU.64 UR4, c[0x4][URZ] ;  /* 0x01000000ff0477ac */ /* 0x000f220008000a00 */
[----:B--2---:R-:W-:Y:S01]  /*1e60*/  IMAD.U32 R4, RZ, RZ, UR8 ;  /* 0x00000008ff047e24 */ /* 0x004fe2000f8e00ff */
[----:B------:R-:W-:Y:S01]  /*1e70*/  MOV R5, UR9 ;  /* 0x0000000900057c02 */ /* 0x000fe20008000f00 */
[----:B-1----:R-:W-:Y:S01]  /*1e80*/  IMAD.U32 R6, RZ, RZ, UR6 ;  /* 0x00000006ff067e24 */ /* 0x002fe2000f8e00ff */
[----:B------:R-:W-:Y:S01]  /*1e90*/  MOV R7, UR7 ;  /* 0x0000000700077c02 */ /* 0x000fe20008000f00 */
[----:B----4-:R-:W-:Y:S01]  /*1ea0*/  IMAD.U32 R10, RZ, RZ, UR4 ;  /* 0x00000004ff0a7e24 */ /* 0x010fe2000f8e00ff */
[----:B------:R-:W-:-:S02]  /*1eb0*/  MOV R11, UR5 ;  /* 0x00000005000b7c02 */ /* 0x000fc40008000f00 */
[----:B------:R-:W-:-:S07]  /*1ec0*/  LEPC R20, `(.L_x_115) ;  /* 0x000000001014794e */ /* 0x000fce0000000000 */
[----:B---3-5:R-:W-:Y:S05]  /*1ed0*/  CALL.ABS.NOINC R14 ;  /* 0x000000000e007343 */ /* 0x028fea0003c00000 */
.L_x_115:
[----:B-1----:R-:W-:Y:S01]  /*1ee0*/  R2UR UR6, R29 ;  /* 0x000000001d0672ca */ /* 0x002fe200000e0000 */
[----:B------:R-:W-:Y:S01]  /*1ef0*/  UMOV UR4, 0x1 ;  /* 0x0000000100047882 */ /* 0x000fe20000000000 */
[----:B------:R-:W-:Y:S01]  /*1f00*/  R2UR UR5, R26 ;  /* 0x000000001a0572ca */ /* 0x000fe200000e0000 */
[----:B------:R-:W-:-:S04]  /*1f10*/  UIADD3 UR8, UPT, UPT, -UR4, 0x100000, URZ ;  /* 0x0010000004087890 */ /* 0x000fc8000fffe1ff */
[----:B------:R-:W-:Y:S02]  /*1f20*/  USHF.L.U32 UR9, UR8, 0xb, URZ ;  /* 0x0000000b08097899 */ /* 0x000fe400080006ff */
[----:B------:R-:W-:Y:S01]  /*1f30*/  USHF.L.U32 UR8, UR8, 0x1, URZ ;  /* 0x0000000108087899 */ /* 0x000fe200080006ff */
[----:B------:R-:W-:-:S03]  /*1f40*/  ISETP.NE.AND P0, PT, R29, RZ, PT ;  /* 0x000000ff1d00720c */ /* 0x000fc60003f05270 */
[----:B------:R-:W-:-:S04]  /*1f50*/  UIADD3 UR6, UPT, UPT, -UR6, 0x100000, URZ ;  /* 0x0010000006067890 */ /* 0x000fc8000fffe1ff */
[----:B------:R-:W-:Y:S02]  /*1f60*/  USHF.L.U32 UR7, UR6, 0xb, URZ ;  /* 0x0000000b06077899 */ /* 0x000fe400080006ff */
[----:B------:R-:W-:Y:S01]  /*1f70*/  USHF.L.U32 UR6, UR6, 0x1, URZ ;  /* 0x0000000106067899 */ /* 0x000fe200080006ff */
[----:B------:R-:W1:Y:S11]  /*1f80*/  FENCE.VIEW.ASYNC.S ;  /* 0x00000000000073c6 */ /* 0x000e760000000000 */
[----:B-1----:R1:W1:Y:S01]  /*1f90*/  SYNCS.EXCH.64 URZ, [UR5+0xe0], UR6 ;  /* 0x0000e00605ff75b2 */ /* 0x0022620008000100 */
[----:B------:R1:W1:Y:S01]  /*1fa0*/  SYNCS.EXCH.64 URZ, [UR5+0xd8], UR8 ;  /* 0x0000d80805ff75b2 */ /* 0x0002620008000100 */
[----:B------:R-:W-:Y:S05]  /*1fb0*/  @P0 BRA `(.L_x_116) ;  /* 0x0000000000400947 */ /* 0x000fea0003800000 */
        /* <DEDUP_REMOVED lines=16> */
.L_x_116:
[----:B-1----:R-:W-:Y:S02]  /*20c0*/  R2UR UR5, R29 ;  /* 0x000000001d0572ca */ /* 0x002fe400000e0000 */
[----:B------:R-:W-:-:S11]  /*20d0*/  R2UR UR4, R26 ;  /* 0x000000001a0472ca */ /* 0x000fd600000e0000 */
[----:B------:R-:W-:-:S04]  /*20e0*/  UIADD3 UR6, UPT, UPT, -UR5, 0x100000, URZ ;  /* 0x0010000005067890 */ /* 0x000fc8000fffe1ff */
[----:B------:R-:W-:Y:S02]  /*20f0*/  USHF.L.U32 UR7, UR6, 0xb, URZ ;  /* 0x0000000b06077899 */ /* 0x000fe400080006ff */
[----:B------:R-:W-:Y:S01]  /*2100*/  USHF.L.U32 UR6, UR6, 0x1, URZ ;  /* 0x0000000106067899 */ /* 0x000fe200080006ff */
[----:B------:R-:W1:Y:S11]  /*2110*/  FENCE.VIEW.ASYNC.S ;  /* 0x00000000000073c6 */ /* 0x000e760000000000 */
[----:B-1----:R1:W1:Y:S01]  /*2120*/  SYNCS.EXCH.64 URZ, [UR4+0xe8], UR6 ;  /* 0x0000e80604ff75b2 */ /* 0x0022620008000100 */
[----:B------:R-:W-:Y:S01]  /*2130*/  NOP ;  /* 0x0000000000007918 */ /* 0x000fe20000000000 */
.L_x_114:
[----:B-1----:R-:W-:Y:S05]  /*2140*/  BSYNC.RECONVERGENT B6 ;  /* 0x0000000000067941 */ /* 0x002fea0003800200 */
.L_x_111:
[----:B------:R-:W-:Y:S01]  /*2150*/  UMOV UR4, 0xffffffff ;  /* 0xffffffff00047882 */ /* 0x000fe20000000000 */
[----:B------:R-:W-:Y:S02]  /*2160*/  NOP ;  /* 0x0000000000007918 */ /* 0x000fe40000000000 */
[----:B------:R-:W-:Y:S05]  /*2170*/  BRA.DIV UR4, `(.L_x_117) ;  /* 0x000000fa04707947 */ /* 0x000fea000b800000 */
[----:B------:R1:W1:Y:S02]  /*2180*/  SHFL.IDX PT, R14, R59, RZ, 0x1f ;  /* 0x00001fff3b0e7589 */ /* 0x00026400000e0000 */
.L_x_420:
[----:B-1----:R-:W-:-:S13]  /*2190*/  ISETP.NE.AND P0, PT, R14, 0x5, PT ;  /* 0x000000050e00780c */ /* 0x002fda0003f05270 */
[----:B------:R-:W-:Y:S05]  /*21a0*/  @P0 BRA `(.L_x_118) ;  /* 0x0000000000740947 */ /* 0x000fea0003800000 */
[----:B------:R-:W-:-:S03]  /*21b0*/  UMOV UR4, 0xffffffff ;  /* 0xffffffff00047882 */ /* 0x000fc60000000000 */
[----:B------:R-:W-:Y:S05]  /*21c0*/  BRA.DIV UR4, `(.L_x_119) ;  /* 0x000000fa04847947 */ /* 0x000fea000b800000 */
[----:B------:R-:W-:-:S13]  /*21d0*/  ELECT P6, URZ, PT ;  /* 0x0000000000ff782f */ /* 0x000fda00038c0000 */
.L_x_423:
        /* <DEDUP_REMOVED lines=25> */
.L_x_120:
[----:B-1----:R-:W-:Y:S05]  /*2370*/  BSYNC.RECONVERGENT B0 ;  /* 0x0000000000007941 */ /* 0x002fea0003800200 */
.L_x_118:
[----:B------:R-:W-:Y:S01]  /*2380*/  UMOV UR4, 0xffffffff ;  /* 0xffffffff00047882 */ /* 0x000fe20000000000 */
[----:B------:R-:W-:Y:S02]  /*2390*/  NOP ;  /* 0x0000000000007918 */ /* 0x000fe40000000000 */
[----:B------:R-:W-:Y:S05]  /*23a0*/  BRA.DIV UR4, `(.L_x_121) ;  /* 0x000000fa042c7947 */ /* 0x000fea000b800000 */
[----:B------:R1:W1:Y:S02]  /*23b0*/  SHFL.IDX PT, R14, R59, RZ, 0x1f ;  /* 0x00001fff3b0e7589 */ /* 0x00026400000e0000 */
.L_x_426:
[----:B-1----:R-:W-:-:S13]  /*23c0*/  ISETP.NE.AND P0, PT, R14, 0x3, PT ;  /* 0x000000030e00780c */ /* 0x002fda0003f05270 */
[----:B------:R-:W-:Y:S05]  /*23d0*/  @P0 BRA `(.L_x_122) ;  /* 0x0000000000400947 */ /* 0x000fea0003800000 */
[----:B------:R-:W-:-:S03]  /*23e0*/  UMOV UR4, 0xffffffff ;  /* 0xffffffff00047882 */ /* 0x000fc60000000000 */
[----:B------:R-:W-:Y:S05]  /*23f0*/  BRA.DIV UR4, `(.L_x_123) ;  /* 0x000000fa04407947 */ /* 0x000fea000b800000 */
[----:B------:R-:W-:-:S13]  /*2400*/  ELECT P6, URZ, PT ;  /* 0x0000000000ff782f */ /* 0x000fda00038c0000 */
.L_x_429:
        /* <DEDUP_REMOVED lines=9> */
[----:B------:R1:W-:Y:S04]  /*24a0*/  @P6 STS.64 [R3+URZ+0x138], R4 ;  /* 0x0001380403006988 */ /* 0x0003e80008000aff */
[----:B------:R1:W-:Y:S04]  /*24b0*/  @P6 STS.64 [R3+URZ+0x148], R4 ;  /* 0x0001480403006988 */ /* 0x0003e80008000aff */
[----:B------:R-:W3:Y:S02]  /*24c0*/  FENCE.VIEW.ASYNC.S ;  /* 0x00000000000073c6 */ /* 0x000ee40000000000 */
[----:B---34-:R-:W3:Y:S02]  /*24d0*/  SYNCS.CCTL.IVALL ;  /* 0x00000000000079b1 */ /* 0x018ee40000000000 */
.L_x_122:
[----:B------:R-:W-:Y:S01]  /*24e0*/  ISETP.NE.AND P0, PT, R30, RZ, PT ;  /* 0x000000ff1e00720c */ /* 0x000fe20003f05270 */
[----:B-1----:R-:W-:Y:S01]  /*24f0*/  IMAD.MOV.U32 R4, RZ, RZ, 0x20 ;  /* 0x00000020ff047424 */ /* 0x002fe200078e00ff */
[----:B---3--:R-:W-:Y:S02]  /*2500*/  NOP ;  /* 0x0000000000007918 */ /* 0x008fe40000000000 */
[----:B------:R-:W-:-:S13]  /*2510*/  ISETP.NE.OR P0, PT, R24, RZ, !P0 ;  /* 0x000000ff1800720c */ /* 0x000fda0004705670 */
[----:B------:R-:W1:Y:S01]  /*2520*/  @!P0 S2R R18, SR_CgaCtaId ;  /* 0x0000000000128919 */ /* 0x000e620000008800 */
[----:B------:R-:W-:Y:S02]  /*2530*/  @!P0 MOV R0, 0x400 ;  /* 0x0000040000008802 */ /* 0x000fe40000000f00 */
[----:B------:R-:W-:-:S04]  /*2540*/  @!P0 IADD3 R4, PT, PT, -R4, 0x100000, RZ ;  /* 0x0010000004048810 */ /* 0x000fc80007ffe1ff */
[C---:B------:R-:W-:Y:S02]  /*2550*/  @!P0 SHF.L.U32 R5, R4.reuse, 0xb, RZ ;  /* 0x0000000b04058819 */ /* 0x040fe400000006ff */
[----:B------:R-:W-:Y:S02]  /*2560*/  @!P0 SHF.L.U32 R4, R4, 0x1, RZ ;  /* 0x0000000104048819 */ /* 0x000fe400000006ff */
[----:B-1----:R-:W-:-:S05]  /*2570*/  @!P0 LEA R0, R18, R0, 0x18 ;  /* 0x0000000012008211 */ /* 0x002fca00078ec0ff */
[----:B------:R1:W-:Y:S01]  /*2580*/  @!P0 STS.64 [R0+URZ+0x150], R4 ;  /* 0x0001500400008988 */ /* 0x0003e20008000aff */
[----:B------:R-:W-:-:S03]  /*2590*/  ISETP.GE.AND P0, PT, R17, 0x2, PT ;  /* 0x000000021100780c */ /* 0x000fc60003f06270 */
[----:B------:R-:W4:Y:S02]  /*25a0*/  FENCE.VIEW.ASYNC.S ;  /* 0x00000000000073c6 */ /* 0x000f240000000000 */
[----:B----4-:R-:W3:Y:S08]  /*25b0*/  SYNCS.CCTL.IVALL ;  /* 0x00000000000079b1 */ /* 0x010ef00000000000 */
[----:B------:R-:W-:Y:S05]  /*25c0*/  @!P0 BRA `(.L_x_124) ;  /* 0x0000000000208947 */ /* 0x000fea0003800000 */
[----:B------:R-:W4:Y:S02]  /*25d0*/  LDCU UR4, c[0x0][0x36c] ;  /* 0x00006d80ff0477ac */ /* 0x000f240008000800 */
[----:B----4-:R-:W-:-:S09]  /*25e0*/  UISETP.EQ.U32.AND UP0, UPT, UR4, 0x1, UPT ;  /* 0x000000010400788c */ /* 0x010fd2000bf02070 */
[----:B------:R-:W-:Y:S05]  /*25f0*/  BRA.U !UP0, `(.L_x_125) ;  /* 0x00000001080c7547 */ /* 0x000fea000b800000 */
[----:B------:R-:W-:Y:S05]  /*2600*/  WARPSYNC.ALL ;  /* 0x0000000000007948 */ /* 0x000fea0003800000 */
[----:B---3--:R-:W-:Y:S01]  /*2610*/  UCGABAR_ARV ;  /* 0x00000000000079c7 */ /* 0x008fe20008000000 */
[----:B------:R-:W-:Y:S05]  /*2620*/  BRA `(.L_x_126) ;  /* 0x0000000000107947 */ /* 0x000fea0003800000 */
.L_x_125:
[----:B---3--:R-:W-:Y:S05]  /*2630*/  WARPSYNC.ALL ;  /* 0x0000000000007948 */ /* 0x008fea0003800000 */
[----:B------:R-:W-:Y:S05]  /*2640*/  BRA `(.L_x_126) ;  /* 0x0000000000087947 */ /* 0x000fea0003800000 */
.L_x_124:
[----:B------:R-:W-:Y:S05]  /*2650*/  WARPSYNC.ALL ;  /* 0x0000000000007948 */ /* 0x000fea0003800000 */
[----:B---3--:R-:W-:Y:S06]  /*2660*/  BAR.SYNC.DEFER_BLOCKING 0x0 ;  /* 0x0000000000007b1d */ /* 0x008fec0000010000 */
.L_x_126:
[----:B------:R-:W3:Y:S01]  /*2670*/  I2F.U32.RP R8, UR37 ;  /* 0x0000002500087d06 */ /* 0x000ee20008209000 */
[----:B------:R-:W-:Y:S01]  /*2680*/  UIADD3 UR8, UPT, UPT, UR37, 0x1, URZ ;  /* 0x0000000125087890 */ /* 0x000fe2000fffe0ff */
[-C--:B------:R-:W-:Y:S01]  /*2690*/  IABS R3, R2.reuse ;  /* 0x0000000200037213 */ /* 0x080fe20000000000 */
[----:B------:R-:W4:Y:S01]  /*26a0*/  S2R R51, SR_CTAID.Y ;  /* 0x0000000000337919 */ /* 0x000f220000002600 */
[----:B------:R-:W-:Y:S01]  /*26b0*/  IABS R11, R2 ;  /* 0x00000002000b7213 */ /* 0x000fe20000000000 */
[----:B------:R-:W-:Y:S01]  /*26c0*/  ULEA.HI UR8, UR8, UR8, URZ, 0x1 ;  /* 0x0000000808087291 */ /* 0x000fe2000f8f08ff */
[----:B------:R-:W-:Y:S01]  /*26d0*/  ISETP.NE.U32.AND P0, PT, RZ, UR37, PT ;  /* 0x00000025ff007c0c */ /* 0x000fe2000bf05070 */
[----:B------:R-:W-:Y:S01]  /*26e0*/  IMAD.MOV.U32 R12, RZ, RZ, RZ ;  /* 0x000000ffff0c7224 */ /* 0x000fe200078e00ff */
[----:B------:R-:W-:Y:S01]  /*26f0*/  I2F.RP R14, R3 ;  /* 0x00000003000e7306 */ /* 0x000fe20000209400 */
[----:B------:R-:W-:Y:S01]  /*2700*/  USHF.R.S32.HI UR7, URZ, 0x1, UR8 ;  /* 0x00000001ff077899 */ /* 0x000fe20008011408 */
[----:B------:R-:W-:-:S02]  /*2710*/  SHF.R.U32.HI R2, RZ, 0x1, R18 ;  /* 0x00000001ff027819 */ /* 0x000fc40000011612 */
[----:B------:R-:W-:-:S05]  /*2720*/  CS2R.32 R56, SR_CgaSize ;  /* 0x0000000000387805 */ /* 0x000fca0000008a00 */
[----:B------:R-:W-:-:S05]  /*2730*/  IMAD R56, R56, -0xa0, RZ ;  /* 0xffffff6038387824 */ /* 0x000fca00078e02ff */
[----:B------:R-:W-:-:S14]  /*2740*/  R2UR UR4, R56 ;  /* 0x00000000380472ca */ /* 0x000fdc00000e0000 */
[----:B------:R-:W2:Y:S01]  /*2750*/  LDCU UR4, c[0x0][UR4+0x2b4] ;  /* 0x00005680040477ac */ /* 0x000ea20008000800 */
[----:B------:R-:W-:Y:S02]  /*2760*/  IADD3 R11, PT, PT, RZ, -R11, RZ ;  /* 0x8000000bff0b7210 */ /* 0x000fe40007ffe0ff */
[----:B------:R-:W-:Y:S01]  /*2770*/  PRMT R29, RZ, 0x7610, R29 ;  /* 0x00007610ff1d7816 */ /* 0x000fe2000000001d */
[----:B-1----:R-:W-:Y:S01]  /*2780*/  IMAD.U32 R5, RZ, RZ, UR7 ;  /* 0x00000007ff057e24 */ /* 0x002fe2000f8e00ff */
[----:B---3--:R-:W1:Y:S01]  /*2790*/  MUFU.RCP R8, R8 ;  /* 0x0000000800087308 */ /* 0x008e620000001000 */
[----:B------:R-:W-:Y:S02]  /*27a0*/  USHF.L.U32 UR5, UR37, 0x1, URZ ;  /* 0x0000000125057899 */ /* 0x000fe400080006ff */
[----:B------:R-:W-:Y:S01]  /*27b0*/  ULOP3.LUT UR6, UR36, 0x2000, URZ, 0x3c, !UPT ;  /* 0x0000200024067892 */ /* 0x000fe2000f8e3cff */
[----:B------:R-:W-:Y:S01]  /*27c0*/  IABS R0, R5 ;  /* 0x0000000500007213 */ /* 0x000fe20000000000 */
[----:B------:R-:W-:-:S03]  /*27d0*/  ULOP3.LUT UR8, UR8, 0xfffffffe, URZ, 0xc0, !UPT ;  /* 0xfffffffe08087892 */ /* 0x000fc6000f8ec0ff */
[----:B------:R-:W-:Y:S01]  /*27e0*/  I2F.U32.RP R20, UR7 ;  /* 0x0000000700147d06 */ /* 0x000fe20008209000 */
[----:B------:R-:W-:-:S07]  /*27f0*/  UIADD3 UR8, UPT, UPT, -UR8, 0x10, URZ ;  /* 0x0000001008087890 */ /* 0x000fce000fffe1ff */
[----:B------:R-:W-:Y:S01]  /*2800*/  I2F.RP R4, R0 ;  /* 0x0000000000047306 */ /* 0x000fe20000209400 */
[----:B-1----:R-:W-:-:S07]  /*2810*/  VIADD R8, R8, 0xffffffe ;  /* 0x0ffffffe08087836 */ /* 0x002fce0000000000 */
[----:B------:R-:W1:Y:S08]  /*2820*/  F2I.FTZ.U32.TRUNC.NTZ R9, R8 ;  /* 0x0000000800097305 */ /* 0x000e70000021f000 */
[----:B------:R-:W-:Y:S01]  /*2830*/  I2F.U32.RP R30, UR36 ;  /* 0x00000024001e7d06 */ /* 0x000fe20008209000 */
[----:B-1----:R-:W-:-:S07]  /*2840*/  IMAD.MOV R7, RZ, RZ, -R9 ;  /* 0x000000ffff077224 */ /* 0x002fce00078e0a09 */
[----:B------:R-:W1:Y:S01]  /*2850*/  MUFU.RCP R14, R14 ;  /* 0x0000000e000e7308 */ /* 0x000e620000001000 */
[----:B------:R-:W-:Y:S02]  /*2860*/  IMAD.MOV.U32 R8, RZ, RZ, RZ ;  /* 0x000000ffff087224 */ /* 0x000fe400078e00ff */
[----:B------:R-:W-:-:S04]  /*2870*/  IMAD R7, R7, UR37, RZ ;  /* 0x0000002507077c24 */ /* 0x000fc8000f8e02ff */
[----:B------:R-:W-:Y:S01]  /*2880*/  IMAD.HI.U32 R7, R9, R7, R8 ;  /* 0x0000000709077227 */ /* 0x000fe200078e0008 */
[----:B------:R-:W3:Y:S03]  /*2890*/  MUFU.RCP R20, R20 ;  /* 0x0000001400147308 */ /* 0x000ee60000001000 */
[----:B------:R-:W-:Y:S02]  /*28a0*/  IMAD R9, RZ, RZ, -UR7 ;  /* 0x80000007ff097e24 */ /* 0x000fe4000f8e02ff */
[----:B------:R-:W-:-:S03]  /*28b0*/  IMAD.HI.U32 R7, R7, R18, RZ ;  /* 0x0000001207077227 */ /* 0x000fc600078e00ff */
[----:B------:R-:W4:Y:S01]  /*28c0*/  MUFU.RCP R4, R4 ;  /* 0x0000000400047308 */ /* 0x000f220000001000 */
[----:B-1----:R-:W-:Y:S02]  /*28d0*/  IADD3 R14, PT, PT, R14, 0xffffffe, RZ ;  /* 0x0ffffffe0e0e7810 */ /* 0x002fe40007ffe0ff */
[----:B------:R-:W-:-:S05]  /*28e0*/  IADD3 R10, PT, PT, -R7, RZ, RZ ;  /* 0x000000ff070a7210 */ /* 0x000fca0007ffe1ff */
[----:B------:R-:W1:Y:S01]  /*28f0*/  MUFU.RCP R30, R30 ;  /* 0x0000001e001e7308 */ /* 0x000e620000001000 */
[----:B------:R-:W-:Y:S02]  /*2900*/  IMAD R10, R10, UR37, R18 ;  /* 0x000000250a0a7c24 */ /* 0x000fe4000f8e0212 */
[----:B---3--:R-:W-:-:S03]  /*2910*/  VIADD R20, R20, 0xffffffe ;  /* 0x0ffffffe14147836 */ /* 0x008fc60000000000 */
[----:B------:R-:W-:Y:S02]  /*2920*/  ISETP.GE.U32.AND P2, PT, R10, UR37, PT ;  /* 0x000000250a007c0c */ /* 0x000fe4000bf46070 */
[----:B------:R-:W3:Y:S01]  /*2930*/  F2I.FTZ.U32.TRUNC.NTZ R15, R14 ;  /* 0x0000000e000f7305 */ /* 0x000ee2000021f000 */
[----:B----4-:R-:W-:-:S07]  /*2940*/  VIADD R4, R4, 0xffffffe ;  /* 0x0ffffffe04047836 */ /* 0x010fce0000000000 */
[----:B------:R4:W2:Y:S01]  /*2950*/  F2I.FTZ.U32.TRUNC.NTZ R21, R20 ;  /* 0x0000001400157305 */ /* 0x0008a2000021f000 */
[----:B-1----:R-:W-:Y:S02]  /*2960*/  VIADD R30, R30, 0xffffffe ;  /* 0x0ffffffe1e1e7836 */ /* 0x002fe40000000000 */
[----:B------:R-:W-:Y:S02]  /*2970*/  @P2 VIADD R10, R10, -UR37 ;  /* 0x800000250a0a2c36 */ /* 0x000fe40008000000 */
[----:B------:R-:W-:Y:S02]  /*2980*/  @P2 VIADD R7, R7, 0x1 ;  /* 0x0000000107072836 */ /* 0x000fe40000000000 */
[----:B---3--:R-:W-:Y:S01]  /*2990*/  IMAD.MOV R8, RZ, RZ, -R15 ;  /* 0x000000ffff087224 */ /* 0x008fe200078e0a0f */
[----:B------:R-:W1:Y:S01]  /*29a0*/  F2I.FTZ.U32.TRUNC.NTZ R13, R4 ;  /* 0x00000004000d7305 */ /* 0x000e62000021f000 */
[----:B------:R-:W-:Y:S01]  /*29b0*/  IMAD.MOV.U32 R14, RZ, RZ, RZ ;  /* 0x000000ffff0e7224 */ /* 0x000fe200078e00ff */
[----:B------:R-:W-:Y:S01]  /*29c0*/  ISETP.GE.U32.AND P1, PT, R10, UR37, PT ;  /* 0x000000250a007c0c */ /* 0x000fe2000bf26070 */
[----:B------:R-:W-:Y:S01]  /*29d0*/  IMAD R8, R8, R3, RZ ;  /* 0x0000000308087224 */ /* 0x000fe200078e02ff */
[----:B------:R-:W-:Y:S01]  /*29e0*/  IABS R10, R5 ;  /* 0x00000005000a7213 */ /* 0x000fe20000000000 */
[----:B------:R-:W-:-:S02]  /*29f0*/  IMAD.MOV.U32 R5, RZ, RZ, R11 ;  /* 0x000000ffff057224 */ /* 0x000fc400078e000b */
[----:B----4-:R-:W-:Y:S01]  /*2a00*/  HFMA2 R20, -RZ, RZ, 0, 0 ;  /* 0x00000000ff147431 */ /* 0x010fe200000001ff */
[----:B------:R-:W3:Y:S01]  /*2a10*/  F2I.FTZ.U32.TRUNC.NTZ R31, R30 ;  /* 0x0000001e001f7305 */ /* 0x000ee2000021f000 */
[----:B--2---:R-:W-:Y:S02]  /*2a20*/  IMAD R9, R9, R21, RZ ;  /* 0x0000001509097224 */ /* 0x004fe400078e02ff */
[----:B------:R-:W-:-:S04]  /*2a30*/  IMAD.HI.U32 R8, R15, R8, R14 ;  /* 0x000000080f087227 */ /* 0x000fc800078e000e */
[----:B-1----:R-:W-:Y:S01]  /*2a40*/  IMAD.MOV R4, RZ, RZ, -R13 ;  /* 0x000000ffff047224 */ /* 0x002fe200078e0a0d */
[----:B------:R-:W-:Y:S01]  /*2a50*/  @P1 IADD3 R7, PT, PT, R7, 0x1, RZ ;  /* 0x0000000107071810 */ /* 0x000fe20007ffe0ff */
[----:B------:R-:W-:Y:S01]  /*2a60*/  IMAD.HI.U32 R9, R21, R9, R20 ;  /* 0x0000000915097227 */ /* 0x000fe200078e0014 */
[----:B------:R-:W-:-:S03]  /*2a70*/  @!P0 LOP3.LUT R7, RZ, UR37, RZ, 0x33, !PT ;  /* 0x00000025ff078c12 */ /* 0x000fc6000f8e33ff */
[----:B------:R-:W-:Y:S02]  /*2a80*/  IMAD R4, R4, R0, RZ ;  /* 0x0000000004047224 */ /* 0x000fe400078e02ff */
[----:B------:R-:W-:Y:S02]  /*2a90*/  IMAD.MOV.U32 R14, RZ, RZ, 0x1 ;  /* 0x00000001ff0e7424 */ /* 0x000fe400078e00ff */
[----:B---3--:R-:W-:Y:S02]  /*2aa0*/  IMAD.MOV R6, RZ, RZ, -R31 ;  /* 0x000000ffff067224 */ /* 0x008fe400078e0a1f */
[----:B------:R-:W-:Y:S01]  /*2ab0*/  IMAD.HI.U32 R12, R13, R4, R12 ;  /* 0x000000040d0c7227 */ /* 0x000fe200078e000c */
[----:B------:R-:W-:Y:S02]  /*2ac0*/  SHF.L.U32 R14, R14, UR37, RZ ;  /* 0x000000250e0e7c19 */ /* 0x000fe400080006ff */
[----:B------:R-:W-:-:S05]  /*2ad0*/  CS2R.32 R4, SR_CgaSize ;  /* 0x0000000000047805 */ /* 0x000fca0000008a00 */
[----:B------:R-:W-:-:S06]  /*2ae0*/  IMAD R4, R4, -0xa0, RZ ;  /* 0xffffff6004047824 */ /* 0x000fcc00078e02ff */
[----:B------:R-:W1:Y:S01]  /*2af0*/  LDC R4, c[0x0][R4+0x2a4] ;  /* 0x0000a90004047b82 */ /* 0x000e620000000800 */
[----:B------:R-:W-:Y:S01]  /*2b00*/  I2FP.F32.U32 R13, R51 ;  /* 0x00000033000d7245 */ /* 0x000fe20000201000 */
[----:B------:R-:W-:Y:S01]  /*2b10*/  IMAD.HI.U32 R9, R9, R2, RZ ;  /* 0x0000000209097227 */ /* 0x000fe200078e00ff */
[----:B------:R-:W-:-:S03]  /*2b20*/  LOP3.LUT R14, R14, 0x1, RZ, 0xfc, !PT ;  /* 0x000000010e0e7812 */ /* 0x000fc600078efcff */
[----:B------:R-:W-:Y:S02]  /*2b30*/  IMAD R6, R6, UR36, RZ ;  /* 0x0000002406067c24 */ /* 0x000fe4000f8e02ff */
[----:B------:R-:W-:Y:S01]  /*2b40*/  FMUL R13, R13, UR4 ;  /* 0x000000040d0d7c20 */ /* 0x000fe20008400000 */
[----:B------:R-:W-:Y:S01]  /*2b50*/  IMAD.MOV.U32 R30, RZ, RZ, RZ ;  /* 0x000000ffff1e7224 */ /* 0x000fe200078e00ff */
[----:B------:R-:W-:Y:S01]  /*2b60*/  USHF.L.U32 UR4, UR37, 0x2, URZ ;  /* 0x0000000225047899 */ /* 0x000fe200080006ff */
[----:B------:R-:W-:Y:S02]  /*2b70*/  IMAD.MOV R11, RZ, RZ, -R9 ;  /* 0x000000ffff0b7224 */ /* 0x000fe400078e0a09 */
[----:B------:R-:W-:Y:S01]  /*2b80*/  IMAD.MOV R10, RZ, RZ, -R10 ;  /* 0x000000ffff0a7224 */ /* 0x000fe200078e0a0a */
[----:B------:R-:W2:Y:S01]  /*2b90*/  F2I.U32.TRUNC.NTZ R13, R13 ;  /* 0x0000000d000d7305 */ /* 0x000ea2000020f000 */
[----:B------:R-:W-:Y:S01]  /*2ba0*/  IMAD.HI.U32 R9, R12, 0x1000, RZ ;  /* 0x000010000c097827 */ /* 0x000fe200078e00ff */
[----:B------:R-:W-:-:S03]  /*2bb0*/  LOP3.LUT R12, R14, 0xffff, RZ, 0xc0, !PT ;  /* 0x0000ffff0e0c7812 */ /* 0x000fc600078ec0ff */
[----:B------:R-:W-:Y:S01]  /*2bc0*/  IMAD.HI.U32 R6, R31, R6, R30 ;  /* 0x000000061f067227 */ /* 0x000fe200078e001e */
[----:B------:R-:W-:Y:S01]  /*2bd0*/  SHF.L.U32 R12, R12, UR5, RZ ;  /* 0x000000050c0c7c19 */ /* 0x000fe200080006ff */
[----:B------:R-:W-:Y:S02]  /*2be0*/  USHF.L.U32 UR5, UR37, 0x3, URZ ;  /* 0x0000000325057899 */ /* 0x000fe400080006ff */
[----:B------:R-:W-:Y:S01]  /*2bf0*/  IMAD.HI.U32 R8, R8, 0x2000, RZ ;  /* 0x0000200008087827 */ /* 0x000fe200078e00ff */
[----:B------:R-:W-:Y:S02]  /*2c00*/  LOP3.LUT R14, R14, R12, RZ, 0xfc, !PT ;  /* 0x0000000c0e0e7212 */ /* 0x000fe400078efcff */
[----:B------:R-:W3:Y:S01]  /*2c10*/  S2R R12, SR_CTAID.X ;  /* 0x00000000000c7919 */ /* 0x000ee20000002500 */
[----:B------:R-:W-:Y:S02]  /*2c20*/  IMAD R10, R9, R10, 0x1000 ;  /* 0x00001000090a7424 */ /* 0x000fe400078e020a */
[----:B------:R-:W-:Y:S01]  /*2c30*/  IMAD R2, R11, UR7, R2 ;  /* 0x000000070b027c24 */ /* 0x000fe2000f8e0202 */
[----:B------:R-:W-:Y:S01]  /*2c40*/  LOP3.LUT R11, RZ, UR36, RZ, 0x33, !PT ;  /* 0x00000024ff0b7c12 */ /* 0x000fe2000f8e33ff */
[----:B------:R-:W-:Y:S01]  /*2c50*/  IMAD.HI.U32 R6, R6, R7, RZ ;  /* 0x0000000706067227 */ /* 0x000fe200078e00ff */
[----:B------:R-:W-:-:S02]  /*2c60*/  ISETP.GT.U32.AND P0, PT, R0, R10, PT ;  /* 0x0000000a0000720c */ /* 0x000fc40003f04070 */
[----:B------:R-:W-:Y:S01]  /*2c70*/  ISETP.GE.U32.AND P3, PT, R2, UR7, PT ;  /* 0x0000000702007c0c */ /* 0x000fe2000bf66070 */
[----:B------:R-:W-:Y:S02]  /*2c80*/  IMAD R5, R8, R5, 0x2000 ;  /* 0x0000200008057424 */ /* 0x000fe400078e0205 */
[----:B------:R-:W-:Y:S02]  /*2c90*/  IMAD.MOV R6, RZ, RZ, -R6 ;  /* 0x000000ffff067224 */ /* 0x000fe400078e0a06 */
[----:B--2---:R-:W-:Y:S01]  /*2ca0*/  IMAD.MOV R13, RZ, RZ, -R13 ;  /* 0x000000ffff0d7224 */ /* 0x004fe200078e0a0d */
[----:B------:R-:W-:Y:S01]  /*2cb0*/  ISETP.GT.U32.AND P1, PT, R3, R5, PT ;  /* 0x000000050300720c */ /* 0x000fe20003f24070 */
[----:B------:R-:W-:Y:S01]  /*2cc0*/  IMAD R6, R6, UR36, R7 ;  /* 0x0000002406067c24 */ /* 0x000fe2000f8e0207 */
[----:B------:R-:W-:Y:S01]  /*2cd0*/  LOP3.LUT R7, R14, 0xffff, RZ, 0xc0, !PT ;  /* 0x0000ffff0e077812 */ /* 0x000fe200078ec0ff */
[----:B-1----:R-:W-:Y:S02]  /*2ce0*/  IMAD R51, R4, R13, R51 ;  /* 0x0000000d04337224 */ /* 0x002fe400078e0233 */
[----:B------:R-:W-:Y:S01]  /*2cf0*/  @!P0 IADD3 R10, PT, PT, R10, -R0, RZ ;  /* 0x800000000a0a8210 */ /* 0x000fe20007ffe0ff */
[----:B------:R-:W-:Y:S01]  /*2d00*/  @!P0 VIADD R9, R9, 0x1 ;  /* 0x0000000109098836 */ /* 0x000fe20000000000 */
[----:B------:R-:W-:Y:S01]  /*2d10*/  ISETP.GE.U32.AND P2, PT, R6, UR36, PT ;  /* 0x0000002406007c0c */ /* 0x000fe2000bf46070 */
[----:B------:R-:W-:Y:S01]  /*2d20*/  @P3 VIADD R2, R2, -UR7 ;  /* 0x8000000702023c36 */ /* 0x000fe20008000000 */
[----:B------:R-:W-:Y:S01]  /*2d30*/  SHF.L.U32 R7, R7, UR4, RZ ;  /* 0x0000000407077c19 */ /* 0x000fe200080006ff */
[----:B------:R-:W-:-:S03]  /*2d40*/  ULOP3.LUT UR4, UR7, 0x1000, URZ, 0x3c, !UPT ;  /* 0x0000100007047892 */ /* 0x000fc6000f8e3cff */
[----:B------:R-:W-:Y:S01]  /*2d50*/  @!P1 VIADD R8, R8, 0x1 ;  /* 0x0000000108089836 */ /* 0x000fe20000000000 */
[----:B------:R-:W-:Y:S01]  /*2d60*/  ISETP.GE.U32.AND P3, PT, R2, UR7, PT ;  /* 0x0000000702007c0c */ /* 0x000fe2000bf66070 */
[----:B------:R-:W-:Y:S01]  /*2d70*/  @!P1 IMAD.IADD R5, R5, 0x1, -R3 ;  /* 0x0000000105059824 */ /* 0x000fe200078e0a03 */
[----:B------:R-:W-:Y:S02]  /*2d80*/  ISETP.GE.U32.AND P1, PT, R10, R0, PT ;  /* 0x000000000a00720c */ /* 0x000fe40003f26070 */
[----:B------:R-:W-:Y:S02]  /*2d90*/  ISETP.LE.AND P0, PT, RZ, UR4, PT ;  /* 0x00000004ff007c0c */ /* 0x000fe4000bf03270 */
[----:B------:R-:W-:Y:S02]  /*2da0*/  LOP3.LUT R14, R14, R7, RZ, 0xfc, !PT ;  /* 0x000000070e0e7212 */ /* 0x000fe400078efcff */
[----:B------:R-:W-:-:S05]  /*2db0*/  CS2R.32 R56, SR_CgaSize ;  /* 0x0000000000387805 */ /* 0x000fca0000008a00 */
[----:B------:R-:W-:-:S05]  /*2dc0*/  IMAD R56, R56, -0xa0, RZ ;  /* 0xffffff6038387824 */ /* 0x000fca00078e02ff */
[----:B------:R-:W-:-:S14]  /*2dd0*/  R2UR UR4, R56 ;  /* 0x00000000380472ca */ /* 0x000fdc00000e0000 */
[----:B------:R-:W1:Y:S01]  /*2de0*/  LDCU UR4, c[0x0][UR4+0x2b0] ;  /* 0x00005600040477ac */ /* 0x000e620008000800 */
[----:B------:R-:W-:Y:S02]  /*2df0*/  @P2 IADD3 R6, PT, PT, R6, -UR36, RZ ;  /* 0x8000002406062c10 */ /* 0x000fe4000fffe0ff */
[----:B------:R-:W-:Y:S01]  /*2e00*/  ISETP.GE.U32.AND P2, PT, R5, R3, PT ;  /* 0x000000030500720c */ /* 0x000fe20003f46070 */
[----:B------:R-:W-:Y:S01]  /*2e10*/  IMAD.MOV.U32 R3, RZ, RZ, 0xffff ;  /* 0x0000ffffff037424 */ /* 0x000fe200078e00ff */
[----:B------:R-:W-:Y:S02]  /*2e20*/  IADD3 R5, PT, PT, -R17, 0x10, RZ ;  /* 0x0000001011057810 */ /* 0x000fe40007ffe1ff */
[----:B------:R-:W-:Y:S01]  /*2e30*/  LOP3.LUT R7, R14, 0xffff, RZ, 0xc0, !PT ;  /* 0x0000ffff0e077812 */ /* 0x000fe200078ec0ff */
[----:B------:R-:W-:Y:S01]  /*2e40*/  @P1 VIADD R9, R9, 0x1 ;  /* 0x0000000109091836 */ /* 0x000fe20000000000 */
[----:B------:R-:W-:Y:S02]  /*2e50*/  SHF.R.U32.HI R5, RZ, R5, R3 ;  /* 0x00000005ff057219 */ /* 0x000fe40000011603 */
[----:B------:R-:W-:Y:S01]  /*2e60*/  ISETP.NE.U32.AND P1, PT, RZ, UR7, PT ;  /* 0x00000007ff007c0c */ /* 0x000fe2000bf25070 */
[----:B------:R-:W-:Y:S01]  /*2e70*/  @!P0 IMAD.MOV R9, RZ, RZ, -R9 ;  /* 0x000000ffff098224 */ /* 0x000fe200078e0a09 */
[----:B------:R-:W-:-:S02]  /*2e80*/  LOP3.LUT R0, RZ, UR7, RZ, 0x33, !PT ;  /* 0x00000007ff007c12 */ /* 0x000fc4000f8e33ff */
[----:B------:R-:W-:Y:S01]  /*2e90*/  @P3 IADD3 R2, PT, PT, R2, -UR7, RZ ;  /* 0x8000000702023c10 */ /* 0x000fe2000fffe0ff */
[----:B------:R-:W-:Y:S01]  /*2ea0*/  @P2 VIADD R8, R8, 0x1 ;  /* 0x0000000108082836 */ /* 0x000fe20000000000 */
[----:B------:R-:W-:Y:S02]  /*2eb0*/  SHF.L.U32 R7, R7, UR5, RZ ;  /* 0x0000000507077c19 */ /* 0x000fe400080006ff */
[----:B------:R-:W-:Y:S02]  /*2ec0*/  SEL R2, R0, R2, !P1 ;  /* 0x0000000200027207 */ /* 0x000fe40004800000 */
[----:B------:R-:W-:Y:S02]  /*2ed0*/  LOP3.LUT R14, R5, R14, R7, 0xe0, !PT ;  /* 0x0000000e050e7212 */ /* 0x000fe400078ee007 */
[----:B------:R-:W-:Y:S02]  /*2ee0*/  ISETP.NE.AND P1, PT, RZ, UR7, PT ;  /* 0x00000007ff007c0c */ /* 0x000fe4000bf25270 */
[----:B---3--:R-:W-:-:S02]  /*2ef0*/  I2FP.F32.U32 R5, R12 ;  /* 0x0000000c00057245 */ /* 0x008fc40000201000 */
[----:B------:R-:W-:Y:S02]  /*2f00*/  ISETP.GE.U32.AND P3, PT, R6, UR36, PT ;  /* 0x0000002406007c0c */ /* 0x000fe4000bf66070 */
[----:B------:R-:W-:Y:S02]  /*2f10*/  ISETP.LE.AND P0, PT, RZ, UR6, PT ;  /* 0x00000006ff007c0c */ /* 0x000fe4000bf03270 */
[----:B------:R-:W-:Y:S01]  /*2f20*/  SEL R9, R0, R9, !P1 ;  /* 0x0000000900097207 */ /* 0x000fe20004800000 */
[----:B-1----:R-:W-:Y:S01]  /*2f30*/  FMUL R0, R5, UR4 ;  /* 0x0000000405007c20 */ /* 0x002fe20008400000 */
[----:B------:R-:W-:-:S05]  /*2f40*/  CS2R.32 R56, SR_CgaSize ;  /* 0x0000000000387805 */ /* 0x000fca0000008a00 */
[----:B------:R-:W-:-:S05]  /*2f50*/  IMAD R56, R56, -0xa0, RZ ;  /* 0xffffff6038387824 */ /* 0x000fca00078e02ff */
[----:B------:R-:W-:-:S14]  /*2f60*/  R2UR UR4, R56 ;  /* 0x00000000380472ca */ /* 0x000fdc00000e0000 */
[----:B------:R-:W1:Y:S01]  /*2f70*/  LDCU UR4, c[0x0][UR4+0x2a0] ;  /* 0x00005400040477ac */ /* 0x000e620008000800 */
[----:B------:R-:W-:Y:S01]  /*2f80*/  ISETP.NE.U32.AND P1, PT, RZ, UR36, PT ;  /* 0x00000024ff007c0c */ /* 0x000fe2000bf25070 */
[C---:B------:R-:W-:Y:S01]  /*2f90*/  IMAD R5, R2.reuse, 0x2, R23 ;  /* 0x0000000202057824 */ /* 0x040fe200078e0217 */
[----:B------:R-:W-:Y:S01]  /*2fa0*/  ISETP.NE.AND P2, PT, RZ, UR36, PT ;  /* 0x00000024ff007c0c */ /* 0x000fe2000bf45270 */
[----:B------:R-:W-:Y:S01]  /*2fb0*/  IMAD R9, R2, R9, RZ ;  /* 0x0000000902097224 */ /* 0x000fe200078e02ff */
[----:B------:R-:W2:Y:S01]  /*2fc0*/  F2I.U32.TRUNC.NTZ R0, R0 ;  /* 0x0000000000007305 */ /* 0x000ea2000020f000 */
[----:B------:R-:W-:Y:S01]  /*2fd0*/  SHF.R.U32.HI R3, RZ, UR8, R3 ;  /* 0x00000008ff037c19 */ /* 0x000fe20008011603 */
[----:B------:R-:W-:Y:S01]  /*2fe0*/  @P3 VIADD R6, R6, -UR36 ;  /* 0x8000002406063c36 */ /* 0x000fe20008000000 */
[----:B------:R-:W-:Y:S02]  /*2ff0*/  LOP3.LUT R14, R14, 0xffff, RZ, 0xc0, !PT ;  /* 0x0000ffff0e0e7812 */ /* 0x000fe400078ec0ff */
[----:B------:R-:W-:-:S02]  /*3000*/  @!P0 IADD3 R8, PT, PT, -R8, RZ, RZ ;  /* 0x000000ff08088210 */ /* 0x000fc40007ffe1ff */
[----:B------:R-:W-:Y:S02]  /*3010*/  ISETP.NE.AND P0, PT, R24, RZ, PT ;  /* 0x000000ff1800720c */ /* 0x000fe40003f05270 */
[C---:B------:R-:W-:Y:S02]  /*3020*/  SEL R6, R11.reuse, R6, !P1 ;  /* 0x000000060b067207 */ /* 0x040fe40004800000 */
[----:B------:R-:W-:Y:S02]  /*3030*/  SEL R11, R11, R8, !P2 ;  /* 0x000000080b0b7207 */ /* 0x000fe40005000000 */
[----:B------:R-:W-:Y:S01]  /*3040*/  LOP3.LUT R3, R3, 0x5555, RZ, 0xc0, !PT ;  /* 0x0000555503037812 */ /* 0x000fe200078ec0ff */
[----:B------:R-:W-:Y:S01]  /*3050*/  IMAD R13, R6, UR37, R23 ;  /* 0x00000025060d7c24 */ /* 0x000fe2000f8e0217 */
[----:B------:R-:W-:Y:S01]  /*3060*/  SHF.L.U32 R14, R14, R5, RZ ;  /* 0x000000050e0e7219 */ /* 0x000fe200000006ff */
[--C-:B--2---:R-:W-:Y:S01]  /*3070*/  IMAD.MOV R56, RZ, RZ, -R0.reuse ;  /* 0x000000ffff387224 */ /* 0x104fe200078e0a00 */
[----:B------:R-:W-:Y:S01]  /*3080*/  PRMT R0, RZ, 0x7610, R0 ;  /* 0x00007610ff007816 */ /* 0x000fe20000000000 */
[----:B------:R-:W-:Y:S01]  /*3090*/  IMAD R11, R6, R11, RZ ;  /* 0x0000000b060b7224 */ /* 0x000fe200078e02ff */
[----:B------:R-:W-:Y:S01]  /*30a0*/  SHF.L.U32 R13, R3, R13, RZ ;  /* 0x0000000d030d7219 */ /* 0x000fe200000006ff */
[----:B-1----:R-:W-:Y:S01]  /*30b0*/  IMAD R56, R56, UR4, R12 ;  /* 0x0000000438387c24 */ /* 0x002fe2000f8e020c */
[----:B------:R-:W-:-:S02]  /*30c0*/  LOP3.LUT R8, R9, 0x3f, RZ, 0xc0, !PT ;  /* 0x0000003f09087812 */ /* 0x000fc400078ec0ff */
[----:B------:R-:W-:Y:S01]  /*30d0*/  LOP3.LUT R10, R11, 0x3f, RZ, 0xc0, !PT ;  /* 0x0000003f0b0a7812 */ /* 0x000fe200078ec0ff */
[----:B------:R-:W-:Y:S06]  /*30e0*/  @P0 BRA `(.L_x_127) ;  /* 0x0000000400340947 */ /* 0x000fec0003800000 */
[----:B------:R-:W-:Y:S01]  /*30f0*/  UISETP.GE.AND UP0, UPT, UR4, 0x1, UPT ;  /* 0x000000010400788c */ /* 0x000fe2000bf06270 */
[----:B------:R-:W-:-:S08]  /*3100*/  PRMT R29, RZ, 0x7610, R29 ;  /* 0x00007610ff1d7816 */ /* 0x000fd0000000001d */
[----:B------:R-:W-:Y:S05]  /*3110*/  BRA.U !UP0, `(.L_x_128) ;  /* 0x0000000508107547 */ /* 0x000fea000b800000 */
[C---:B------:R-:W-:Y:S01]  /*3120*/  LOP3.LUT R26, R4.reuse, 0x3, RZ, 0xc0, !PT ;  /* 0x00000003041a7812 */ /* 0x040fe200078ec0ff */
[----:B------:R-:W-:Y:S01]  /*3130*/  IMAD.MOV.U32 R0, RZ, RZ, RZ ;  /* 0x000000ffff007224 */ /* 0x000fe200078e00ff */
[----:B------:R-:W-:Y:S02]  /*3140*/  LOP3.LUT R21, R4, 0x7ffffffc, RZ, 0xc0, !PT ;  /* 0x7ffffffc04157812 */ /* 0x000fe400078ec0ff */
[----:B------:R-:W-:Y:S02]  /*3150*/  PRMT R29, RZ, 0x7610, R29 ;  /* 0x00007610ff1d7816 */ /* 0x000fe4000000001d */
.L_x_132:
[----:B------:R-:W-:-:S13]  /*3160*/  ISETP.GE.AND P0, PT, R4, 0x1, PT ;  /* 0x000000010400780c */ /* 0x000fda0003f06270 */
[----:B------:R-:W-:Y:S05]  /*3170*/  @!P0 BRA `(.L_x_129) ;  /* 0x0000000000ec8947 */ /* 0x000fea0003800000 */
[----:B------:R-:W-:Y:S01]  /*3180*/  ISETP.GE.U32.AND P0, PT, R4, 0x4, PT ;  /* 0x000000040400780c */ /* 0x000fe20003f06070 */
[----:B------:R-:W-:Y:S01]  /*3190*/  IMAD.MOV.U32 R2, RZ, RZ, RZ ;  /* 0x000000ffff027224 */ /* 0x000fe200078e00ff */
[----:B------:R-:W-:-:S11]  /*31a0*/  LOP3.LUT R6, R0, R56, RZ, 0x3c, !PT ;  /* 0x0000003800067212 */ /* 0x000fd600078e3cff */
[----:B------:R-:W-:Y:S05]  /*31b0*/  @!P0 BRA `(.L_x_130) ;  /* 0x0000000000788947 */ /* 0x000fea0003800000 */
[----:B------:R-:W-:Y:S01]  /*31c0*/  ISETP.GT.U32.AND P0, PT, R6, 0x1, PT ;  /* 0x000000010600780c */ /* 0x000fe20003f04070 */
[----:B------:R-:W-:Y:S01]  /*31d0*/  IMAD.MOV.U32 R3, RZ, RZ, RZ ;  /* 0x000000ffff037224 */ /* 0x000fe200078e00ff */
[----:B------:R-:W-:-:S11]  /*31e0*/  MOV R5, 0x1 ;  /* 0x0000000100057802 */ /* 0x000fd60000000f00 */
.L_x_131:
[CC--:B------:R-:W-:Y:S01]  /*31f0*/  ISETP.NE.AND P2, PT, R3.reuse, R51.reuse, PT ;  /* 0x000000330300720c */ /* 0x0c0fe20003f45270 */
[C---:B------:R-:W-:Y:S02]  /*3200*/  IMAD R2, R3.reuse, UR4, R0 ;  /* 0x0000000403027c24 */ /* 0x040fe4000f8e0200 */
[C---:B------:R-:W-:Y:S02]  /*3210*/  VIADD R7, R3.reuse, 0x2 ;  /* 0x0000000203077836 */ /* 0x040fe40000000000 */
[----:B------:R-:W-:Y:S01]  /*3220*/  VIADD R15, R3, 0x1 ;  /* 0x00000001030f7836 */ /* 0x000fe20000000000 */
[----:B------:R-:W-:Y:S01]  /*3230*/  SHF.L.U32 R20, R5, R2, RZ ;  /* 0x0000000205147219 */ /* 0x000fe200000006ff */
[----:B------:R-:W-:Y:S03]  /*3240*/  VIADD R2, R2, UR4 ;  /* 0x0000000402027c36 */ /* 0x000fe60008000000 */
[----:B------:R-:W-:Y:S02]  /*3250*/  @P0 SEL R20, R20, RZ, !P2 ;  /* 0x000000ff14140207 */ /* 0x000fe40005000000 */
[----:B------:R-:W-:Y:S02]  /*3260*/  ISETP.NE.AND P2, PT, R7, R51, PT ;  /* 0x000000330700720c */ /* 0x000fe40003f45270 */
[----:B------:R-:W-:Y:S01]  /*3270*/  SHF.L.U32 R7, R5, R2, RZ ;  /* 0x0000000205077219 */ /* 0x000fe200000006ff */
[----:B------:R-:W-:Y:S01]  /*3280*/  VIADD R2, R2, UR4 ;  /* 0x0000000402027c36 */ /* 0x000fe20008000000 */
[----:B------:R-:W-:Y:S02]  /*3290*/  LOP3.LUT R29, R20, R29, RZ, 0xfc, !PT ;  /* 0x0000001d141d7212 */ /* 0x000fe400078efcff */
[-C--:B------:R-:W-:Y:S01]  /*32a0*/  ISETP.NE.AND P1, PT, R15, R51.reuse, PT ;  /* 0x000000330f00720c */ /* 0x080fe20003f25270 */
[----:B------:R-:W-:Y:S01]  /*32b0*/  VIADD R15, R3, 0x3 ;  /* 0x00000003030f7836 */ /* 0x000fe20000000000 */
[----:B------:R-:W-:Y:S01]  /*32c0*/  SHF.L.U32 R20, R5, R2, RZ ;  /* 0x0000000205147219 */ /* 0x000fe200000006ff */
[----:B------:R-:W-:Y:S01]  /*32d0*/  VIADD R2, R2, UR4 ;  /* 0x0000000402027c36 */ /* 0x000fe20008000000 */
[----:B------:R-:W-:Y:S01]  /*32e0*/  @P0 SEL R7, R7, RZ, !P1 ;  /* 0x000000ff07070207 */ /* 0x000fe20004800000 */
[----:B------:R-:W-:Y:S01]  /*32f0*/  VIADD R3, R3, 0x4 ;  /* 0x0000000403037836 */ /* 0x000fe20000000000 */
[----:B------:R-:W-:Y:S02]  /*3300*/  ISETP.NE.AND P1, PT, R15, R51, PT ;  /* 0x000000330f00720c */ /* 0x000fe40003f25270 */
[----:B------:R-:W-:Y:S02]  /*3310*/  SHF.L.U32 R2, R5, R2, RZ ;  /* 0x0000000205027219 */ /* 0x000fe400000006ff */
[----:B------:R-:W-:Y:S02]  /*3320*/  LOP3.LUT R29, R7, R29, RZ, 0xfc, !PT ;  /* 0x0000001d071d7212 */ /* 0x000fe400078efcff */
[----:B------:R-:W-:Y:S02]  /*3330*/  @P0 SEL R2, R2, RZ, !P1 ;  /* 0x000000ff02020207 */ /* 0x000fe40004800000 */
[----:B------:R-:W-:Y:S02]  /*3340*/  ISETP.NE.AND P1, PT, R3, R21, PT ;  /* 0x000000150300720c */ /* 0x000fe40003f25270 */
[----:B------:R-:W-:Y:S04]  /*3350*/  @P0 SEL R20, R20, RZ, !P2 ;  /* 0x000000ff14140207 */ /* 0x000fe80005000000 */
[----:B------:R-:W-:Y:S04]  /*3360*/  LOP3.LUT R29, R20, R29, RZ, 0xfc, !PT ;  /* 0x0000001d141d7212 */ /* 0x000fe800078efcff */
[----:B------:R-:W-:Y:S01]  /*3370*/  LOP3.LUT R29, R2, R29, RZ, 0xfc, !PT ;  /* 0x0000001d021d7212 */ /* 0x000fe200078efcff */
[----:B------:R-:W-:Y:S02]  /*3380*/  IMAD.MOV.U32 R2, RZ, RZ, R21 ;  /* 0x000000ffff027224 */ /* 0x000fe400078e0015 */
[----:B------:R-:W-:Y:S05]  /*3390*/  @P1 BRA `(.L_x_131) ;  /* 0xfffffffc00941947 */ /* 0x000fea000383ffff */
.L_x_130:
[----:B------:R-:W-:-:S13]  /*33a0*/  ISETP.NE.AND P0, PT, R26, RZ, PT ;  /* 0x000000ff1a00720c */ /* 0x000fda0003f05270 */
[----:B------:R-:W-:Y:S05]  /*33b0*/  @!P0 BRA `(.L_x_129) ;  /* 0x00000000005c8947 */ /* 0x000fea0003800000 */
[----:B------:R-:W-:Y:S01]  /*33c0*/  ISETP.GT.U32.AND P0, PT, R6, 0x1, PT ;  /* 0x000000010600780c */ /* 0x000fe20003f04070 */
[C---:B------:R-:W-:Y:S01]  /*33d0*/  IMAD R5, R2.reuse, UR4, R0 ;  /* 0x0000000402057c24 */ /* 0x040fe2000f8e0200 */
[----:B------:R-:W-:Y:S01]  /*33e0*/  ISETP.NE.AND P1, PT, R2, R51, PT ;  /* 0x000000330200720c */ /* 0x000fe20003f25270 */
[----:B------:R-:W-:-:S05]  /*33f0*/  IMAD.MOV.U32 R3, RZ, RZ, 0x1 ;  /* 0x00000001ff037424 */ /* 0x000fca00078e00ff */
[----:B------:R-:W-:-:S05]  /*3400*/  SHF.L.U32 R6, R3, R5, RZ ;  /* 0x0000000503067219 */ /* 0x000fca00000006ff */
[----:B------:R-:W-:Y:S02]  /*3410*/  @P0 SEL R6, R6, RZ, !P1 ;  /* 0x000000ff06060207 */ /* 0x000fe40004800000 */
[----:B------:R-:W-:Y:S02]  /*3420*/  ISETP.NE.AND P1, PT, R26, 0x1, PT ;  /* 0x000000011a00780c */ /* 0x000fe40003f25270 */
[----:B------:R-:W-:-:S11]  /*3430*/  LOP3.LUT R29, R6, R29, RZ, 0xfc, !PT ;  /* 0x0000001d061d7212 */ /* 0x000fd600078efcff */
[----:B------:R-:W-:Y:S05]  /*3440*/  @!P1 BRA `(.L_x_129) ;  /* 0x0000000000389947 */ /* 0x000fea0003800000 */
[----:B------:R-:W-:Y:S02]  /*3450*/  VIADD R6, R2, 0x1 ;  /* 0x0000000102067836 */ /* 0x000fe40000000000 */
[----:B------:R-:W-:-:S03]  /*3460*/  VIADD R5, R5, UR4 ;  /* 0x0000000405057c36 */ /* 0x000fc60008000000 */
[----:B------:R-:W-:Y:S02]  /*3470*/  ISETP.NE.AND P1, PT, R6, R51, PT ;  /* 0x000000330600720c */ /* 0x000fe40003f25270 */
[----:B------:R-:W-:-:S04]  /*3480*/  SHF.L.U32 R6, R3, R5, RZ ;  /* 0x0000000503067219 */ /* 0x000fc800000006ff */
        /* <DEDUP_REMOVED lines=8> */
[----:B------:R-:W-:-:S04]  /*3510*/  @P0 SEL R3, R3, RZ, !P1 ;  /* 0x000000ff03030207 */ /* 0x000fc80004800000 */
[----:B------:R-:W-:-:S07]  /*3520*/  LOP3.LUT R29, R3, R29, RZ, 0xfc, !PT ;  /* 0x0000001d031d7212 */ /* 0x000fce00078efcff */
.L_x_129:
[----:B------:R-:W-:-:S04]  /*3530*/  IADD3 R0, PT, PT, R0, 0x1, RZ ;  /* 0x0000000100007810 */ /* 0x000fc80007ffe0ff */
[----:B------:R-:W-:-:S13]  /*3540*/  ISETP.NE.AND P0, PT, R0, UR4, PT ;  /* 0x0000000400007c0c */ /* 0x000fda000bf05270 */
[----:B------:R-:W-:Y:S05]  /*3550*/  @P0 BRA `(.L_x_132) ;  /* 0xfffffffc00000947 */ /* 0x000fea000383ffff */
.L_x_128:
[----:B------:R-:W-:Y:S01]  /*3560*/  LOP3.LUT R0, R56, 0xfffffffe, RZ, 0xc0, !PT ;  /* 0xfffffffe38007812 */ /* 0x000fe200078ec0ff */
[----:B------:R-:W-:-:S04]  /*3570*/  IMAD.MOV.U32 R2, RZ, RZ, 0x3 ;  /* 0x00000003ff027424 */ /* 0x000fc800078e00ff */
[----:B------:R-:W-:-:S05]  /*3580*/  IMAD R0, R51, UR4, R0 ;  /* 0x0000000433007c24 */ /* 0x000fca000f8e0200 */
[----:B------:R-:W-:Y:S02]  /*3590*/  SHF.L.U32 R2, R2, R0, RZ ;  /* 0x0000000002027219 */ /* 0x000fe400000006ff */
[----:B------:R-:W-:Y:S02]  /*35a0*/  PRMT R0, R29, 0x7610, R0 ;  /* 0x000076101d007816 */ /* 0x000fe40000000000 */
[----:B------:R-:W-:-:S07]  /*35b0*/  PRMT R29, R2, 0x7610, R29 ;  /* 0x00007610021d7816 */ /* 0x000fce000000001d */
.L_x_127:
[----:B------:R-:W1:Y:S01]  /*35c0*/  LDC R15, c[0x0][0xb24] ;  /* 0x0002c900ff0f7b82 */ /* 0x000e620000000800 */
[----:B------:R-:W2:Y:S01]  /*35d0*/  LDCU UR5, c[0x0][0xb30] ;  /* 0x00016600ff0577ac */ /* 0x000ea20008000800 */
[----:B------:R-:W-:Y:S01]  /*35e0*/  ISETP.GE.AND P0, PT, R17, 0x2, PT ;  /* 0x000000021100780c */ /* 0x000fe20003f06270 */
[----:B------:R-:W-:-:S05]  /*35f0*/  IMAD.MOV.U32 R21, RZ, RZ, R12 ;  /* 0x000000ffff157224 */ /* 0x000fca00078e000c */
[----:B------:R-:W3:Y:S08]  /*3600*/  S2UR UR4, SR_CTAID.Y ;  /* 0x00000000000479c3 */ /* 0x000ef00000002600 */
[----:B------:R-:W4:Y:S01]  /*3610*/  LDC R26, c[0x0][0xb24] ;  /* 0x0002c900ff1a7b82 */ /* 0x000f220000000800 */
[----:B--2---:R-:W-:Y:S01]  /*3620*/  UISETP.NE.AND UP0, UPT, UR5, 0x1, UPT ;  /* 0x000000010500788c */ /* 0x004fe2000bf05270 */
[----:B-1----:R-:W-:-:S06]  /*3630*/  ISETP.GE.AND P1, PT, R15, 0x1, PT ;  /* 0x000000010f00780c */ /* 0x002fcc0003f26270 */
[----:B------:R-:W1:Y:S01]  /*3640*/  S2UR UR6, SR_CTAID.Z ;  /* 0x00000000000679c3 */ /* 0x000e620000002700 */
[----:B---3--:R-:W-:-:S06]  /*3650*/  IMAD.U32 R20, RZ, RZ, UR4 ;  /* 0x00000004ff147e24 */ /* 0x008fcc000f8e00ff */
[----:B------:R-:W-:Y:S05]  /*3660*/  @!P1 BRA `(.L_x_133) ;  /* 0x0000000000b89947 */ /* 0x000fea0003800000 */
[----:B------:R-:W2:Y:S01]  /*3670*/  LDC.64 R4, c[0x0][0xb18] ;  /* 0x0002c600ff047b82 */ /* 0x000ea20000000a00 */
[----:B------:R-:W-:-:S07]  /*3680*/  ISETP.NE.AND P1, PT, R15, 0x1, PT ;  /* 0x000000010f00780c */ /* 0x000fce0003f25270 */
[----:B------:R-:W3:Y:S08]  /*3690*/  LDC R30, c[0x0][0xb0c] ;  /* 0x0002c300ff1e7b82 */ /* 0x000ef00000000800 */
[----:B------:R-:W4:Y:S08]  /*36a0*/  LDC R32, c[0x0][0x370] ;  /* 0x0000dc00ff207b82 */ /* 0x000f300000000800 */
[----:B------:R-:W1:Y:S01]  /*36b0*/  LDC R31, c[0x0][0x374] ;  /* 0x0000dd00ff1f7b82 */ /* 0x000e620000000800 */
[----:B--2---:R-:W-:-:S07]  /*36c0*/  ISETP.NE.AND P2, PT, R4, 0x1, PT ;  /* 0x000000010400780c */ /* 0x004fce0003f45270 */
[----:B------:R-:W4:Y:S01]  /*36d0*/  LDC.64 R6, c[0x0][0xb10] ;  /* 0x0002c400ff067b82 */ /* 0x000f220000000a00 */
[----:B---3--:R-:W-:-:S07]  /*36e0*/  ISETP.NE.AND P3, PT, R30, 0x1, PT ;  /* 0x000000011e00780c */ /* 0x008fce0003f65270 */
[----:B------:R-:W2:Y:S08]  /*36f0*/  LDC R21, c[0x0][0xb20] ;  /* 0x0002c800ff157b82 */ /* 0x000eb00000000800 */
[----:B------:R-:W3:Y:S01]  /*3700*/  LDC.64 R2, c[0x0][0xb28] ;  /* 0x0002ca00ff027b82 */ /* 0x000ee20000000a00 */
[----:B-1----:R-:W-:-:S04]  /*3710*/  IMAD.HI.U32 R33, R31, R5, RZ ;  /* 0x000000051f217227 */ /* 0x002fc800078e00ff */
[----:B------:R-:W-:-:S04]  /*3720*/  IMAD.HI.U32 R5, R20, R5, RZ ;  /* 0x0000000514057227 */ /* 0x000fc800078e00ff */
[----:B----4-:R-:W-:-:S05]  /*3730*/  IMAD.HI.U32 R35, R32, R6, RZ ;  /* 0x0000000620237227 */ /* 0x010fca00078e00ff */
[----:B------:R-:W-:Y:S01]  /*3740*/  @P3 SHF.R.U32.HI R32, RZ, R7, R35 ;  /* 0x00000007ff203219 */ /* 0x000fe20000011623 */
[----:B------:R-:W-:Y:S01]  /*3750*/  IMAD.HI.U32 R35, R12, R6, RZ ;  /* 0x000000060c237227 */ /* 0x000fe200078e00ff */
[-C--:B--2---:R-:W-:Y:S02]  /*3760*/  @P2 SHF.R.U32.HI R31, RZ, R21.reuse, R33 ;  /* 0x00000015ff1f2219 */ /* 0x084fe40000011621 */
[----:B------:R-:W-:Y:S02]  /*3770*/  SHF.R.U32.HI R5, RZ, R21, R5 ;  /* 0x00000015ff057219 */ /* 0x000fe40000011605 */
[----:B------:R-:W-:Y:S02]  /*3780*/  SHF.R.U32.HI R35, RZ, R7, R35 ;  /* 0x00000007ff237219 */ /* 0x000fe40000011623 */
[----:B------:R-:W-:Y:S01]  /*3790*/  SEL R5, R20, R5, !P2 ;  /* 0x0000000514057207 */ /* 0x000fe20005000000 */
[----:B---3--:R-:W-:Y:S01]  /*37a0*/  IMAD.HI.U32 R33, R31, R2, RZ ;  /* 0x000000021f217227 */ /* 0x008fe200078e00ff */
[----:B------:R-:W-:-:S03]  /*37b0*/  SEL R21, R12, R35, !P3 ;  /* 0x000000230c157207 */ /* 0x000fc60005800000 */
[----:B------:R-:W-:Y:S01]  /*37c0*/  IMAD.HI.U32 R6, R32, R2, RZ ;  /* 0x0000000220067227 */ /* 0x000fe200078e00ff */
[----:B------:R-:W-:-:S04]  /*37d0*/  @P1 SHF.R.U32.HI R31, RZ, R3, R33 ;  /* 0x00000003ff1f1219 */ /* 0x000fc80000011621 */
[----:B------:R-:W-:Y:S01]  /*37e0*/  @P1 SHF.R.U32.HI R32, RZ, R3, R6 ;  /* 0x00000003ff201219 */ /* 0x000fe20000011606 */
[----:B------:R-:W-:-:S04]  /*37f0*/  IMAD R31, R31, R15, RZ ;  /* 0x0000000f1f1f7224 */ /* 0x000fc800078e02ff */
[----:B------:R-:W-:Y:S01]  /*3800*/  IMAD R6, R32, R15, RZ ;  /* 0x0000000f20067224 */ /* 0x000fe200078e02ff */
[----:B------:R-:W-:-:S04]  /*3810*/  ISETP.GE.AND P2, PT, R5, R31, PT ;  /* 0x0000001f0500720c */ /* 0x000fc80003f46270 */
[----:B------:R-:W-:Y:S01]  /*3820*/  ISETP.GE.OR P2, PT, R21, R6, P2 ;  /* 0x000000061500720c */ /* 0x000fe20001746670 */
[----:B------:R-:W-:-:S05]  /*3830*/  IMAD.HI.U32 R6, R5, R2, RZ ;  /* 0x0000000205067227 */ /* 0x000fca00078e00ff */
[----:B------:R-:W-:-:S04]  /*3840*/  SHF.R.U32.HI R6, RZ, R3, R6 ;  /* 0x00000003ff067219 */ /* 0x000fc80000011606 */
[----:B------:R-:W-:-:S03]  /*3850*/  SEL R6, R5, R6, !P1 ;  /* 0x0000000605067207 */ /* 0x000fc60004800000 */
[----:B------:R-:W-:Y:S01]  /*3860*/  @!P2 IMAD.HI.U32 R7, R21, R2, RZ ;  /* 0x000000021507a227 */ /* 0x000fe200078e00ff */
[----:B------:R-:W-:-:S04]  /*3870*/  IADD3 R2, PT, PT, -R6, RZ, RZ ;  /* 0x000000ff06027210 */ /* 0x000fc80007ffe1ff */
[----:B------:R-:W-:Y:S01]  /*3880*/  @!P2 SHF.R.U32.HI R3, RZ, R3, R7 ;  /* 0x00000003ff03a219 */ /* 0x000fe20000011607 */
[----:B------:R-:W-:Y:S01]  /*3890*/  IMAD R2, R15, R2, R5 ;  /* 0x000000020f027224 */ /* 0x000fe200078e0205 */
[----:B------:R-:W-:Y:S02]  /*38a0*/  IADD3 R7, PT, PT, -R5, RZ, RZ ;  /* 0x000000ff05077210 */ /* 0x000fe40007ffe1ff */
[----:B------:R-:W-:-:S03]  /*38b0*/  @!P2 SEL R3, R21, R3, !P1 ;  /* 0x000000031503a207 */ /* 0x000fc60004800000 */
[----:B------:R-:W-:Y:S02]  /*38c0*/  IMAD R7, R4, R7, R20 ;  /* 0x0000000704077224 */ /* 0x000fe400078e0214 */
[--C-:B------:R-:W-:Y:S02]  /*38d0*/  @!P2 IMAD.IADD R6, R6, 0x1, -R3.reuse ;  /* 0x000000010606a824 */ /* 0x100fe400078e0a03 */
[----:B------:R-:W-:Y:S01]  /*38e0*/  @!P2 IMAD R3, R2, R32, R3 ;  /* 0x000000200203a224 */ /* 0x000fe200078e0203 */
[----:B------:R-:W-:Y:S01]  /*38f0*/  IADD3 R2, PT, PT, -R21, RZ, RZ ;  /* 0x000000ff15027210 */ /* 0x000fe20007ffe1ff */
[----:B------:R-:W-:Y:S02]  /*3900*/  @!P2 IMAD R5, R6, R15, R21 ;  /* 0x0000000f0605a224 */ /* 0x000fe400078e0215 */
[----:B------:R-:W-:Y:S02]  /*3910*/  @!P2 IMAD.MOV.U32 R21, RZ, RZ, R3 ;  /* 0x000000ffff15a224 */ /* 0x000fe400078e0003 */
[----:B------:R-:W-:-:S02]  /*3920*/  IMAD R2, R30, R2, R12 ;  /* 0x000000021e027224 */ /* 0x000fc400078e020c */
[----:B------:R-:W-:Y:S02]  /*3930*/  IMAD R20, R5, R4, R7 ;  /* 0x0000000405147224 */ /* 0x000fe400078e0207 */
[----:B------:R-:W-:Y:S02]  /*3940*/  IMAD R21, R21, R30, R2 ;  /* 0x0000001e15157224 */ /* 0x000fe400078e0202 */
.L_x_133:
[----:B------:R-:W-:Y:S05]  /*3950*/  BRA.U UP0, `(.L_x_134) ;  /* 0x0000000100407547 */ /* 0x000fea000b800000 */
[----:B------:R-:W2:Y:S08]  /*3960*/  LDC.64 R4, c[0x0][0xb10] ;  /* 0x0002c400ff047b82 */ /* 0x000eb00000000a00 */
[----:B------:R-:W3:Y:S08]  /*3970*/  LDC.64 R2, c[0x0][0xb18] ;  /* 0x0002c600ff027b82 */ /* 0x000ef00000000a00 */
[----:B------:R-:W4:Y:S08]  /*3980*/  LDC R6, c[0x0][0xb20] ;  /* 0x0002c800ff067b82 */ /* 0x000f300000000800 */
[----:B------:R-:W1:Y:S01]  /*3990*/  LDC R7, c[0x0][0xb0c] ;  /* 0x0002c300ff077b82 */ /* 0x000e620000000800 */
[----:B--2---:R-:W-:-:S05]  /*39a0*/  IMAD.HI.U32 R4, R21, R4, RZ ;  /* 0x0000000415047227 */ /* 0x004fca00078e00ff */
[----:B------:R-:W-:Y:S01]  /*39b0*/  SHF.R.U32.HI R4, RZ, R5, R4 ;  /* 0x00000005ff047219 */ /* 0x000fe20000011604 */
[----:B---3--:R-:W-:Y:S01]  /*39c0*/  IMAD.HI.U32 R3, R20, R3, RZ ;  /* 0x0000000314037227 */ /* 0x008fe200078e00ff */
[----:B------:R-:W-:-:S04]  /*39d0*/  ISETP.NE.AND P1, PT, R2, 0x1, PT ;  /* 0x000000010200780c */ /* 0x000fc80003f25270 */
[----:B----4-:R-:W-:-:S04]  /*39e0*/  SHF.R.U32.HI R3, RZ, R6, R3 ;  /* 0x00000006ff037219 */ /* 0x010fc80000011603 */
[----:B------:R-:W-:Y:S02]  /*39f0*/  SEL R3, R20, R3, !P1 ;  /* 0x0000000314037207 */ /* 0x000fe40004800000 */
[----:B-1----:R-:W-:-:S04]  /*3a00*/  ISETP.NE.AND P2, PT, R7, 0x1, PT ;  /* 0x000000010700780c */ /* 0x002fc80003f45270 */
[----:B------:R-:W-:-:S05]  /*3a10*/  SEL R5, R21, R4, !P2 ;  /* 0x0000000415057207 */ /* 0x000fca0005000000 */
[----:B------:R-:W-:Y:S02]  /*3a20*/  IMAD.IADD R4, R3, 0x1, -R5 ;  /* 0x0000000103047824 */ /* 0x000fe400078e0a05 */
[----:B------:R-:W-:Y:S02]  /*3a30*/  IMAD.IADD R3, R5, 0x1, -R3 ;  /* 0x0000000105037824 */ /* 0x000fe400078e0a03 */
[----:B------:R-:W-:Y:S02]  /*3a40*/  IMAD R21, R4, R7, R21 ;  /* 0x0000000704157224 */ /* 0x000fe400078e0215 */
[----:B------:R-:W-:Y:S02]  /*3a50*/  IMAD R20, R3, R2, R20 ;  /* 0x0000000203147224 */ /* 0x000fe400078e0214 */
.L_x_134:
[----:B-1----:R-:W-:Y:S01]  /*3a60*/  MOV R58, UR6 ;  /* 0x00000006003a7c02 */ /* 0x002fe20008000f00 */
[----:B------:R-:W-:Y:S05]  /*3a70*/  @!P0 BRA `(.L_x_135) ;  /* 0x0000000000208947 */ /* 0x000fea0003800000 */
[----:B------:R-:W1:Y:S02]  /*3a80*/  LDCU UR4, c[0x0][0x36c] ;  /* 0x00006d80ff0477ac */ /* 0x000e640008000800 */
[----:B-1----:R-:W-:-:S09]  /*3a90*/  UISETP.EQ.U32.AND UP0, UPT, UR4, 0x1, UPT ;  /* 0x000000010400788c */ /* 0x002fd2000bf02070 */
[----:B------:R-:W-:Y:S05]  /*3aa0*/  BRA.U !UP0, `(.L_x_136) ;  /* 0x00000001080c7547 */ /* 0x000fea000b800000 */
[----:B------:R-:W-:Y:S01]  /*3ab0*/  UCGABAR_WAIT ;  /* 0x0000000000007dc7 */ /* 0x000fe20008000000 */
[----:B------:R-:W-:Y:S01]  /*3ac0*/  CCTL.IVALL ;  /* 0x00000000ff00798f */ /* 0x000fe20002000000 */
[----:B------:R-:W-:Y:S05]  /*3ad0*/  BRA `(.L_x_137) ;  /* 0x00000000000c7947 */ /* 0x000fea0003800000 */
.L_x_136:
[----:B------:R-:W-:Y:S06]  /*3ae0*/  BAR.SYNC.DEFER_BLOCKING 0x0 ;  /* 0x0000000000007b1d */ /* 0x000fec0000010000 */
[----:B------:R-:W-:Y:S05]  /*3af0*/  BRA `(.L_x_137) ;  /* 0x0000000000047947 */ /* 0x000fea0003800000 */
.L_x_135:
[----:B------:R-:W-:Y:S06]  /*3b00*/  BAR.SYNC.DEFER_BLOCKING 0x0 ;  /* 0x0000000000007b1d */ /* 0x000fec0000010000 */
.L_x_137:
[----:B------:R-:W-:-:S13]  /*3b10*/  ISETP.NE.AND P0, PT, R24, 0x2, PT ;  /* 0x000000021800780c */ /* 0x000fda0003f05270 */
[----:B------:R-:W-:Y:S05]  /*3b20*/  @P0 BRA `(.L_x_138) ;  /* 0x0000001400a00947 */ /* 0x000fea0003800000 */
[----:B------:R-:W1:Y:S01]  /*3b30*/  LDCU UR9, c[0x0][0x38c] ;  /* 0x00007180ff0977ac */ /* 0x000e620008000800 */
[----:B------:R-:W2:Y:S01]  /*3b40*/  S2UR UR4, SR_CgaCtaId ;  /* 0x00000000000479c3 */ /* 0x000ea20000008800 */
[C---:B------:R-:W-:Y:S01]  /*3b50*/  IMAD.SHL.U32 R2, R12.reuse, 0x40, RZ ;  /* 0x000000400c027824 */ /* 0x040fe200078e00ff */
[----:B------:R-:W-:Y:S01]  /*3b60*/  ISETP.NE.AND P2, PT, R25, RZ, PT ;  /* 0x000000ff1900720c */ /* 0x000fe20003f45270 */
[----:B------:R-:W3:Y:S01]  /*3b70*/  LDCU.64 UR12, c[0x0][0x348] ;  /* 0x00006900ff0c77ac */ /* 0x000ee20008000a00 */
[----:B------:R-:W-:Y:S01]  /*3b80*/  IMAD.SHL.U32 R0, R12, 0x80, RZ ;  /* 0x000000800c007824 */ /* 0x000fe200078e00ff */
[----:B------:R-:W-:Y:S01]  /*3b90*/  ISETP.NE.AND P1, PT, R28, RZ, PT ;  /* 0x000000ff1c00720c */ /* 0x000fe20003f25270 */
[----:B------:R-:W-:Y:S01]  /*3ba0*/  IMAD.MOV.U32 R33, RZ, RZ, 0x1 ;  /* 0x00000001ff217424 */ /* 0x000fe200078e00ff */
[----:B------:R-:W-:Y:S01]  /*3bb0*/  UMOV UR6, 0x400 ;  /* 0x0000040000067882 */ /* 0x000fe20000000000 */
[----:B------:R-:W4:Y:S01]  /*3bc0*/  LDC R24, c[0x0][0x370] ;  /* 0x0000dc00ff187b82 */ /* 0x000f220000000800 */
[----:B------:R-:W-:Y:S01]  /*3bd0*/  UMOV UR8, URZ ;  /* 0x000000ff00087c82 */ /* 0x000fe20008000000 */
[----:B------:R-:W-:Y:S01]  /*3be0*/  LOP3.LUT R12, R2, 0x40, RZ, 0xc0, !PT ;  /* 0x00000040020c7812 */ /* 0x000fe200078ec0ff */
[----:B------:R-:W-:Y:S01]  /*3bf0*/  UMOV UR7, URZ ;  /* 0x000000ff00077c82 */ /* 0x000fe20008000000 */
[----:B------:R-:W-:Y:S01]  /*3c00*/  LOP3.LUT R0, R0, 0x80, RZ, 0xc0, !PT ;  /* 0x0000008000007812 */ /* 0x000fe200078ec0ff */
[----:B------:R-:W-:Y:S01]  /*3c10*/  IMAD.MOV.U32 R32, RZ, RZ, RZ ;  /* 0x000000ffff207224 */ /* 0x000fe200078e00ff */
[----:B------:R-:W-:-:S02]  /*3c20*/  ISETP.NE.AND P0, PT, R16, RZ, P2 ;  /* 0x000000ff1000720c */ /* 0x000fc40001705270 */
[----:B------:R-:W-:Y:S01]  /*3c30*/  CS2R R30, SRZ ;  /* 0x00000000001e7805 */ /* 0x000fe2000001ff00 */
[----:B------:R-:W4:Y:S01]  /*3c40*/  LDC R23, c[0x0][0x374] ;  /* 0x0000dd00ff177b82 */ /* 0x000f220000000800 */
[----:B-1----:R-:W-:Y:S01]  /*3c50*/  UIADD3 UR10, UPT, UPT, UR9, 0x3f, URZ ;  /* 0x0000003f090a7890 */ /* 0x002fe2000fffe0ff */
[----:B------:R-:W-:Y:S01]  /*3c60*/  PLOP3.LUT P1, PT, P1, PT, PT, 0x8, 0x80 ;  /* 0x000000000080781c */ /* 0x000fe20000f2e170 */
[----:B------:R-:W-:Y:S01]  /*3c70*/  UIADD3 UR5, UPT, UPT, UR9, 0x7e, URZ ;  /* 0x0000007e09057890 */ /* 0x000fe2000fffe0ff */
[----:B------:R-:W-:Y:S01]  /*3c80*/  IMAD.MOV.U32 R29, RZ, RZ, 0x1 ;  /* 0x00000001ff1d7424 */ /* 0x000fe200078e00ff */
[----:B------:R-:W-:Y:S01]  /*3c90*/  USHF.R.S32.HI UR11, URZ, 0x1f, UR10 ;  /* 0x0000001fff0b7899 */ /* 0x000fe2000801140a */
[----:B------:R-:W-:Y:S01]  /*3ca0*/  LEA.HI R12, R9, R12, RZ, 0x1a ;  /* 0x0000000c090c7211 */ /* 0x000fe200078fd0ff */
[----:B------:R-:W-:Y:S01]  /*3cb0*/  UIADD3 UR9, UPT, UPT, UR9, -0x1, URZ ;  /* 0xffffffff09097890 */ /* 0x000fe2000fffe0ff */
[----:B------:R-:W-:Y:S01]  /*3cc0*/  LEA.HI R0, R11, R0, RZ, 0x1a ;  /* 0x000000000b007211 */ /* 0x000fe200078fd0ff */
[----:B------:R-:W-:-:S02]  /*3cd0*/  ULEA.HI UR11, UR11, UR10, URZ, 0x6 ;  /* 0x0000000a0b0b7291 */ /* 0x000fc4000f8f30ff */
[----:B------:R-:W-:Y:S02]  /*3ce0*/  UISETP.GE.U32.AND UP3, UPT, UR9, -0x7f, UPT ;  /* 0xffffff810900788c */ /* 0x000fe4000bf66070 */
[----:B------:R-:W-:Y:S02]  /*3cf0*/  USHF.R.S32.HI UR22, URZ, 0x6, UR11 ;  /* 0x00000006ff167899 */ /* 0x000fe4000801140b */
[----:B--2---:R-:W-:Y:S02]  /*3d00*/  ULEA UR6, UR4, UR6, 0x18 ;  /* 0x0000000604067291 */ /* 0x004fe4000f8ec0ff */
[----:B------:R-:W-:Y:S02]  /*3d10*/  UISETP.LT.U32.AND UP0, UPT, UR22, 0x8, UPT ;  /* 0x000000081600788c */ /* 0x000fe4000bf01070 */
[----:B---3--:R-:W-:Y:S02]  /*3d20*/  UIADD3 UR42, UP2, UPT, UR12, UR42, URZ ;  /* 0x0000002a0c2a7290 */ /* 0x008fe4000ff5e0ff */
[----:B------:R-:W-:Y:S01]  /*3d30*/  USEL UR21, UR22, 0x8, UP0 ;  /* 0x0000000816157887 */ /* 0x000fe20008000000 */
[----:B------:R-:W-:Y:S01]  /*3d40*/  LEA R22, R11, UR6, 0x1 ;  /* 0x000000060b167c11 */ /* 0x000fe2000f8e08ff */
[----:B------:R-:W-:Y:S01]  /*3d50*/  UIADD3.X UR43, UPT, UPT, UR13, UR8, URZ, UP2, !UPT ;  /* 0x000000080d2b7290 */ /* 0x000fe200097fe4ff */
[----:B------:R-:W-:Y:S01]  /*3d60*/  LEA R15, R9, UR6, 0x1 ;  /* 0x00000006090f7c11 */ /* 0x000fe2000f8e08ff */
[----:B------:R-:W-:-:S02]  /*3d70*/  UIADD3 UR40, UP1, UPT, UR12, UR40, URZ ;  /* 0x000000280c287290 */ /* 0x000fc4000ff3e0ff */
[----:B------:R-:W-:Y:S01]  /*3d80*/  UIADD3 UR8, UPT, UPT, UR21, -0x1, URZ ;  /* 0xffffffff15087890 */ /* 0x000fe2000fffe0ff */
[----:B------:R-:W-:Y:S01]  /*3d90*/  VIADD R22, R22, 0x8400 ;  /* 0x0000840016167836 */ /* 0x000fe20000000000 */
[----:B------:R-:W-:Y:S01]  /*3da0*/  @UP3 UIADD3 UR8, UPT, UPT, UR21, URZ, URZ ;  /* 0x000000ff15083290 */ /* 0x000fe2000fffe0ff */
[----:B------:R-:W-:Y:S01]  /*3db0*/  VIADD R15, R15, 0x28400 ;  /* 0x000284000f0f7836 */ /* 0x000fe20000000000 */
[----:B------:R-:W-:Y:S02]  /*3dc0*/  UIADD3.X UR41, UPT, UPT, UR13, UR7, URZ, UP1, !UPT ;  /* 0x000000070d297290 */ /* 0x000fe40008ffe4ff */
[----:B------:R-:W-:Y:S02]  /*3dd0*/  UIADD3 UR15, UPT, UPT, UR22, -UR21, URZ ;  /* 0x80000015160f7290 */ /* 0x000fe4000fffe0ff */
[----:B------:R-:W-:Y:S02]  /*3de0*/  UIADD3 UR7, UPT, UPT, UR8, 0x1, URZ ;  /* 0x0000000108077890 */ /* 0x000fe4000fffe0ff */
[----:B------:R-:W-:Y:S01]  /*3df0*/  UIADD3 UR13, UPT, UPT, -UR8, URZ, URZ ;  /* 0x000000ff080d7290 */ /* 0x000fe2000fffe1ff */
[----:B------:R-:W-:-:S11]  /*3e00*/  UMOV UR14, URZ ;  /* 0x000000ff000e7c82 */ /* 0x000fd60008000000 */
.L_x_156:
[----:B------:R-:W-:-:S09]  /*3e10*/  UISETP.NE.AND UP0, UPT, UR4, URZ, UPT ;  /* 0x000000ff0400728c */ /* 0x000fd2000bf05270 */
[----:B---3--:R-:W-:Y:S05]  /*3e20*/  BRA.U UP0, `(.L_x_139) ;  /* 0x0000000100287547 */ /* 0x008fea000b800000 */
[----:B------:R-:W-:Y:S02]  /*3e30*/  LEA R2, R30, UR6, 0x3 ;  /* 0x000000061e027c11 */ /* 0x000fe4000f8e18ff */
[----:B------:R-:W-:-:S04]  /*3e40*/  SHF.L.U32 R3, R29, 0x1f, RZ ;  /* 0x0000001f1d037819 */ /* 0x000fc800000006ff */
[----:B------:R-:W1:Y:S02]  /*3e50*/  SYNCS.PHASECHK.TRANS64.TRYWAIT P2, [R2+URZ+0x140], R3 ;  /* 0x00014003020075a7 */ /* 0x000e6400080411ff */
[----:B-1----:R-:W-:Y:S05]  /*3e60*/  @!P2 BRA `(.L_x_140) ;  /* 0x000000dc00c4a947 */ /* 0x002fea0003800000 */
.L_x_430:
[----:B------:R-:W-:Y:S01]  /*3e70*/  VIADD R30, R30, 0x1 ;  /* 0x000000011e1e7836 */ /* 0x000fe20000000000 */
[----:B------:R1:W-:Y:S04]  /*3e80*/  SYNCS.ARRIVE.TRANS64.A1T0 RZ, [R2+URZ+0x130], RZ ;  /* 0x000130ff02ff79a7 */ /* 0x0003e800081000ff */
[----:B------:R-:W-:-:S04]  /*3e90*/  ISETP.NE.AND P2, PT, R30, 0x2, PT ;  /* 0x000000021e00780c */ /* 0x000fc80003f45270 */
[----:B------:R-:W-:Y:S02]  /*3ea0*/  SEL R30, R30, RZ, P2 ;  /* 0x000000ff1e1e7207 */ /* 0x000fe40001000000 */
[----:B-1----:R-:W-:-:S04]  /*3eb0*/  SEL R2, RZ, 0x1, P2 ;  /* 0x00000001ff027807 */ /* 0x002fc80001000000 */
[----:B------:R-:W-:-:S07]  /*3ec0*/  LOP3.LUT R29, R29, R2, RZ, 0x3c, !PT ;  /* 0x000000021d1d7212 */ /* 0x000fce00078e3cff */
.L_x_139:
[----:B------:R-:W-:Y:S01]  /*3ed0*/  ULEA UR8, UR14, UR6, 0x3 ;  /* 0x000000060e087291 */ /* 0x000fe2000f8e18ff */
[----:B------:R-:W-:Y:S01]  /*3ee0*/  SHF.L.U32 R2, R33, 0x1f, RZ ;  /* 0x0000001f21027819 */ /* 0x000fe200000006ff */
[----:B------:R-:W-:Y:S01]  /*3ef0*/  UISETP.GE.U32.AND UP0, UPT, UR5, 0x7f, UPT ;  /* 0x0000007f0500788c */ /* 0x000fe2000bf06070 */
[----:B------:R-:W-:Y:S01]  /*3f00*/  LEA.HI R4, R21, R21, RZ, 0x1 ;  /* 0x0000001515047211 */ /* 0x000fe200078f08ff */
[----:B------:R-:W-:Y:S01]  /*3f10*/  IMAD R20, R20, 0x80, R12 ;  /* 0x0000008014147824 */ /* 0x000fe200078e020c */
[----:B------:R-:W-:-:S03]  /*3f20*/  UMOV UR25, URZ ;  /* 0x000000ff00197c82 */ /* 0x000fc60008000000 */
[----:B------:R-:W-:Y:S01]  /*3f30*/  IMAD.SHL.U32 R4, R4, 0x80, RZ ;  /* 0x0000008004047824 */ /* 0x000fe200078e00ff */
[----:B------:R1:W2:Y:S04]  /*3f40*/  SYNCS.PHASECHK.TRANS64.TRYWAIT P4, [UR8+0x40], R2 ;  /* 0x00004002ff0075a7 */ /* 0x0002a80008081108 */
[----:B------:R-:W-:-:S05]  /*3f50*/  LOP3.LUT R4, R4, 0xffffff00, RZ, 0xc0, !PT ;  /* 0xffffff0004047812 */ /* 0x000fca00078ec0ff */
[----:B------:R-:W-:Y:S01]  /*3f60*/  IMAD.IADD R4, R0, 0x1, R4 ;  /* 0x0000000100047824 */ /* 0x000fe200078e0204 */
[----:B------:R-:W-:Y:S06]  /*3f70*/  BRA.U !UP0, `(.L_x_141) ;  /* 0x0000000108f87547 */ /* 0x000fec000b800000 */
[----:B------:R-:W-:Y:S01]  /*3f80*/  UMOV UR24, URZ ;  /* 0x000000ff00187c82 */ /* 0x000fe20008000000 */
[----:B------:R-:W-:Y:S01]  /*3f90*/  UMOV UR23, UR13 ;  /* 0x0000000d00177c82 */ /* 0x000fe20008000000 */
[----:B------:R-:W-:-:S05]  /*3fa0*/  UMOV UR32, UR14 ;  /* 0x0000000e00207c82 */ /* 0x000fca0008000000 */
.L_x_146:
[----:B------:R-:W-:Y:S01]  /*3fb0*/  ISETP.NE.AND P2, PT, R25, RZ, PT ;  /* 0x000000ff1900720c */ /* 0x000fe20003f45270 */
[----:B------:R-:W-:-:S12]  /*3fc0*/  ULEA UR17, UR32, UR6, 0x3 ;  /* 0x0000000620117291 */ /* 0x000fd8000f8e18ff */
[----:B------:R-:W-:Y:S01]  /*3fd0*/  @P2 MOV R3, 0xc000 ;  /* 0x0000c00000032802 */ /* 0x000fe20000000f00 */
[----:B--23--:R-:W-:Y:S06]  /*3fe0*/  @P4 BRA `(.L_x_142) ;  /* 0x00000000000c4947 */ /* 0x00cfec0003800000 */
[----:B------:R-:W-:-:S04]  /*3ff0*/  SHF.L.U32 R5, R33, 0x1f, RZ ;  /* 0x0000001f21057819 */ /* 0x000fc800000006ff */
[----:B------:R-:W2:Y:S02]  /*4000*/  SYNCS.PHASECHK.TRANS64.TRYWAIT P2, [UR17+0x40], R5 ;  /* 0x00004005ff0075a7 */ /* 0x000ea40008041111 */
[----:B--2---:R-:W-:Y:S05]  /*4010*/  @!P2 BRA `(.L_x_143) ;  /* 0x000000dc006ca947 */ /* 0x004fea0003800000 */
.L_x_142:
[----:B------:R-:W-:Y:S01]  /*4020*/  ISETP.NE.AND P2, PT, R25, RZ, PT ;  /* 0x000000ff1900720c */ /* 0x000fe20003f45270 */
[----:B------:R-:W-:Y:S01]  /*4030*/  UIADD3 UR23, UPT, UPT, UR23, 0x1, URZ ;  /* 0x0000000117177890 */ /* 0x000fe2000fffe0ff */
[----:B------:R-:W-:Y:S03]  /*4040*/  BSSY.RECONVERGENT B0, `(.L_x_144) ;  /* 0x0000005000007945 */ /* 0x000fe60003800200 */
[----:B------:R-:W-:-:S08]  /*4050*/  UISETP.NE.AND UP0, UPT, UR23, 0x1, UPT ;  /* 0x000000011700788c */ /* 0x000fd0000bf05270 */
[----:B------:R2:W-:Y:S01]  /*4060*/  @P2 SYNCS.ARRIVE.TRANS64 RZ, [UR17], R3 ;  /* 0x00000003ffff29a7 */ /* 0x0005e20008000011 */
[----:B------:R-:W-:Y:S05]  /*4070*/  @!P0 BRA `(.L_x_145) ;  /* 0x0000000000048947 */ /* 0x000fea0003800000 */
[----:B------:R-:W-:Y:S05]  /*4080*/  BPT.TRAP 0x1 ;  /* 0x000000040000795c */ /* 0x000fea0000300000 */
.L_x_145:
[----:B------:R-:W-:Y:S05]  /*4090*/  BSYNC.RECONVERGENT B0 ;  /* 0x0000000000007941 */ /* 0x000fea0003800200 */
.L_x_144:
[----:B------:R-:W-:Y:S01]  /*40a0*/  UIADD3 UR14, UPT, UPT, UR32, 0x1, URZ ;  /* 0x00000001200e7890 */ /* 0x000fe2000fffe0ff */
[----:B--2---:R-:W-:Y:S01]  /*40b0*/  IMAD.U32 R3, RZ, RZ, UR32 ;  /* 0x00000020ff037e24 */ /* 0x004fe2000f8e00ff */
[----:B------:R-:W-:-:S13]  /*40c0*/  ELECT P2, URZ, PT ;  /* 0x0000000000ff782f */ /* 0x000fda0003840000 */
[----:B------:R-:W-:Y:S01]  /*40d0*/  @P2 R2UR.BROADCAST UR12, R58 ;  /* 0x000000003a0c22ca */ /* 0x000fe200008e0000 */
[----:B------:R-:W-:Y:S01]  /*40e0*/  UISETP.NE.AND UP1, UPT, UR14, 0x8, UPT ;  /* 0x000000080e00788c */ /* 0x000fe2000bf25270 */
[----:B------:R-:W-:Y:S01]  /*40f0*/  @P2 R2UR.BROADCAST UR11, R20 ;  /* 0x00000000140b22ca */ /* 0x000fe200008e0000 */
[----:B------:R-:W-:Y:S01]  /*4100*/  ULOP3.LUT UR17, UR17, 0xfefffff8, URZ, 0xc0, !UPT ;  /* 0xfefffff811117892 */ /* 0x000fe2000f8ec0ff */
[----:B------:R-:W-:Y:S01]  /*4110*/  PLOP3.LUT P3, PT, P2, PT, PT, 0x80, 0x8 ;  /* 0x000000000008781c */ /* 0x000fe2000176f070 */
[----:B------:R-:W-:-:S12]  /*4120*/  USEL UR9, URZ, 0x1, UP1 ;  /* 0x00000001ff097887 */ /* 0x000fd80008800000 */
[----:B------:R-:W-:Y:S01]  /*4130*/  @P3 R2UR.BROADCAST UR20, R58 ;  /* 0x000000003a1432ca */ /* 0x000fe200008e0000 */
[----:B------:R-:W-:Y:S01]  /*4140*/  USEL UR14, UR14, URZ, UP1 ;  /* 0x000000ff0e0e7287 */ /* 0x000fe20008800000 */
[----:B------:R-:W-:Y:S01]  /*4150*/  @P3 R2UR.BROADCAST UR19, R4 ;  /* 0x00000000041332ca */ /* 0x000fe200008e0000 */
[----:B------:R-:W-:Y:S01]  /*4160*/  UMOV UR30, 0x0 ;  /* 0x00000000001e7882 */ /* 0x000fe20000000000 */
[----:B------:R-:W-:Y:S01]  /*4170*/  UMOV UR31, 0x10000000 ;  /* 0x10000000001f7882 */ /* 0x000fe20000000000 */
[----:B------:R-:W-:Y:S01]  /*4180*/  ULEA UR8, UR14, UR6, 0x3 ;  /* 0x000000060e087291 */ /* 0x000fe2000f8e18ff */
[----:B------:R-:W-:Y:S01]  /*4190*/  LOP3.LUT R33, R33, UR9, RZ, 0x3c, !PT ;  /* 0x0000000921217c12 */ /* 0x000fe2000f8e3cff */
[----:B------:R-:W-:Y:S01]  /*41a0*/  UMOV UR28, 0x0 ;  /* 0x00000000001c7882 */ /* 0x000fe20000000000 */
[----:B-1----:R-:W-:Y:S01]  /*41b0*/  @P2 PRMT R5, RZ, 0x5410, R13 ;  /* 0x00005410ff052816 */ /* 0x002fe2000000000d */
[----:B------:R-:W-:Y:S01]  /*41c0*/  UMOV UR29, 0x10000000 ;  /* 0x10000000001d7882 */ /* 0x000fe20000000000 */
[----:B------:R-:W-:Y:S01]  /*41d0*/  SHF.L.U32 R2, R33, 0x1f, RZ ;  /* 0x0000001f21027819 */ /* 0x000fe200000006ff */
[----:B------:R-:W-:Y:S01]  /*41e0*/  UMOV UR9, UR17 ;  /* 0x0000001100097c82 */ /* 0x000fe20008000000 */
[----:B------:R-:W-:Y:S01]  /*41f0*/  @P2 R2UR.BROADCAST UR26, R5 ;  /* 0x00000000051a22ca */ /* 0x000fe200008e0000 */
[----:B------:R-:W-:Y:S01]  /*4200*/  UMOV UR32, UR14 ;  /* 0x0000000e00207c82 */ /* 0x000fe20008000000 */
[----:B------:R1:W3:Y:S01]  /*4210*/  SYNCS.PHASECHK.TRANS64.TRYWAIT P4, [UR8+0x40], R2 ;  /* 0x00004002ff0075a7 */ /* 0x0002e20008081108 */
[----:B------:R-:W-:-:S02]  /*4220*/  USHF.L.U32 UR8, UR24, 0x6, URZ ;  /* 0x0000000618087899 */ /* 0x000fc400080006ff */
[----:B------:R-:W-:Y:S01]  /*4230*/  UIADD3 UR24, UPT, UPT, UR24, 0x1, URZ ;  /* 0x0000000118187890 */ /* 0x000fe2000fffe0ff */
[----:B------:R-:W-:-:S03]  /*4240*/  UMOV UR25, UR7 ;  /* 0x0000000700197c82 */ /* 0x000fc60008000000 */
[----:B------:R-:W-:Y:S02]  /*4250*/  @P2 LOP3.LUT R6, R10, UR8, RZ, 0xfc, !PT ;  /* 0x000000080a062c12 */ /* 0x000fe4000f8efcff */
[----:B------:R-:W-:Y:S02]  /*4260*/  @P2 LOP3.LUT R5, R8, UR8, RZ, 0xfc, !PT ;  /* 0x0000000808052c12 */ /* 0x000fe4000f8efcff */
[----:B------:R-:W-:Y:S02]  /*4270*/  @P3 R2UR.BROADCAST UR18, R6 ;  /* 0x00000000061232ca */ /* 0x000fe400008e0000 */
[----:B------:R-:W-:Y:S02]  /*4280*/  @P2 R2UR.BROADCAST UR10, R5 ;  /* 0x00000000050a22ca */ /* 0x000fe400008e0000 */
[----:B-1----:R-:W-:-:S04]  /*4290*/  @P2 PRMT R2, RZ, 0x5410, R14 ;  /* 0x00005410ff022816 */ /* 0x002fc8000000000e */
[----:B------:R-:W-:Y:S01]  /*42a0*/  @P3 R2UR.BROADCAST UR27, R2 ;  /* 0x00000000021b32ca */ /* 0x000fe200008e0000 */
[C---:B------:R-:W-:Y:S02]  /*42b0*/  @P2 IMAD R2, R3.reuse, 0x2000, R11 ;  /* 0x0000200003022824 */ /* 0x040fe400078e020b */
[----:B------:R-:W-:-:S03]  /*42c0*/  @P2 IMAD R3, R3, 0x1000, R9 ;  /* 0x0000100003032824 */ /* 0x000fc600078e0209 */
[----:B------:R-:W-:Y:S02]  /*42d0*/  @P2 LEA R2, R2, UR6, 0x1 ;  /* 0x0000000602022c11 */ /* 0x000fe4000f8e08ff */
[----:B------:R-:W-:-:S03]  /*42e0*/  @P2 LEA R3, R3, UR6, 0x1 ;  /* 0x0000000603032c11 */ /* 0x000fc6000f8e08ff */
[----:B------:R-:W-:Y:S02]  /*42f0*/  @P2 VIADD R2, R2, 0x8400 ;  /* 0x0000840002022836 */ /* 0x000fe40000000000 */
[----:B------:R-:W-:-:S03]  /*4300*/  @P2 VIADD R3, R3, 0x28400 ;  /* 0x0002840003032836 */ /* 0x000fc60000000000 */
[----:B------:R-:W-:Y:S02]  /*4310*/  @P3 R2UR.BROADCAST UR16, R2 ;  /* 0x00000000021032ca */ /* 0x000fe400008e0000 */
[----:B------:R-:W-:-:S11]  /*4320*/  @P2 R2UR.BROADCAST UR8, R3 ;  /* 0x00000000030822ca */ /* 0x000fd600008e0000 */
[----:B------:R1:W-:Y:S02]  /*4330*/  UTMALDG.3D.MULTICAST.2CTA [UR16], [UR42], UR27, desc[UR30] ;  /* 0x00001e102a0073b4 */ /* 0x0003e4000821181b */
[----:B------:R1:W-:Y:S02]  /*4340*/  UTMALDG.3D.MULTICAST.2CTA [UR8], [UR40], UR26, desc[UR28] ;  /* 0x00001c08280073b4 */ /* 0x0003e4000821181a */
[----:B-1----:R-:W-:Y:S05]  /*4350*/  BRA.U UP0, `(.L_x_146) ;  /* 0xfffffffd00147547 */ /* 0x002fea000b83ffff */
.L_x_141:
[----:B------:R-:W-:Y:S01]  /*4360*/  ULEA UR8, UR14, UR6, 0x3 ;  /* 0x000000060e087291 */ /* 0x000fe2000f8e18ff */
[----:B-1----:R-:W-:Y:S01]  /*4370*/  SHF.L.U32 R2, R33, 0x1f, RZ ;  /* 0x0000001f21027819 */ /* 0x002fe200000006ff */
[----:B------:R-:W-:Y:S01]  /*4380*/  @!P1 SYNCS.ARRIVE.TRANS64.A1T0 RZ, [UR6+0xc8], RZ ;  /* 0x0000c8ffffff99a7 */ /* 0x000fe20008100006 */
[----:B------:R-:W-:-:S06]  /*4390*/  UISETP.GT.AND UP0, UPT, UR22, UR21, UPT ;  /* 0x000000151600728c */ /* 0x000fcc000bf04270 */
[----:B------:R1:W1:Y:S03]  /*43a0*/  SYNCS.PHASECHK.TRANS64.TRYWAIT P3, [UR8+0x40], R2 ;  /* 0x00004002ff0075a7 */ /* 0x0002660008061108 */
[----:B------:R-:W-:Y:S05]  /*43b0*/  BRA.U !UP0, `(.L_x_147) ;  /* 0x0000000108dc7547 */ /* 0x000fea000b800000 */
[----:B------:R-:W-:Y:S01]  /*43c0*/  UIADD3 UR24, UPT, UPT, UR15, UR25, URZ ;  /* 0x000000190f187290 */ /* 0x000fe2000fffe0ff */
[----:B------:R-:W-:-:S11]  /*43d0*/  UMOV UR27, UR14 ;  /* 0x0000000e001b7c82 */ /* 0x000fd60008000000 */
.L_x_152:
[----:B------:R-:W-:Y:S01]  /*43e0*/  ISETP.NE.AND P1, PT, R25, RZ, PT ;  /* 0x000000ff1900720c */ /* 0x000fe20003f25270 */
[----:B------:R-:W-:-:S12]  /*43f0*/  ULEA UR17, UR27, UR6, 0x3 ;  /* 0x000000061b117291 */ /* 0x000fd8000f8e18ff */
[----:B------:R-:W-:Y:S01]  /*4400*/  @P1 MOV R3, 0xc000 ;  /* 0x0000c00000031802 */ /* 0x000fe20000000f00 */
[----:B-12---:R-:W-:Y:S06]  /*4410*/  @P3 BRA `(.L_x_148) ;  /* 0x00000000000c3947 */ /* 0x006fec0003800000 */
[----:B------:R-:W-:-:S04]  /*4420*/  SHF.L.U32 R5, R33, 0x1f, RZ ;  /* 0x0000001f21057819 */ /* 0x000fc800000006ff */
[----:B------:R-:W1:Y:S02]  /*4430*/  SYNCS.PHASECHK.TRANS64.TRYWAIT P1, [UR17+0x40], R5 ;  /* 0x00004005ff0075a7 */ /* 0x000e640008021111 */
[----:B-1----:R-:W-:Y:S05]  /*4440*/  @!P1 BRA `(.L_x_149) ;  /* 0x000000d800789947 */ /* 0x002fea0003800000 */
.L_x_148:
[----:B------:R-:W-:Y:S01]  /*4450*/  ISETP.NE.AND P1, PT, R25, RZ, PT ;  /* 0x000000ff1900720c */ /* 0x000fe20003f25270 */
[----:B------:R-:W-:-:S12]  /*4460*/  BSSY.RECONVERGENT B0, `(.L_x_150) ;  /* 0x0000004000007945 */ /* 0x000fd80003800200 */
[----:B------:R1:W-:Y:S01]  /*4470*/  @P1 SYNCS.ARRIVE.TRANS64 RZ, [UR17], R3 ;  /* 0x00000003ffff19a7 */ /* 0x0003e20008000011 */
[----:B------:R-:W-:Y:S05]  /*4480*/  @!P0 BRA `(.L_x_151) ;  /* 0x0000000000048947 */ /* 0x000fea0003800000 */
[----:B------:R-:W-:Y:S05]  /*4490*/  BPT.TRAP 0x1 ;  /* 0x000000040000795c */ /* 0x000fea0000300000 */
.L_x_151:
[----:B------:R-:W-:Y:S05]  /*44a0*/  BSYNC.RECONVERGENT B0 ;  /* 0x0000000000007941 */ /* 0x000fea0003800200 */
.L_x_150:
[----:B------:R-:W-:Y:S01]  /*44b0*/  UIADD3 UR14, UPT, UPT, UR27, 0x1, URZ ;  /* 0x000000011b0e7890 */ /* 0x000fe2000fffe0ff */
        /* <DEDUP_REMOVED lines=19> */
[----:B------:R-:W-:-:S02]  /*45f0*/  @P2 R2UR.BROADCAST UR26, R3 ;  /* 0x00000000031a22ca */ /* 0x000fc400008e0000 */
[----:B------:R1:W2:Y:S01]  /*4600*/  SYNCS.PHASECHK.TRANS64.TRYWAIT P3, [UR8+0x40], R2 ;  /* 0x00004002ff0075a7 */ /* 0x0002a20008061108 */
[----:B------:R-:W-:Y:S01]  /*4610*/  USHF.L.U32 UR8, UR25, 0x6, URZ ;  /* 0x0000000619087899 */ /* 0x000fe200080006ff */
[----:B------:R-:W-:Y:S01]  /*4620*/  @P1 PRMT R3, RZ, 0x5410, R13 ;  /* 0x00005410ff031816 */ /* 0x000fe2000000000d */
[----:B------:R-:W-:-:S03]  /*4630*/  UIADD3 UR25, UPT, UPT, UR25, 0x1, URZ ;  /* 0x0000000119197890 */ /* 0x000fc6000fffe0ff */
[----:B------:R-:W-:Y:S01]  /*4640*/  @P1 R2UR.BROADCAST UR23, R3 ;  /* 0x00000000031712ca */ /* 0x000fe200008e0000 */
[----:B------:R-:W-:Y:S01]  /*4650*/  UISETP.NE.AND UP0, UPT, UR25, UR24, UPT ;  /* 0x000000181900728c */ /* 0x000fe2000bf05270 */
[----:B------:R-:W-:Y:S02]  /*4660*/  @P1 LOP3.LUT R6, R10, UR8, RZ, 0xfc, !PT ;  /* 0x000000080a061c12 */ /* 0x000fe4000f8efcff */
[----:B------:R-:W-:Y:S02]  /*4670*/  @P1 LOP3.LUT R3, R8, UR8, RZ, 0xfc, !PT ;  /* 0x0000000808031c12 */ /* 0x000fe4000f8efcff */
[----:B------:R-:W-:Y:S02]  /*4680*/  @P2 R2UR.BROADCAST UR18, R6 ;  /* 0x00000000061222ca */ /* 0x000fe400008e0000 */
[----:B------:R-:W-:Y:S01]  /*4690*/  @P1 R2UR.BROADCAST UR10, R3 ;  /* 0x00000000030a12ca */ /* 0x000fe200008e0000 */
[----:B-1----:R-:W-:Y:S01]  /*46a0*/  IMAD.U32 R2, RZ, RZ, UR27 ;  /* 0x0000001bff027e24 */ /* 0x002fe2000f8e00ff */
[----:B------:R-:W-:-:S03]  /*46b0*/  UMOV UR27, UR14 ;  /* 0x0000000e001b7c82 */ /* 0x000fc60008000000 */
[C---:B------:R-:W-:Y:S02]  /*46c0*/  @P1 IMAD R5, R2.reuse, 0x4000, R22 ;  /* 0x0000400002051824 */ /* 0x040fe400078e0216 */
[----:B------:R-:W-:-:S03]  /*46d0*/  @P1 IMAD R2, R2, 0x2000, R15 ;  /* 0x0000200002021824 */ /* 0x000fc600078e020f */
[----:B------:R-:W-:Y:S02]  /*46e0*/  @P2 R2UR.BROADCAST UR16, R5 ;  /* 0x00000000051022ca */ /* 0x000fe400008e0000 */
[----:B------:R-:W-:-:S11]  /*46f0*/  @P1 R2UR.BROADCAST UR8, R2 ;  /* 0x00000000020812ca */ /* 0x000fd600008e0000 */
[----:B------:R1:W-:Y:S02]  /*4700*/  UTMALDG.3D.MULTICAST.2CTA [UR16], [UR42], UR26, desc[UR30] ;  /* 0x00001e102a0073b4 */ /* 0x0003e4000821181a */
[----:B------:R1:W-:Y:S02]  /*4710*/  UTMALDG.3D.MULTICAST.2CTA [UR8], [UR40], UR23, desc[UR28] ;  /* 0x00001c08280073b4 */ /* 0x0003e40008211817 */
[----:B-1----:R-:W-:Y:S05]  /*4720*/  BRA.U UP0, `(.L_x_152) ;  /* 0xfffffffd002c7547 */ /* 0x002fea000b83ffff */
.L_x_147:
[C---:B-1----:R-:W-:Y:S01]  /*4730*/  LEA R2, R32.reuse, UR6, 0x3 ;  /* 0x0000000620027c11 */ /* 0x042fe2000f8e18ff */
[----:B------:R-:W-:Y:S01]  /*4740*/  NOP ;  /* 0x0000000000007918 */ /* 0x000fe20000000000 */
[----:B------:R-:W-:Y:S02]  /*4750*/  SHF.L.U32 R3, R31, 0x1f, RZ ;  /* 0x0000001f1f037819 */ /* 0x000fe400000006ff */
[----:B------:R-:W-:Y:S02]  /*4760*/  LEA R16, R32, UR6, 0x4 ;  /* 0x0000000620107c11 */ /* 0x000fe4000f8e20ff */
[----:B------:R-:W1:Y:S02]  /*4770*/  SYNCS.PHASECHK.TRANS64.TRYWAIT P1, [R2+URZ+0xd0], R3 ;  /* 0x0000d003020075a7 */ /* 0x000e6400080211ff */
[----:B-1----:R-:W-:Y:S05]  /*4780*/  @!P1 BRA `(.L_x_153) ;  /* 0x000000d400c09947 */ /* 0x002fea0003800000 */
.L_x_433:
[----:B------:R-:W2:Y:S01]  /*4790*/  LDS.128 R16, [R16+0x160] ;  /* 0x0001600010107984 */ /* 0x000ea20000000c00 */
[----:B----4-:R-:W-:Y:S01]  /*47a0*/  ISETP.GE.AND P1, PT, R26, 0x1, PT ;  /* 0x000000011a00780c */ /* 0x010fe20003f26270 */
[----:B------:R-:W-:Y:S01]  /*47b0*/  VIADD R2, R2, 0xe0 ;  /* 0x000000e002027836 */ /* 0x000fe20000000000 */
[----:B------:R-:W-:Y:S01]  /*47c0*/  @!PT LDS RZ, [RZ] ;  /* 0x00000000fffff984 */ /* 0x000fe20000000800 */
[----:B------:R-:W-:Y:S01]  /*47d0*/  @!PT LDS RZ, [RZ] ;  /* 0x00000000fffff984 */ /* 0x000fe20000000800 */
[----:B------:R-:W-:Y:S01]  /*47e0*/  @!PT LDS RZ, [RZ] ;  /* 0x00000000fffff984 */ /* 0x000fe20000000800 */
[----:B------:R-:W-:Y:S01]  /*47f0*/  @!PT LDS RZ, [RZ] ;  /* 0x00000000fffff984 */ /* 0x000fe20000000800 */
[----:B------:R1:W-:Y:S06]  /*4800*/  MEMBAR.ALL.CTA ;  /* 0x0000000000007992 */ /* 0x0003ec0000008000 */
[----:B-1----:R-:W1:Y:S01]  /*4810*/  FENCE.VIEW.ASYNC.S ;  /* 0x00000000000073c6 */ /* 0x002e620000000000 */
[----:B------:R-:W-:-:S04]  /*4820*/  PRMT R2, RZ, 0x654, R2 ;  /* 0x00000654ff027816 */ /* 0x000fc80000000002 */
[----:B-1----:R1:W-:Y:S01]  /*4830*/  SYNCS.ARRIVE.TRANS64.RED.A1T0 RZ, [R2+URZ], RZ ;  /* 0x000000ff02ff79a7 */ /* 0x0023e200081004ff */
[----:B--2---:R-:W-:-:S13]  /*4840*/  LOP3.LUT P3, RZ, R18, 0x1, RZ, 0xc0, !PT ;  /* 0x0000000112ff7812 */ /* 0x004fda000786c0ff */
[----:B------:R-:W-:Y:S02]  /*4850*/  @P3 MOV R28, R16 ;  /* 0x00000010001c3202 */ /* 0x000fe40000000f00 */
[----:B-----5:R-:W-:Y:S01]  /*4860*/  @P3 LOP3.LUT R27, R17, 0xffff, RZ, 0xc0, !PT ;  /* 0x0000ffff111b3812 */ /* 0x020fe200078ec0ff */
[----:B-1----:R-:W-:Y:S06]  /*4870*/  @!P1 BRA `(.L_x_154) ;  /* 0x0000000000b89947 */ /* 0x002fec0003800000 */
[----:B------:R-:W1:Y:S01]  /*4880*/  LDC.64 R4, c[0x0][0xb18] ;  /* 0x0002c600ff047b82 */ /* 0x000e620000000a00 */
[----:B---3--:R-:W-:-:S07]  /*4890*/  ISETP.NE.AND P4, PT, R26, 0x1, PT ;  /* 0x000000011a00780c */ /* 0x008fce0003f85270 */
[----:B------:R-:W2:Y:S08]  /*48a0*/  LDC.64 R6, c[0x0][0xb10] ;  /* 0x0002c400ff067b82 */ /* 0x000eb00000000a00 */
[----:B------:R-:W3:Y:S08]  /*48b0*/  LDC R20, c[0x0][0xb20] ;  /* 0x0002c800ff147b82 */ /* 0x000ef00000000800 */
[----:B------:R-:W4:Y:S01]  /*48c0*/  LDC R21, c[0x0][0xb0c] ;  /* 0x0002c300ff157b82 */ /* 0x000f220000000800 */
[----:B-1----:R-:W-:Y:S01]  /*48d0*/  IMAD.HI.U32 R35, R23, R5, RZ ;  /* 0x0000000517237227 */ /* 0x002fe200078e00ff */
[----:B------:R-:W-:-:S03]  /*48e0*/  ISETP.NE.AND P1, PT, R4, 0x1, PT ;  /* 0x000000010400780c */ /* 0x000fc60003f25270 */
[----:B------:R-:W-:-:S03]  /*48f0*/  IMAD.HI.U32 R5, R27, R5, RZ ;  /* 0x000000051b057227 */ /* 0x000fc600078e00ff */
[----:B------:R-:W1:Y:S01]  /*4900*/  LDC.64 R2, c[0x0][0xb28] ;  /* 0x0002ca00ff027b82 */ /* 0x000e620000000a00 */
[----:B--2---:R-:W-:-:S04]  /*4910*/  IMAD.HI.U32 R36, R24, R6, RZ ;  /* 0x0000000618247227 */ /* 0x004fc800078e00ff */
[----:B------:R-:W-:Y:S01]  /*4920*/  IMAD.HI.U32 R37, R28, R6, RZ ;  /* 0x000000061c257227 */ /* 0x000fe200078e00ff */
[----:B------:R-:W-:Y:S02]  /*4930*/  SHF.R.U32.HI R36, RZ, R7, R36 ;  /* 0x00000007ff247219 */ /* 0x000fe40000011624 */
[-C--:B---3--:R-:W-:Y:S02]  /*4940*/  SHF.R.U32.HI R35, RZ, R20.reuse, R35 ;  /* 0x00000014ff237219 */ /* 0x088fe40000011623 */
[----:B------:R-:W-:Y:S02]  /*4950*/  SHF.R.U32.HI R5, RZ, R20, R5 ;  /* 0x00000014ff057219 */ /* 0x000fe40000011605 */
[----:B------:R-:W-:Y:S02]  /*4960*/  SEL R35, R23, R35, !P1 ;  /* 0x0000002317237207 */ /* 0x000fe40004800000 */
[----:B------:R-:W-:Y:S02]  /*4970*/  SHF.R.U32.HI R37, RZ, R7, R37 ;  /* 0x00000007ff257219 */ /* 0x000fe40000011625 */
[----:B----4-:R-:W-:-:S02]  /*4980*/  ISETP.NE.AND P2, PT, R21, 0x1, PT ;  /* 0x000000011500780c */ /* 0x010fc40003f45270 */
[----:B------:R-:W-:Y:S02]  /*4990*/  SEL R5, R27, R5, !P1 ;  /* 0x000000051b057207 */ /* 0x000fe40004800000 */
[----:B------:R-:W-:Y:S02]  /*49a0*/  SEL R36, R24, R36, !P2 ;  /* 0x0000002418247207 */ /* 0x000fe40005000000 */
[----:B------:R-:W-:Y:S01]  /*49b0*/  SEL R37, R28, R37, !P2 ;  /* 0x000000251c257207 */ /* 0x000fe20005000000 */
[----:B-1----:R-:W-:-:S04]  /*49c0*/  IMAD.HI.U32 R34, R35, R2, RZ ;  /* 0x0000000223227227 */ /* 0x002fc800078e00ff */
        /* <DEDUP_REMOVED lines=10> */
[----:B------:R-:W-:-:S04]  /*4a70*/  @!P1 IMAD.HI.U32 R7, R37, R2, RZ ;  /* 0x0000000225079227 */ /* 0x000fc800078e00ff */
[----:B------:R-:W-:Y:S01]  /*4a80*/  IMAD.MOV R2, RZ, RZ, -R6 ;  /* 0x000000ffff027224 */ /* 0x000fe200078e0a06 */
[----:B------:R-:W-:Y:S02]  /*4a90*/  @!P1 SHF.R.U32.HI R3, RZ, R3, R7 ;  /* 0x00000003ff039219 */ /* 0x000fe40000011607 */
[----:B------:R-:W-:Y:S01]  /*4aa0*/  IADD3 R7, PT, PT, -R5, RZ, RZ ;  /* 0x000000ff05077210 */ /* 0x000fe20007ffe1ff */
[----:B------:R-:W-:Y:S01]  /*4ab0*/  IMAD R2, R26, R2, R5 ;  /* 0x000000021a027224 */ /* 0x000fe200078e0205 */
        /* <DEDUP_REMOVED lines=10> */
.L_x_154:
[----:B------:R-:W1:Y:S01]  /*4b60*/  LDCU UR8, c[0x0][0xb30] ;  /* 0x00016600ff0877ac */ /* 0x000e620008000800 */
[----:B------:R-:W-:Y:S01]  /*4b70*/  @P3 SHF.R.U32.HI R58, RZ, 0x10, R17 ;  /* 0x00000010ff3a3819 */ /* 0x000fe20000011611 */
[----:B-1----:R-:W-:-:S09]  /*4b80*/  UISETP.NE.AND UP0, UPT, UR8, 0x1, UPT ;  /* 0x000000010800788c */ /* 0x002fd2000bf05270 */
[----:B------:R-:W-:Y:S05]  /*4b90*/  BRA.U UP0, `(.L_x_155) ;  /* 0x0000000100407547 */ /* 0x000fea000b800000 */
[----:B------:R-:W1:Y:S08]  /*4ba0*/  LDC.64 R4, c[0x0][0xb10] ;  /* 0x0002c400ff047b82 */ /* 0x000e700000000a00 */
[----:B------:R-:W2:Y:S08]  /*4bb0*/  LDC.64 R2, c[0x0][0xb18] ;  /* 0x0002c600ff027b82 */ /* 0x000eb00000000a00 */
[----:B------:R-:W4:Y:S08]  /*4bc0*/  LDC R6, c[0x0][0xb20] ;  /* 0x0002c800ff067b82 */ /* 0x000f300000000800 */
[----:B------:R-:W5:Y:S01]  /*4bd0*/  LDC R7, c[0x0][0xb0c] ;  /* 0x0002c300ff077b82 */ /* 0x000f620000000800 */
[----:B-1----:R-:W-:-:S05]  /*4be0*/  IMAD.HI.U32 R4, R28, R4, RZ ;  /* 0x000000041c047227 */ /* 0x002fca00078e00ff */
[----:B------:R-:W-:Y:S01]  /*4bf0*/  SHF.R.U32.HI R4, RZ, R5, R4 ;  /* 0x00000005ff047219 */ /* 0x000fe20000011604 */
[----:B--2---:R-:W-:Y:S01]  /*4c00*/  IMAD.HI.U32 R3, R27, R3, RZ ;  /* 0x000000031b037227 */ /* 0x004fe200078e00ff */
[----:B------:R-:W-:-:S04]  /*4c10*/  ISETP.NE.AND P1, PT, R2, 0x1, PT ;  /* 0x000000010200780c */ /* 0x000fc80003f25270 */
[----:B----4-:R-:W-:-:S04]  /*4c20*/  SHF.R.U32.HI R3, RZ, R6, R3 ;  /* 0x00000006ff037219 */ /* 0x010fc80000011603 */
[----:B------:R-:W-:Y:S02]  /*4c30*/  SEL R3, R27, R3, !P1 ;  /* 0x000000031b037207 */ /* 0x000fe40004800000 */
[----:B-----5:R-:W-:-:S04]  /*4c40*/  ISETP.NE.AND P2, PT, R7, 0x1, PT ;  /* 0x000000010700780c */ /* 0x020fc80003f45270 */
[----:B------:R-:W-:-:S05]  /*4c50*/  SEL R4, R28, R4, !P2 ;  /* 0x000000041c047207 */ /* 0x000fca0005000000 */
[----:B------:R-:W-:Y:S02]  /*4c60*/  IMAD.IADD R5, R3, 0x1, -R4 ;  /* 0x0000000103057824 */ /* 0x000fe400078e0a04 */
[----:B------:R-:W-:Y:S02]  /*4c70*/  IMAD.IADD R3, R4, 0x1, -R3 ;  /* 0x0000000104037824 */ /* 0x000fe400078e0a03 */
[----:B------:R-:W-:Y:S02]  /*4c80*/  IMAD R28, R5, R7, R28 ;  /* 0x00000007051c7224 */ /* 0x000fe400078e021c */
[----:B------:R-:W-:-:S07]  /*4c90*/  IMAD R27, R3, R2, R27 ;  /* 0x00000002031b7224 */ /* 0x000fce00078e021b */
.L_x_155:
[----:B------:R-:W-:Y:S01]  /*4ca0*/  VIADD R32, R32, 0x1 ;  /* 0x0000000120207836 */ /* 0x000fe20000000000 */
[----:B------:R-:W-:Y:S01]  /*4cb0*/  PLOP3.LUT P1, PT, PT, PT, PT, 0x80, 0x8 ;  /* 0x000000000008781c */ /* 0x000fe20003f2f070 */
[----:B------:R-:W-:Y:S02]  /*4cc0*/  IMAD.IADD R21, R28, 0x1, R56 ;  /* 0x000000011c157824 */ /* 0x000fe400078e0238 */
[----:B------:R-:W-:Y:S01]  /*4cd0*/  IMAD.IADD R20, R27, 0x1, R51 ;  /* 0x000000011b147824 */ /* 0x000fe200078e0233 */
[----:B------:R-:W-:-:S04]  /*4ce0*/  ISETP.NE.AND P2, PT, R32, 0x2, PT ;  /* 0x000000022000780c */ /* 0x000fc80003f45270 */
[----:B------:R-:W-:Y:S02]  /*4cf0*/  SEL R2, RZ, 0x1, P2 ;  /* 0x00000001ff027807 */ /* 0x000fe40001000000 */
[----:B------:R-:W-:Y:S02]  /*4d00*/  SEL R32, R32, RZ, P2 ;  /* 0x000000ff20207207 */ /* 0x000fe40001000000 */
[----:B------:R-:W-:Y:S01]  /*4d10*/  LOP3.LUT R31, R31, R2, RZ, 0x3c, !PT ;  /* 0x000000021f1f7212 */ /* 0x000fe200078e3cff */
[----:B------:R-:W-:Y:S06]  /*4d20*/  @P3 BRA `(.L_x_156) ;  /* 0xfffffff000383947 */ /* 0x000fec000383ffff */
[----:B------:R-:W-:Y:S01]  /*4d30*/  UIADD3 UR6, UPT, UPT, UR6, 0x40, URZ ;  /* 0x0000004006067890 */ /* 0x000fe2000fffe0ff */
[----:B------:R-:W-:-:S03]  /*4d40*/  SHF.L.U32 R2, R33, 0x1f, RZ ;  /* 0x0000001f21027819 */ /* 0x000fc600000006ff */
[----:B------:R-:W-:-:S09]  /*4d50*/  ULEA UR4, UR14, UR6, 0x3 ;  /* 0x000000060e047291 */ /* 0x000fd2000f8e18ff */
[----:B------:R-:W1:Y:S02]  /*4d60*/  SYNCS.PHASECHK.TRANS64.TRYWAIT P0, [UR4], R2 ;  /* 0x00000002ff0075a7 */ /* 0x000e640008001104 */
[----:B-1----:R-:W-:Y:S05]  /*4d70*/  @!P0 BRA `(.L_x_157) ;  /* 0x000000d000588947 */ /* 0x002fea0003800000 */
.L_x_435:
[----:B------:R-:W-:-:S04]  /*4d80*/  UIADD3 UR5, UPT, UPT, UR14, 0x1, URZ ;  /* 0x000000010e057890 */ /* 0x000fc8000fffe0ff */
[----:B------:R-:W-:-:S04]  /*4d90*/  UISETP.NE.AND UP0, UPT, UR5, 0x8, UPT ;  /* 0x000000080500788c */ /* 0x000fc8000bf05270 */
[----:B------:R-:W-:Y:S02]  /*4da0*/  USEL UR7, URZ, 0x1, UP0 ;  /* 0x00000001ff077887 */ /* 0x000fe40008000000 */
[----:B------:R-:W-:-:S04]  /*4db0*/  USEL UR5, UR5, URZ, UP0 ;  /* 0x000000ff05057287 */ /* 0x000fc80008000000 */
[----:B------:R-:W-:Y:S01]  /*4dc0*/  ULEA UR4, UR5, UR6, 0x3 ;  /* 0x0000000605047291 */ /* 0x000fe2000f8e18ff */
[----:B-1----:R-:W-:-:S04]  /*4dd0*/  LOP3.LUT R2, R33, UR7, RZ, 0x3c, !PT ;  /* 0x0000000721027c12 */ /* 0x002fc8000f8e3cff */
[----:B------:R-:W-:-:S04]  /*4de0*/  SHF.L.U32 R3, R2, 0x1f, RZ ;  /* 0x0000001f02037819 */ /* 0x000fc800000006ff */
[----:B------:R-:W1:Y:S02]  /*4df0*/  SYNCS.PHASECHK.TRANS64.TRYWAIT P0, [UR4], R3 ;  /* 0x00000003ff0075a7 */ /* 0x000e640008001104 */
[----:B-1----:R-:W-:Y:S05]  /*4e00*/  @!P0 BRA `(.L_x_158) ;  /* 0x000000d0004c8947 */ /* 0x002fea0003800000 */
.L_x_437:
[----:B------:R-:W-:-:S04]  /*4e10*/  UIADD3 UR5, UPT, UPT, UR5, 0x1, URZ ;  /* 0x0000000105057890 */ /* 0x000fc8000fffe0ff */
[----:B------:R-:W-:-:S04]  /*4e20*/  UISETP.NE.AND UP0, UPT, UR5, 0x8, UPT ;  /* 0x000000080500788c */ /* 0x000fc8000bf05270 */
[----:B------:R-:W-:Y:S02]  /*4e30*/  USEL UR7, URZ, 0x1, UP0 ;  /* 0x00000001ff077887 */ /* 0x000fe40008000000 */
[----:B------:R-:W-:-:S04]  /*4e40*/  USEL UR5, UR5, URZ, UP0 ;  /* 0x000000ff05057287 */ /* 0x000fc80008000000 */
[----:B------:R-:W-:Y:S01]  /*4e50*/  ULEA UR4, UR5, UR6, 0x3 ;  /* 0x0000000605047291 */ /* 0x000fe2000f8e18ff */
[----:B------:R-:W-:-:S04]  /*4e60*/  LOP3.LUT R2, R2, UR7, RZ, 0x3c, !PT ;  /* 0x0000000702027c12 */ /* 0x000fc8000f8e3cff */
[----:B-1----:R-:W-:-:S04]  /*4e70*/  SHF.L.U32 R3, R2, 0x1f, RZ ;  /* 0x0000001f02037819 */ /* 0x002fc800000006ff */
[----:B------:R-:W1:Y:S02]  /*4e80*/  SYNCS.PHASECHK.TRANS64.TRYWAIT P0, [UR4], R3 ;  /* 0x00000003ff0075a7 */ /* 0x000e640008001104 */
[----:B-1----:R-:W-:Y:S05]  /*4e90*/  @!P0 BRA `(.L_x_159) ;  /* 0x000000d000408947 */ /* 0x002fea0003800000 */
.L_x_439:
        /* <DEDUP_REMOVED lines=9> */
.L_x_441:
        /* <DEDUP_REMOVED lines=9> */
.L_x_443:
        /* <DEDUP_REMOVED lines=9> */
.L_x_445:
        /* <DEDUP_REMOVED lines=9> */
.L_x_447:
[----:B------:R-:W-:-:S04]  /*50e0*/  UIADD3 UR5, UPT, UPT, UR5, 0x1, URZ ;  /* 0x0000000105057890 */ /* 0x000fc8000fffe0ff */
[----:B------:R-:W-:-:S04]  /*50f0*/  UISETP.NE.AND UP0, UPT, UR5, 0x8, UPT ;  /* 0x000000080500788c */ /* 0x000fc8000bf05270 */
[----:B------:R-:W-:Y:S02]  /*5100*/  USEL UR4, URZ, 0x1, UP0 ;  /* 0x00000001ff047887 */ /* 0x000fe40008000000 */
[----:B------:R-:W-:-:S04]  /*5110*/  USEL UR5, UR5, URZ, UP0 ;  /* 0x000000ff05057287 */ /* 0x000fc80008000000 */
[----:B------:R-:W-:Y:S01]  /*5120*/  ULEA UR5, UR5, UR6, 0x3 ;  /* 0x0000000605057291 */ /* 0x000fe2000f8e18ff */
[----:B------:R-:W-:-:S04]  /*5130*/  LOP3.LUT R2, R2, UR4, RZ, 0x3c, !PT ;  /* 0x0000000402027c12 */ /* 0x000fc8000f8e3cff */
[----:B------:R-:W-:Y:S01]  /*5140*/  SHF.L.U32 R2, R2, 0x1f, RZ ;  /* 0x0000001f02027819 */ /* 0x000fe200000006ff */
[----:B-1----:R-:W-:-:S07]  /*5150*/  IMAD.U32 R0, RZ, RZ, UR5 ;  /* 0x00000005ff007e24 */ /* 0x002fce000f8e00ff */
.L_x_164:
[----:B-1----:R1:W2:Y:S02]  /*5160*/  SYNCS.PHASECHK.TRANS64.TRYWAIT P0, [R0+URZ], R2 ;  /* 0x00000002000075a7 */ /* 0x0022a400080011ff */
[----:B--2---:R-:W-:Y:S05]  /*5170*/  @!P0 NANOSLEEP.SYNCS 0x989680 ;  /* 0x009896800000895d */ /* 0x004fea0003900000 */
[----:B------:R-:W2:Y:S02]  /*5180*/  @!P0 SYNCS.PHASECHK.TRANS64 P0, [R0+URZ], R2 ;  /* 0x00000002000085a7 */ /* 0x000ea400080010ff */
[----:B--2---:R-:W-:Y:S05]  /*5190*/  @P0 EXIT ;  /* 0x000000000000094d */ /* 0x004fea0003800000 */
[----:B------:R-:W-:Y:S05]  /*51a0*/  BRA `(.L_x_164) ;  /* 0xfffffffc00ec7947 */ /* 0x000fea000383ffff */
.L_x_138:
[----:B------:R-:W-:Y:S01]  /*51b0*/  ISETP.NE.AND P0, PT, R18, RZ, PT ;  /* 0x000000ff1200720c */ /* 0x000fe20003f05270 */
[----:B------:R-:W1:Y:S03]  /*51c0*/  LDCU.64 UR42, c[0x0][0x888] ;  /* 0x00011100ff2a77ac */ /* 0x000e660008000a00 */
[----:B------:R-:W-:Y:S01]  /*51d0*/  ISETP.NE.OR P0, PT, R24, 0x1, P0 ;  /* 0x000000011800780c */ /* 0x000fe20000705670 */
[----:B------:R-:W2:Y:S01]  /*51e0*/  LDCU.64 UR40, c[0x0][0x888] ;  /* 0x00011100ff2877ac */ /* 0x000ea20008000a00 */
[----:B------:R-:W3:Y:S01]  /*51f0*/  LDCU.64 UR44, c[0x0][0x890] ;  /* 0x00011200ff2c77ac */ /* 0x000ee20008000a00 */
[----:B------:R-:W1:Y:S01]  /*5200*/  LDCU.64 UR38, c[0x0][0x8b0] ;  /* 0x00011600ff2677ac */ /* 0x000e620008000a00 */
[----:B------:R-:W1:Y:S09]  /*5210*/  LDCU.64 UR36, c[0x0][0x8a8] ;  /* 0x00011500ff2477ac */ /* 0x000e720008000a00 */
[----:B------:R-:W-:Y:S05]  /*5220*/  @P0 BRA `(.L_x_165) ;  /* 0x0000000400700947 */ /* 0x000fea0003800000 */
[----:B------:R-:W4:Y:S01]  /*5230*/  S2R R0, SR_CgaCtaId ;  /* 0x0000000000007919 */ /* 0x000f220000008800 */
[----:B------:R-:W-:Y:S01]  /*5240*/  MOV R2, 0x400 ;  /* 0x0000040000027802 */ /* 0x000fe20000000f00 */
[----:B------:R-:W-:Y:S01]  /*5250*/  IMAD.MOV.U32 R13, RZ, RZ, 0x1 ;  /* 0x00000001ff0d7424 */ /* 0x000fe200078e00ff */
[----:B------:R-:W-:Y:S01]  /*5260*/  ISETP.GE.AND P2, PT, R16, R17, PT ;  /* 0x000000111000720c */ /* 0x000fe20003f46270 */
[----:B------:R-:W-:Y:S01]  /*5270*/  IMAD.MOV.U32 R12, RZ, RZ, RZ ;  /* 0x000000ffff0c7224 */ /* 0x000fe200078e00ff */
[----:B------:R-:W-:Y:S02]  /*5280*/  CS2R R10, SRZ ;  /* 0x00000000000a7805 */ /* 0x000fe4000001ff00 */
[----:B------:R-:W-:Y:S02]  /*5290*/  CS2R R8, SRZ ;  /* 0x0000000000087805 */ /* 0x000fe4000001ff00 */
[----:B----4-:R-:W-:-:S07]  /*52a0*/  LEA R0, R0, R2, 0x18 ;  /* 0x0000000200007211 */ /* 0x010fce00078ec0ff */
.L_x_170:
[--C-:B------:R-:W-:Y:S01]  /*52b0*/  IMAD R4, R8, 0x8, R0.reuse ;  /* 0x0000000808047824 */ /* 0x100fe200078e0200 */
[----:B------:R-:W-:Y:S01]  /*52c0*/  SHF.L.U32 R6, R9, 0x1f, RZ ;  /* 0x0000001f09067819 */ /* 0x000fe200000006ff */
[----:B------:R-:W-:Y:S01]  /*52d0*/  IMAD R2, R12, 0x8, R0 ;  /* 0x000000080c027824 */ /* 0x000fe200078e0200 */
[----:B------:R-:W-:Y:S01]  /*52e0*/  SHF.L.U32 R5, R13, 0x1f, RZ ;  /* 0x0000001f0d057819 */ /* 0x000fe200000006ff */
[----:B------:R-:W-:Y:S01]  /*52f0*/  VIADD R7, R4, 0x140 ;  /* 0x0000014004077836 */ /* 0x000fe20000000000 */
[----:B------:R-:W4:Y:S04]  /*5300*/  SYNCS.PHASECHK.TRANS64.TRYWAIT P0, [R4+URZ+0x130], R6 ;  /* 0x00013006040075a7 */ /* 0x000f2800080011ff */
[----:B------:R-:W-:Y:S01]  /*5310*/  PRMT R7, RZ, 0x654, R7 ;  /* 0x00000654ff077816 */ /* 0x000fe20000000007 */
[----:B----4-:R-:W-:Y:S06]  /*5320*/  @!P0 BRA `(.L_x_166) ;  /* 0x000000cc00948947 */ /* 0x010fec0003800000 */
.L_x_448:
[----:B------:R1:W-:Y:S01]  /*5330*/  SYNCS.ARRIVE.TRANS64.RED.A1T0 RZ, [R7+URZ], RZ ;  /* 0x000000ff07ff79a7 */ /* 0x0003e200081004ff */
[----:B----4-:R-:W-:-:S04]  /*5340*/  IADD3 R4, PT, PT, R2, 0xd0, RZ ;  /* 0x000000d002047810 */ /* 0x010fc80007ffe0ff */
[----:B------:R-:W-:Y:S01]  /*5350*/  PRMT R4, R16, 0x654, R4 ;  /* 0x0000065410047816 */ /* 0x000fe20000000004 */
[----:B------:R-:W4:Y:S02]  /*5360*/  SYNCS.PHASECHK.TRANS64.TRYWAIT P0, [R2+URZ+0xe0], R5 ;  /* 0x0000e005020075a7 */ /* 0x000f2400080011ff */
[----:B-1--4-:R-:W-:Y:S05]  /*5370*/  @!P0 BRA `(.L_x_167) ;  /* 0x000000cc00948947 */ /* 0x012fea0003800000 */
.L_x_449:
[----:B------:R-:W-:Y:S01]  /*5380*/  SEL R3, R4, R3, !P2 ;  /* 0x0000000304037207 */ /* 0x000fe20005000000 */
[----:B------:R-:W-:Y:S01]  /*5390*/  @!P2 IMAD.MOV.U32 R4, RZ, RZ, 0x10 ;  /* 0x00000010ff04a424 */ /* 0x000fe200078e00ff */
[----:B------:R-:W-:Y:S02]  /*53a0*/  ELECT P0, URZ, PT ;  /* 0x0000000000ff782f */ /* 0x000fe40003800000 */
[----:B------:R-:W-:Y:S01]  /*53b0*/  R2UR UR4, R0 ;  /* 0x00000000000472ca */ /* 0x000fe200000e0000 */
[----:B------:R-:W-:Y:S01]  /*53c0*/  VIADD R8, R8, 0x1 ;  /* 0x0000000108087836 */ /* 0x000fe20000000000 */
[----:B------:R4:W-:Y:S09]  /*53d0*/  @!P2 SYNCS.ARRIVE.TRANS64.RED RZ, [R3+URZ], R4 ;  /* 0x0000000403ffa9a7 */ /* 0x0009f200080004ff */
[----:B------:R-:W-:Y:S01]  /*53e0*/  @P0 R2UR.BROADCAST UR5, R12 ;  /* 0x000000000c0502ca */ /* 0x000fe200008e0000 */
[----:B-1----:R-:W-:Y:S01]  /*53f0*/  VIADD R2, R2, 0xd0 ;  /* 0x000000d002027836 */ /* 0x002fe20000000000 */
[----:B------:R-:W-:Y:S01]  /*5400*/  PLOP3.LUT P1, PT, PT, PT, PT, 0x8, 0x80 ;  /* 0x000000000080781c */ /* 0x000fe20003f2e170 */
[----:B------:R-:W-:-:S10]  /*5410*/  VOTEU.ANY UP0, P0 ;  /* 0x0000000000ff7886 */ /* 0x000fd40000000100 */
[----:B------:R-:W-:Y:S01]  /*5420*/  @UP0 ULEA UR4, UR5, UR4, 0x4 ;  /* 0x0000000405040291 */ /* 0x000fe2000f8e20ff */
[----:B------:R-:W-:-:S03]  /*5430*/  VOTEU.ANY UP0, P0 ;  /* 0x0000000000ff7886 */ /* 0x000fc60000000100 */
[----:B----4-:R-:W-:-:S12]  /*5440*/  UIADD3 UR4, UPT, UPT, UR4, 0x160, URZ ;  /* 0x0000016004047890 */ /* 0x010fd8000fffe0ff */
.L_x_168:
[----:B------:R-:W-:-:S13]  /*5450*/  @P0 ELECT P1, URZ, PT ;  /* 0x0000000000ff082f */ /* 0x000fda0003820000 */
[----:B------:R-:W-:Y:S02]  /*5460*/  @P1 R2UR.BROADCAST UR5, R2 ;  /* 0x00000000020512ca */ /* 0x000fe400008e0000 */
[----:B------:R-:W-:-:S11]  /*5470*/  @P1 PLOP3.LUT P0, PT, P1, PT, PT, 0x8, 0x80 ;  /* 0x000000000080181c */ /* 0x000fd60000f0e170 */
[----:B------:R-:W-:Y:S06]  /*5480*/  @UP0 UGETNEXTWORKID.BROADCAST [UR4], [UR5] ;  /* 0x00000000040003ca */ /* 0x000fec0008000100 */
[----:B------:R-:W-:Y:S01]  /*5490*/  PLOP3.LUT P1, PT, PT, PT, PT, 0x8, 0x80 ;  /* 0x000000000080781c */ /* 0x000fe20003f2e170 */
[----:B------:R-:W-:Y:S10]  /*54a0*/  @P0 BRA.U.ANY `(.L_x_168) ;  /* 0xfffffffd00e80947 */ /* 0x000ff4000393ffff */
[----:B------:R-:W-:Y:S01]  /*54b0*/  IMAD R2, R11, 0x8, R0 ;  /* 0x000000080b027824 */ /* 0x000fe200078e0200 */
[----:B------:R-:W-:Y:S01]  /*54c0*/  SHF.L.U32 R4, R10, 0x1f, RZ ;  /* 0x0000001f0a047819 */ /* 0x000fe200000006ff */
[----:B------:R-:W-:Y:S01]  /*54d0*/  VIADD R12, R12, 0x1 ;  /* 0x000000010c0c7836 */ /* 0x000fe20000000000 */
[----:B------:R-:W-:Y:S02]  /*54e0*/  ISETP.NE.AND P0, PT, R8, 0x2, PT ;  /* 0x000000020800780c */ /* 0x000fe40003f05270 */
[----:B------:R-:W1:Y:S02]  /*54f0*/  SYNCS.PHASECHK.TRANS64.TRYWAIT P3, [R2+URZ+0xd0], R4 ;  /* 0x0000d004020075a7 */ /* 0x000e6400080611ff */
[----:B------:R-:W-:-:S04]  /*5500*/  ISETP.NE.AND P1, PT, R12, 0x2, PT ;  /* 0x000000020c00780c */ /* 0x000fc80003f25270 */
[----:B------:R-:W-:Y:S02]  /*5510*/  SEL R5, RZ, 0x1, P1 ;  /* 0x00000001ff057807 */ /* 0x000fe40000800000 */
[----:B------:R-:W-:Y:S02]  /*5520*/  SEL R12, R12, RZ, P1 ;  /* 0x000000ff0c0c7207 */ /* 0x000fe40000800000 */
[----:B------:R-:W-:Y:S01]  /*5530*/  LOP3.LUT R13, R13, R5, RZ, 0x3c, !PT ;  /* 0x000000050d0d7212 */ /* 0x000fe200078e3cff */
[----:B-1----:R-:W-:Y:S06]  /*5540*/  @!P3 BRA `(.L_x_169) ;  /* 0x000000cc0034b947 */ /* 0x002fec0003800000 */
.L_x_450:
[C---:B-1----:R-:W-:Y:S01]  /*5550*/  IMAD R4, R11.reuse, 0x10, R0 ;  /* 0x000000100b047824 */ /* 0x042fe200078e0200 */
[----:B------:R-:W-:Y:S01]  /*5560*/  SEL R8, R8, RZ, P0 ;  /* 0x000000ff08087207 */ /* 0x000fe20000000000 */
[----:B------:R-:W-:Y:S02]  /*5570*/  VIADD R2, R2, 0xe0 ;  /* 0x000000e002027836 */ /* 0x000fe40000000000 */
[----:B------:R-:W-:Y:S02]  /*5580*/  VIADD R11, R11, 0x1 ;  /* 0x000000010b0b7836 */ /* 0x000fe40000000000 */
[----:B------:R-:W1:Y:S01]  /*5590*/  LDS.128 R4, [R4+0x160] ;  /* 0x0001600004047984 */ /* 0x000e620000000c00 */
[----:B------:R-:W-:Y:S02]  /*55a0*/  PRMT R2, RZ, 0x654, R2 ;  /* 0x00000654ff027816 */ /* 0x000fe40000000002 */
[C---:B------:R-:W-:Y:S01]  /*55b0*/  ISETP.NE.AND P1, PT, R11.reuse, 0x2, PT ;  /* 0x000000020b00780c */ /* 0x040fe20003f25270 */
[----:B------:R-:W-:Y:S01]  /*55c0*/  @!PT LDS RZ, [RZ] ;  /* 0x00000000fffff984 */ /* 0x000fe20000000800 */
[----:B------:R-:W-:Y:S01]  /*55d0*/  @!PT LDS RZ, [RZ] ;  /* 0x00000000fffff984 */ /* 0x000fe20000000800 */
[----:B------:R-:W-:Y:S01]  /*55e0*/  @!PT LDS RZ, [RZ] ;  /* 0x00000000fffff984 */ /* 0x000fe20000000800 */
[----:B------:R-:W-:Y:S01]  /*55f0*/  @!PT LDS RZ, [RZ] ;  /* 0x00000000fffff984 */ /* 0x000fe20000000800 */
[----:B------:R4:W-:Y:S06]  /*5600*/  MEMBAR.ALL.CTA ;  /* 0x0000000000007992 */ /* 0x0009ec0000008000 */
[----:B----4-:R-:W4:Y:S01]  /*5610*/  FENCE.VIEW.ASYNC.S ;  /* 0x00000000000073c6 */ /* 0x010f220000000000 */
[----:B------:R-:W-:Y:S01]  /*5620*/  SEL R11, R11, RZ, P1 ;  /* 0x000000ff0b0b7207 */ /* 0x000fe20000800000 */
[----:B----4-:R4:W-:Y:S01]  /*5630*/  SYNCS.ARRIVE.TRANS64.RED.A1T0 RZ, [R2+URZ], RZ ;  /* 0x000000ff02ff79a7 */ /* 0x0109e200081004ff */
[----:B-1----:R-:W-:-:S02]  /*5640*/  LOP3.LUT P3, RZ, R6, 0x1, RZ, 0xc0, !PT ;  /* 0x0000000106ff7812 */ /* 0x002fc4000786c0ff */
[----:B------:R-:W-:-:S04]  /*5650*/  SEL R4, RZ, 0x1, P1 ;  /* 0x00000001ff047807 */ /* 0x000fc80000800000 */
[----:B------:R-:W-:Y:S02]  /*5660*/  LOP3.LUT R10, R10, R4, RZ, 0x3c, !PT ;  /* 0x000000040a0a7212 */ /* 0x000fe400078e3cff */
[----:B----4-:R-:W-:-:S04]  /*5670*/  SEL R2, RZ, 0x1, P0 ;  /* 0x00000001ff027807 */ /* 0x010fc80000000000 */
[----:B------:R-:W-:Y:S01]  /*5680*/  LOP3.LUT R9, R9, R2, RZ, 0x3c, !PT ;  /* 0x0000000209097212 */ /* 0x000fe200078e3cff */
[----:B------:R-:W-:Y:S06]  /*5690*/  @P3 BRA `(.L_x_170) ;  /* 0xfffffffc00043947 */ /* 0x000fec000383ffff */
[C---:B------:R-:W-:Y:S01]  /*56a0*/  IMAD R2, R12.reuse, 0x8, R0 ;  /* 0x000000080c027824 */ /* 0x040fe200078e0200 */
[----:B------:R-:W-:Y:S01]  /*56b0*/  SHF.L.U32 R3, R13, 0x1f, RZ ;  /* 0x0000001f0d037819 */ /* 0x000fe200000006ff */
[----:B------:R-:W-:-:S03]  /*56c0*/  VIADD R5, R12, 0x1 ;  /* 0x000000010c057836 */ /* 0x000fc60000000000 */
[----:B------:R-:W1:Y:S02]  /*56d0*/  SYNCS.PHASECHK.TRANS64 P1, [R2+URZ+0xe0], R3 ;  /* 0x0000e003020075a7 */ /* 0x000e6400080210ff */
[----:B------:R-:W-:-:S04]  /*56e0*/  ISETP.NE.AND P0, PT, R5, 0x2, PT ;  /* 0x000000020500780c */ /* 0x000fc80003f05270 */
[----:B------:R-:W-:Y:S02]  /*56f0*/  SEL R4, RZ, 0x1, P0 ;  /* 0x00000001ff047807 */ /* 0x000fe40000000000 */
[----:B------:R-:W-:Y:S02]  /*5700*/  SEL R5, R5, RZ, P0 ;  /* 0x000000ff05057207 */ /* 0x000fe40000000000 */
[----:B------:R-:W-:-:S03]  /*5710*/  LOP3.LUT R4, R13, R4, RZ, 0x3c, !PT ;  /* 0x000000040d047212 */ /* 0x000fc600078e3cff */
[----:B------:R-:W-:Y:S01]  /*5720*/  IMAD R5, R5, 0x8, R0 ;  /* 0x0000000805057824 */ /* 0x000fe200078e0200 */
[----:B------:R-:W-:Y:S01]  /*5730*/  SHF.L.U32 R0, R4, 0x1f, RZ ;  /* 0x0000001f04007819 */ /* 0x000fe200000006ff */
[----:B-1----:R-:W-:Y:S06]  /*5740*/  @P1 BRA `(.L_x_171) ;  /* 0x0000000000081947 */ /* 0x002fec0003800000 */
[----:B------:R-:W1:Y:S02]  /*5750*/  SYNCS.PHASECHK.TRANS64.TRYWAIT P0, [R2+URZ+0xe0], R3 ;  /* 0x0000e003020075a7 */ /* 0x000e6400080011ff */
[----:B-1----:R-:W-:Y:S05]  /*5760*/  @!P0 BRA `(.L_x_172) ;  /* 0x000000c800c08947 */ /* 0x002fea0003800000 */
.L_x_171:
[----:B------:R-:W4:Y:S02]  /*5770*/  SYNCS.PHASECHK.TRANS64 P0, [R5+URZ+0xe0], R0 ;  /* 0x0000e000050075a7 */ /* 0x000f2400080010ff */
[----:B--234-:R-:W-:Y:S05]  /*5780*/  @P0 EXIT ;  /* 0x000000000000094d */ /* 0x01cfea0003800000 */
[----:B------:R-:W-:-:S07]  /*5790*/  SHF.L.U32 R4, R4, 0x1f, RZ ;  /* 0x0000001f04047819 */ /* 0x000fce00000006ff */
.L_x_173:
[----:B--2---:R2:W3:Y:S02]  /*57a0*/  SYNCS.PHASECHK.TRANS64.TRYWAIT P0, [R5+URZ+0xe0], R4 ;  /* 0x0000e004050075a7 */ /* 0x0044e400080011ff */
[----:B---3--:R-:W-:Y:S05]  /*57b0*/  @!P0 NANOSLEEP.SYNCS 0x989680 ;  /* 0x009896800000895d */ /* 0x008fea0003900000 */
[----:B------:R-:W3:Y:S02]  /*57c0*/  @!P0 SYNCS.PHASECHK.TRANS64 P0, [R5+URZ+0xe0], R4 ;  /* 0x0000e004050085a7 */ /* 0x000ee400080010ff */
[----:B---3--:R-:W-:Y:S05]  /*57d0*/  @P0 EXIT ;  /* 0x000000000000094d */ /* 0x008fea0003800000 */
[----:B------:R-:W-:Y:S05]  /*57e0*/  BRA `(.L_x_173) ;  /* 0xfffffffc00ec7947 */ /* 0x000fea000383ffff */
.L_x_165:
[----:B------:R-:W-:-:S13]  /*57f0*/  ISETP.NE.AND P0, PT, R24, RZ, PT ;  /* 0x000000ff1800720c */ /* 0x000fda0003f05270 */
[----:B------:R-:W-:Y:S05]  /*5800*/  @P0 BRA `(.L_x_174) ;  /* 0x0000001800940947 */ /* 0x000fea0003800000 */
[----:B------:R-:W1:Y:S01]  /*5810*/  S2R R2, SR_CgaCtaId ;  /* 0x0000000000027919 */ /* 0x000e620000008800 */
[----:B------:R-:W-:Y:S01]  /*5820*/  MOV R6, 0x40 ;  /* 0x0000004000067802 */ /* 0x000fe20000000f00 */
[----:B------:R-:W-:Y:S01]  /*5830*/  NOP ;  /* 0x0000000000007918 */ /* 0x000fe20000000000 */
[----:B------:R-:W-:Y:S02]  /*5840*/  MOV R4, 0x400 ;  /* 0x0000040000047802 */ /* 0x000fe40000000f00 */
[C---:B-1----:R-:W-:Y:S02]  /*5850*/  LEA R6, R2.reuse, R6, 0x18 ;  /* 0x0000000602067211 */ /* 0x042fe400078ec0ff */
[----:B------:R-:W-:-:S03]  /*5860*/  LEA R4, R2, R4, 0x18 ;  /* 0x0000000402047211 */ /* 0x000fc600078ec0ff */
[----:B------:R-:W1:Y:S02]  /*5870*/  LDS.U8 R3, [R6+0x1c] ;  /* 0x00001c0006037984 */ /* 0x000e640000000000 */
[----:B-1----:R-:W-:-:S13]  /*5880*/  ISETP.NE.AND P0, PT, R3, RZ, PT ;  /* 0x000000ff0300720c */ /* 0x002fda0003f05270 */
[----:B------:R-:W-:Y:S05]  /*5890*/  @P0 BRA `(.L_x_175) ;  /* 0x0000000400180947 */ /* 0x000fea0003800000 */
[----:B------:R-:W-:Y:S01]  /*58a0*/  LOP3.LUT R23, R2, 0x1, RZ, 0xc0, !PT ;  /* 0x0000000102177812 */ /* 0x000fe200078ec0ff */
[----:B------:R-:W-:Y:S01]  /*58b0*/  VIADD R5, R6, 0x8 ;  /* 0x0000000806057836 */ /* 0x000fe20000000000 */
[----:B------:R-:W-:Y:S02]  /*58c0*/  LOP3.LUT R19, R2, 0x1, RZ, 0x3c, !PT ;  /* 0x0000000102137812 */ /* 0x000fe400078e3cff */
[----:B------:R-:W-:-:S13]  /*58d0*/  ISETP.NE.U32.AND P2, PT, R23, 0x1, PT ;  /* 0x000000011700780c */ /* 0x000fda0003f45070 */
[----:B------:R-:W-:Y:S05]  /*58e0*/  @!P2 BRA `(.L_x_176) ;  /* 0x0000000000a4a947 */ /* 0x000fea0003800000 */
[----:B------:R-:W-:Y:S01]  /*58f0*/  ELECT P0, URZ, PT ;  /* 0x0000000000ff782f */ /* 0x000fe20003800000 */
[----:B------:R-:W-:-:S12]  /*5900*/  BSSY B0, `(.L_x_176) ;  /* 0x0000027000007945 */ /* 0x000fd80003800000 */
[----:B------:R-:W-:Y:S05]  /*5910*/  @!P0 BRA `(.L_x_177) ;  /* 0x0000000000948947 */ /* 0x000fea0003800000 */
[----:B------:R-:W-:Y:S01]  /*5920*/  UMOV UR4, 0x10 ;  /* 0x0000001000047882 */ /* 0x000fe20000000000 */
[----:B------:R-:W-:-:S04]  /*5930*/  IADD3 R2, PT, PT, R4, 0x180, RZ ;  /* 0x0000018004027810 */ /* 0x000fc80007ffe0ff */
[----:B------:R-:W-:Y:S04]  /*5940*/  DEPBAR.LE SB1, 0x36 ;  /* 0x00009d800000791a */ /* 0x000fe80000000000 */
[----:B------:R-:W1:Y:S02]  /*5950*/  UTCATOMSWS.2CTA.FIND_AND_SET.ALIGN UP0, UR4, UR4 ;  /* 0x00000004000475e3 */ /* 0x000e640008200800 */
[----:B-1----:R-:W-:Y:S01]  /*5960*/  MOV R12, UR4 ;  /* 0x00000004000c7c02 */ /* 0x002fe20008000f00 */
[----:B------:R-:W-:Y:S06]  /*5970*/  BRA.U UP0, `(.L_x_178) ;  /* 0x00000001002c7547 */ /* 0x000fec000b800000 */
.L_x_180:
[----:B------:R-:W-:Y:S01]  /*5980*/  PLOP3.LUT P0, PT, PT, PT, PT, 0x80, 0x8 ;  /* 0x000000000008781c */ /* 0x000fe20003f0f070 */
[----:B------:R-:W-:Y:S05]  /*5990*/  NANOSLEEP 0x64 ;  /* 0x000000640000795d */ /* 0x000fea0003800000 */
[----:B------:R-:W-:-:S07]  /*59a0*/  UMOV UR4, 0x10 ;  /* 0x0000001000047882 */ /* 0x000fce0000000000 */
.L_x_179:
[----:B------:R-:W-:Y:S01]  /*59b0*/  @P0 ELECT P1, URZ, PT ;  /* 0x0000000000ff082f */ /* 0x000fe20003820000 */
[----:B------:R-:W-:Y:S04]  /*59c0*/  DEPBAR.LE SB1, 0x36 ;  /* 0x00009d800000791a */ /* 0x000fe80000000000 */
[----:B------:R1:W1:-:S12]  /*59d0*/  UTCATOMSWS.2CTA.FIND_AND_SET.ALIGN UP0, UR5, UR4 ;  /* 0x00000004000575e3 */ /* 0x0002580008200800 */
[----:B------:R-:W-:Y:S02]  /*59e0*/  @P1 PLOP3.LUT P0, PT, P1, PT, PT, 0x8, 0x80 ;  /* 0x000000000080181c */ /* 0x000fe40000f0e170 */
[----:B------:R-:W-:-:S11]  /*59f0*/  PLOP3.LUT P1, PT, PT, PT, PT, 0x8, 0x80 ;  /* 0x000000000080781c */ /* 0x000fd60003f2e170 */
[----:B-1----:R-:W-:Y:S05]  /*5a00*/  @P0 BRA.U.ANY `(.L_x_179) ;  /* 0xfffffffd00e80947 */ /* 0x002fea000393ffff */
[----:B------:R-:W-:Y:S01]  /*5a10*/  MOV R12, UR5 ;  /* 0x00000005000c7c02 */ /* 0x000fe20008000f00 */
[----:B------:R-:W-:Y:S06]  /*5a20*/  BRA.U !UP0, `(.L_x_180) ;  /* 0xfffffffd08d47547 */ /* 0x000fec000b83ffff */
.L_x_178:
[----:B------:R-:W1:Y:S01]  /*5a30*/  LDS R3, [R6+0x10] ;  /* 0x0000100006037984 */ /* 0x000e620000000800 */
[----:B------:R-:W-:Y:S01]  /*5a40*/  IMAD.MOV.U32 R8, RZ, RZ, 0x4 ;  /* 0x00000004ff087424 */ /* 0x000fe200078e00ff */
[----:B------:R-:W-:Y:S02]  /*5a50*/  SHF.L.U32 R11, R12, 0x5, RZ ;  /* 0x000000050c0b7819 */ /* 0x000fe400000006ff */
[----:B-1----:R-:W-:-:S04]  /*5a60*/  SHF.L.U32 R3, R3, 0x1f, RZ ;  /* 0x0000001f03037819 */ /* 0x002fc800000006ff */
[----:B------:R-:W1:Y:S02]  /*5a70*/  SYNCS.PHASECHK.TRANS64.TRYWAIT P0, [R6+URZ+0x8], R3 ;  /* 0x00000803060075a7 */ /* 0x000e6400080011ff */
[----:B-1----:R-:W-:Y:S05]  /*5a80*/  @P0 BRA `(.L_x_181) ;  /* 0x0000000000080947 */ /* 0x002fea0003800000 */
[----:B------:R-:W1:Y:S02]  /*5a90*/  SYNCS.PHASECHK.TRANS64.TRYWAIT P0, [R6+URZ+0x8], R3 ;  /* 0x00000803060075a7 */ /* 0x000e6400080011ff */
[----:B-1----:R-:W-:Y:S05]  /*5aa0*/  @!P0 BRA `(.L_x_182) ;  /* 0x000000c800048947 */ /* 0x002fea0003800000 */
.L_x_181:
[----:B------:R-:W-:Y:S01]  /*5ab0*/  IMAD.MOV.U32 R10, RZ, RZ, 0xffff ;  /* 0x0000ffffff0a7424 */ /* 0x000fe200078e00ff */
[C---:B------:R-:W-:Y:S01]  /*5ac0*/  PRMT R3, R19.reuse, 0x654, R5 ;  /* 0x0000065413037816 */ /* 0x040fe20000000005 */
[----:B------:R-:W-:Y:S01]  /*5ad0*/  IMAD.MOV.U32 R7, RZ, RZ, 0x1 ;  /* 0x00000001ff077424 */ /* 0x000fe200078e00ff */
[----:B------:R-:W-:Y:S02]  /*5ae0*/  PRMT R2, R19, 0x654, R2 ;  /* 0x0000065413027816 */ /* 0x000fe40000000002 */
[-C--:B------:R-:W-:Y:S01]  /*5af0*/  SHF.L.U32 R10, R10, R12.reuse, RZ ;  /* 0x0000000c0a0a7219 */ /* 0x080fe200000006ff */
[----:B------:R1:W-:Y:S01]  /*5b00*/  SYNCS.ARRIVE.TRANS64.RED RZ, [R3+URZ], R8 ;  /* 0x0000000803ff79a7 */ /* 0x0003e200080004ff */
[----:B------:R-:W-:Y:S01]  /*5b10*/  SHF.L.U32 R9, R7, R12, RZ ;  /* 0x0000000c07097219 */ /* 0x000fe200000006ff */
[----:B------:R1:W-:Y:S04]  /*5b20*/  STS [R4+0x180], R11 ;  /* 0x0001800b04007388 */ /* 0x0003e80000000800 */
[----:B------:R1:W-:Y:S04]  /*5b30*/  STAS [R2.64], R12 ;  /* 0x0000000c02007dbd */ /* 0x0003e8000c0008ff */
[----:B------:R1:W-:Y:S04]  /*5b40*/  ATOMS.OR RZ, [R6+0x14], R10 ;  /* 0x0000140a06ff738c */ /* 0x0003e80003000000 */
[----:B------:R1:W-:Y:S04]  /*5b50*/  ATOMS.OR RZ, [R6+0x18], R9 ;  /* 0x0000180906ff738c */ /* 0x0003e80003000000 */
[----:B------:R1:W-:Y:S02]  /*5b60*/  ATOMS.XOR RZ, [R6+0x10], R7 ;  /* 0x0000100706ff738c */ /* 0x0003e40003800000 */
.L_x_177:
[----:B--23--:R-:W-:Y:S05]  /*5b70*/  BSYNC B0 ;  /* 0x0000000000007941 */ /* 0x00cfea0003800000 */
.L_x_176:
[----:B------:R-:W-:Y:S05]  /*5b80*/  @P2 BRA `(.L_x_183) ;  /* 0x00000000006c2947 */ /* 0x000fea0003800000 */
[----:B------:R-:W-:-:S03]  /*5b90*/  UMOV UR4, 0xffffffff ;  /* 0xffffffff00047882 */ /* 0x000fc60000000000 */
[----:B------:R-:W-:Y:S05]  /*5ba0*/  BRA.DIV UR4, `(.L_x_184) ;  /* 0x000000c604d87947 */ /* 0x000fea000b800000 */
[----:B------:R-:W-:-:S13]  /*5bb0*/  ELECT P6, URZ, PT ;  /* 0x0000000000ff782f */ /* 0x000fda00038c0000 */
.L_x_453:
[----:B------:R-:W-:Y:S05]  /*5bc0*/  @!P6 BRA `(.L_x_183) ;  /* 0x00000000005ce947 */ /* 0x000fea0003800000 */
[----:B-1----:R-:W1:Y:S02]  /*5bd0*/  LDS R2, [R6+0x10] ;  /* 0x0000100006027984 */ /* 0x002e640000000800 */
[----:B-1----:R-:W-:-:S04]  /*5be0*/  SHF.L.U32 R2, R2, 0x1f, RZ ;  /* 0x0000001f02027819 */ /* 0x002fc800000006ff */
[----:B------:R-:W1:Y:S02]  /*5bf0*/  SYNCS.PHASECHK.TRANS64.TRYWAIT P0, [R6+URZ+0x8], R2 ;  /* 0x00000802060075a7 */ /* 0x000e6400080011ff */
[----:B-1----:R-:W-:Y:S05]  /*5c00*/  @P0 BRA `(.L_x_185) ;  /* 0x0000000000080947 */ /* 0x002fea0003800000 */
[----:B------:R-:W1:Y:S02]  /*5c10*/  SYNCS.PHASECHK.TRANS64.TRYWAIT P0, [R6+URZ+0x8], R2 ;  /* 0x00000802060075a7 */ /* 0x000e6400080011ff */
[----:B-1----:R-:W-:Y:S05]  /*5c20*/  @!P0 BRA `(.L_x_186) ;  /* 0x000000c400d88947 */ /* 0x002fea0003800000 */
.L_x_185:
[----:B------:R-:W1:Y:S01]  /*5c30*/  LDS R3, [R4+0x180] ;  /* 0x0001800004037984 */ /* 0x000e620000000800 */
[----:B------:R-:W-:Y:S01]  /*5c40*/  IMAD.MOV.U32 R7, RZ, RZ, 0xffff ;  /* 0x0000ffffff077424 */ /* 0x000fe200078e00ff */
[----:B------:R-:W-:Y:S01]  /*5c50*/  PRMT R5, R19, 0x654, R5 ;  /* 0x0000065413057816 */ /* 0x000fe20000000005 */
[----:B------:R-:W-:Y:S02]  /*5c60*/  IMAD.MOV.U32 R2, RZ, RZ, 0x1 ;  /* 0x00000001ff027424 */ /* 0x000fe400078e00ff */
[----:B-1----:R-:W-:Y:S01]  /*5c70*/  IMAD.SHL.U32 R8, R3, 0x20, RZ ;  /* 0x0000002003087824 */ /* 0x002fe200078e00ff */
[-C--:B------:R-:W-:Y:S02]  /*5c80*/  SHF.L.U32 R7, R7, R3.reuse, RZ ;  /* 0x0000000307077219 */ /* 0x080fe400000006ff */
[----:B------:R-:W-:Y:S02]  /*5c90*/  SHF.L.U32 R3, R2, R3, RZ ;  /* 0x0000000302037219 */ /* 0x000fe400000006ff */
[----:B------:R1:W-:Y:S04]  /*5ca0*/  STS [R4+0x180], R8 ;  /* 0x0001800804007388 */ /* 0x0003e80000000800 */
[----:B------:R1:W-:Y:S04]  /*5cb0*/  ATOMS.OR RZ, [R6+0x14], R7 ;  /* 0x0000140706ff738c */ /* 0x0003e80003000000 */
[----:B------:R1:W-:Y:S01]  /*5cc0*/  ATOMS.OR RZ, [R6+0x18], R3 ;  /* 0x0000180306ff738c */ /* 0x0003e20003000000 */
[----:B------:R1:W-:Y:S03]  /*5cd0*/  SYNCS.ARRIVE.TRANS64.RED.A1T0 RZ, [R5+URZ], RZ ;  /* 0x000000ff05ff79a7 */ /* 0x0003e600081004ff */
[----:B------:R1:W-:Y:S01]  /*5ce0*/  ATOMS.XOR RZ, [R6+0x10], R2 ;  /* 0x0000100206ff738c */ /* 0x0003e20003800000 */
[----:B------:R-:W-:Y:S05]  /*5cf0*/  BRA `(.L_x_183) ;  /* 0x0000000000107947 */ /* 0x000fea0003800000 */
.L_x_175:
[----:B------:R-:W-:-:S05]  /*5d00*/  MOV R2, 0xffffffff ;  /* 0xffffffff00027802 */ /* 0x000fca0000000f00 */
[----:B------:R1:W-:Y:S02]  /*5d10*/  STS [R4+0x180], R2 ;  /* 0x0001800204007388 */ /* 0x0003e40000000800 */
[----:B-1----:R-:W-:Y:S02]  /*5d20*/  MOV R2, 0x5d40 ;  /* 0x00005d4000027802 */ /* 0x002fe40000000f00 */
[----:B--2345:R-:W-:Y:S05]  /*5d30*/  CALL.REL.NOINC `($__internal_1_$__cuda_sm10x_tcgen05_guardrail_trap_phase_invalid_during_alloc) ;  /* 0x000000d0000c7944 */ /* 0x03cfea0003c00000 */
.L_x_183:
[----:B------:R-:W-:Y:S05]  /*5d40*/  WARPSYNC.ALL ;  /* 0x0000000000007948 */ /* 0x000fea0003800000 */
[----:B-1----:R-:W1:Y:S01]  /*5d50*/  S2R R2, SR_CgaCtaId ;  /* 0x0000000000027919 */ /* 0x002e620000008800 */
[----:B------:R-:W-:Y:S01]  /*5d60*/  MOV R3, 0x400 ;  /* 0x0000040000037802 */ /* 0x000fe20000000f00 */
[----:B------:R-:W-:Y:S01]  /*5d70*/  NOP ;  /* 0x0000000000007918 */ /* 0x000fe20000000000 */
[----:B------:R-:W-:Y:S06]  /*5d80*/  BAR.ARV 0x6, 0xa0 ;  /* 0x0182800000007b1d */ /* 0x000fec0000002000 */
[----:B------:R-:W2:Y:S01]  /*5d90*/  LDCU UR5, c[0x0][0x38c] ;  /* 0x00007180ff0577ac */ /* 0x000ea20008000800 */
[----:B------:R-:W-:Y:S01]  /*5da0*/  LOP3.LUT R0, R0, 0xffff, RZ, 0xc0, !PT ;  /* 0x0000ffff00007812 */ /* 0x000fe200078ec0ff */
[----:B------:R-:W-:Y:S01]  /*5db0*/  BSSY B3, `(.L_x_187) ;  /* 0x00000d3000037945 */ /* 0x000fe20003800000 */
[----:B------:R-:W-:Y:S01]  /*5dc0*/  LOP3.LUT R29, R29, 0xffff, RZ, 0xc0, !PT ;  /* 0x0000ffff1d1d7812 */ /* 0x000fe200078ec0ff */
[----:B------:R-:W-:Y:S01]  /*5dd0*/  IMAD.MOV.U32 R14, RZ, RZ, 0x1 ;  /* 0x00000001ff0e7424 */ /* 0x000fe200078e00ff */
[----:B------:R-:W-:-:S02]  /*5de0*/  R2UR UR7, R0 ;  /* 0x00000000000772ca */ /* 0x000fc400000e0000 */
[----:B------:R-:W-:Y:S02]  /*5df0*/  CS2R R12, SRZ ;  /* 0x00000000000c7805 */ /* 0x000fe4000001ff00 */
[----:B------:R-:W-:Y:S01]  /*5e00*/  R2UR UR6, R29 ;  /* 0x000000001d0672ca */ /* 0x000fe200000e0000 */
[----:B------:R-:W-:Y:S01]  /*5e10*/  IMAD.MOV.U32 R16, RZ, RZ, RZ ;  /* 0x000000ffff107224 */ /* 0x000fe200078e00ff */
[----:B------:R-:W-:Y:S01]  /*5e20*/  CS2R R10, SRZ ;  /* 0x00000000000a7805 */ /* 0x000fe2000001ff00 */
[----:B------:R-:W-:Y:S01]  /*5e30*/  IMAD.MOV.U32 R9, RZ, RZ, RZ ;  /* 0x000000ffff097224 */ /* 0x000fe200078e00ff */
[----:B-1----:R-:W-:Y:S01]  /*5e40*/  LEA R2, R2, R3, 0x18 ;  /* 0x0000000302027211 */ /* 0x002fe200078ec0ff */
[----:B--2---:R-:W-:-:S04]  /*5e50*/  UIADD3 UR5, UPT, UPT, UR5, 0x3f, URZ ;  /* 0x0000003f05057890 */ /* 0x004fc8000fffe0ff */
[----:B------:R1:W2:Y:S01]  /*5e60*/  LDS R3, [R2+0x180] ;  /* 0x0001800002037984 */ /* 0x0002a20000000800 */
[----:B------:R-:W-:Y:S01]  /*5e70*/  USHF.R.S32.HI UR4, URZ, 0x1f, UR5 ;  /* 0x0000001fff047899 */ /* 0x000fe20008011405 */
[C---:B------:R-:W-:Y:S02]  /*5e80*/  VIADD R0, R2.reuse, 0x8400 ;  /* 0x0000840002007836 */ /* 0x040fe40000000000 */
[----:B------:R-:W-:Y:S01]  /*5e90*/  VIADD R8, R2, 0x28400 ;  /* 0x0002840002087836 */ /* 0x000fe20000000000 */
[----:B------:R-:W-:Y:S02]  /*5ea0*/  ULEA.HI UR5, UR4, UR5, URZ, 0x6 ;  /* 0x0000000504057291 */ /* 0x000fe4000f8f30ff */
[----:B------:R-:W-:Y:S02]  /*5eb0*/  SHF.R.U32.HI R0, RZ, 0x4, R0 ;  /* 0x00000004ff007819 */ /* 0x000fe40000011600 */
[----:B------:R-:W-:Y:S01]  /*5ec0*/  SHF.R.U32.HI R8, RZ, 0x4, R8 ;  /* 0x00000004ff087819 */ /* 0x000fe20000011608 */
[----:B------:R-:W-:Y:S01]  /*5ed0*/  USHF.R.S32.HI UR5, URZ, 0x6, UR5 ;  /* 0x00000006ff057899 */ /* 0x000fe20008011405 */
[----:B------:R-:W-:-:S02]  /*5ee0*/  LOP3.LUT R0, R0, 0x3fff, RZ, 0xc0, !PT ;  /* 0x00003fff00007812 */ /* 0x000fc400078ec0ff */
[----:B------:R-:W-:Y:S01]  /*5ef0*/  LOP3.LUT R8, R8, 0x3fff, RZ, 0xc0, !PT ;  /* 0x00003fff08087812 */ /* 0x000fe200078ec0ff */
[----:B------:R-:W-:Y:S01]  /*5f00*/  UISETP.LT.AND UP0, UPT, UR5, 0x1, UPT ;  /* 0x000000010500788c */ /* 0x000fe2000bf01270 */
[----:B------:R-:W-:Y:S02]  /*5f10*/  LOP3.LUT R0, R0, 0x10000, RZ, 0xfc, !PT ;  /* 0x0001000000007812 */ /* 0x000fe400078efcff */
[----:B------:R-:W-:Y:S01]  /*5f20*/  LOP3.LUT R8, R8, 0x10000, RZ, 0xfc, !PT ;  /* 0x0001000008087812 */ /* 0x000fe200078efcff */
[----:B------:R-:W-:-:S12]  /*5f30*/  USEL UR8, UR5, 0x1, !UP0 ;  /* 0x0000000105087887 */ /* 0x000fd8000c000000 */
.L_x_205:
[----:B------:R-:W-:Y:S01]  /*5f40*/  IMAD R15, R16, 0x8, R2 ;  /* 0x00000008100f7824 */ /* 0x000fe200078e0202 */
[----:B------:R-:W-:Y:S01]  /*5f50*/  SHF.L.U32 R4, R12, 0x1f, RZ ;  /* 0x0000001f0c047819 */ /* 0x000fe200000006ff */
[----:B------:R-:W-:Y:S01]  /*5f60*/  BSSY B0, `(.L_x_188) ;  /* 0x0000004000007945 */ /* 0x000fe20003800000 */
[----:B------:R-:W-:Y:S02]  /*5f70*/  LEA R5, R16, R2, 0x4 ;  /* 0x0000000210057211 */ /* 0x000fe400078e20ff */
[----:B------:R-:W1:Y:S02]  /*5f80*/  SYNCS.PHASECHK.TRANS64.TRYWAIT P0, [R15+URZ+0xd0], R4 ;  /* 0x0000d0040f0075a7 */ /* 0x000e6400080011ff */
[----:B-12---:R-:W-:Y:S05]  /*5f90*/  @!P0 BRA `(.L_x_189) ;  /* 0x000000c400108947 */ /* 0x006fea0003800000 */
.L_x_454:
[----:B---3--:R-:W-:Y:S05]  /*5fa0*/  BSYNC B0 ;  /* 0x0000000000007941 */ /* 0x008fea0003800000 */
.L_x_188:
[----:B------:R-:W1:Y:S01]  /*5fb0*/  LDS.128 R4, [R5+0x160] ;  /* 0x0001600005047984 */ /* 0x000e620000000c00 */
[----:B------:R-:W-:Y:S01]  /*5fc0*/  ISETP.NE.AND P0, PT, R23, RZ, PT ;  /* 0x000000ff1700720c */ /* 0x000fe20003f05270 */
[----:B------:R-:W-:Y:S01]  /*5fd0*/  VIADD R15, R15, 0xe0 ;  /* 0x000000e00f0f7836 */ /* 0x000fe20000000000 */
[----:B------:R-:W-:Y:S01]  /*5fe0*/  BSSY B2, `(.L_x_190) ;  /* 0x00000a5000027945 */ /* 0x000fe20003800000 */
[----:B------:R-:W-:Y:S01]  /*5ff0*/  @!PT LDS RZ, [RZ] ;  /* 0x00000000fffff984 */ /* 0x000fe20000000800 */
[----:B------:R-:W-:Y:S01]  /*6000*/  @!PT LDS RZ, [RZ] ;  /* 0x00000000fffff984 */ /* 0x000fe20000000800 */
[----:B------:R-:W-:Y:S01]  /*6010*/  @!PT LDS RZ, [RZ] ;  /* 0x00000000fffff984 */ /* 0x000fe20000000800 */
[----:B------:R-:W-:Y:S01]  /*6020*/  @!PT LDS RZ, [RZ] ;  /* 0x00000000fffff984 */ /* 0x000fe20000000800 */
[----:B------:R3:W-:Y:S06]  /*6030*/  MEMBAR.ALL.CTA ;  /* 0x0000000000007992 */ /* 0x0007ec0000008000 */
[----:B---3--:R-:W3:Y:S01]  /*6040*/  FENCE.VIEW.ASYNC.S ;  /* 0x00000000000073c6 */ /* 0x008ee20000000000 */
[----:B------:R-:W-:-:S04]  /*6050*/  PRMT R15, RZ, 0x654, R15 ;  /* 0x00000654ff0f7816 */ /* 0x000fc8000000000f */
[----:B---3--:R3:W-:Y:S01]  /*6060*/  SYNCS.ARRIVE.TRANS64.RED.A1T0 RZ, [R15+URZ], RZ ;  /* 0x000000ff0fff79a7 */ /* 0x0087e200081004ff */
[----:B-1----:R-:W-:Y:S01]  /*6070*/  LOP3.LUT P2, RZ, R6, 0x1, RZ, 0xc0, !PT ;  /* 0x0000000106ff7812 */ /* 0x002fe2000784c0ff */
[----:B------:R-:W-:Y:S01]  /*6080*/  VIADD R7, R16, 0x1 ;  /* 0x0000000110077836 */ /* 0x000fe20000000000 */
[----:B---3--:R-:W-:Y:S11]  /*6090*/  @P0 BRA `(.L_x_191) ;  /* 0x0000000800640947 */ /* 0x008ff60003800000 */
[----:B------:R-:W1:Y:S01]  /*60a0*/  LDC R4, c[0x0][0x38c] ;  /* 0x0000e300ff047b82 */ /* 0x000e620000000800 */
[----:B------:R-:W-:Y:S01]  /*60b0*/  PLOP3.LUT P4, PT, PT, PT, PT, 0x80, 0x8 ;  /* 0x000000000008781c */ /* 0x000fe20003f8f070 */
[----:B------:R-:W-:Y:S01]  /*60c0*/  IMAD R5, R13, 0x8, R2 ;  /* 0x000000080d057824 */ /* 0x000fe200078e0202 */
[----:B------:R-:W-:Y:S01]  /*60d0*/  BSSY B0, `(.L_x_192) ;  /* 0x0000008000007945 */ /* 0x000fe20003800000 */
[----:B-1----:R-:W-:Y:S02]  /*60e0*/  ISETP.GE.AND P0, PT, R4, 0x1, PT ;  /* 0x000000010400780c */ /* 0x002fe40003f06270 */
[----:B------:R-:W-:-:S11]  /*60f0*/  SHF.L.U32 R4, R14, 0x1f, RZ ;  /* 0x0000001f0e047819 */ /* 0x000fd600000006ff */
[----:B------:R-:W-:Y:S01]  /*6100*/  @P0 IMAD R15, R11, 0x8, R2 ;  /* 0x000000080b0f0824 */ /* 0x000fe200078e0202 */
[----:B------:R-:W-:-:S04]  /*6110*/  @P0 SHF.L.U32 R6, R10, 0x1f, RZ ;  /* 0x0000001f0a060819 */ /* 0x000fc800000006ff */
[----:B------:R1:W3:Y:S01]  /*6120*/  @P0 SYNCS.PHASECHK.TRANS64.TRYWAIT P4, [R15+URZ], R6 ;  /* 0x000000060f0005a7 */ /* 0x0002e200080811ff */
[----:B------:R-:W2:Y:S02]  /*6130*/  SYNCS.PHASECHK.TRANS64.TRYWAIT P1, [R5+URZ+0x110], R4 ;  /* 0x00011004050075a7 */ /* 0x000ea400080211ff */
[----:B-123--:R-:W-:Y:S05]  /*6140*/  @!P1 BRA `(.L_x_193) ;  /* 0x000000c000b89947 */ /* 0x00efea0003800000 */
.L_x_455:
[----:B------:R-:W-:Y:S05]  /*6150*/  BSYNC B0 ;  /* 0x0000000000007941 */ /* 0x000fea0003800000 */
.L_x_192:
[----:B------:R-:W-:Y:S02]  /*6160*/  LEA R6, R13, R3, 0x7 ;  /* 0x000000030d067211 */ /* 0x000fe400078e38ff */
[----:B------:R-:W-:Y:S01]  /*6170*/  MOV R16, R9 ;  /* 0x0000000900107202 */ /* 0x000fe20000000f00 */
[----:B------:R-:W-:Y:S06]  /*6180*/  @!P0 BRA `(.L_x_194) ;  /* 0x0000000400fc8947 */ /* 0x000fec0003800000 */
[----:B------:R-:W-:Y:S01]  /*6190*/  BSSY B1, `(.L_x_194) ;  /* 0x000007e000017945 */ /* 0x000fe20003800000 */
[----:B------:R-:W-:Y:S01]  /*61a0*/  PLOP3.LUT P3, PT, PT, PT, PT, 0x8, 0x80 ;  /* 0x000000000080781c */ /* 0x000fe20003f6e170 */
[----:B------:R-:W-:Y:S01]  /*61b0*/  IMAD.MOV.U32 R17, RZ, RZ, R11 ;  /* 0x000000ffff117224 */ /* 0x000fe200078e000b */
[----:B------:R-:W-:Y:S01]  /*61c0*/  IADD3 R16, PT, PT, R9, UR8, RZ ;  /* 0x0000000809107c10 */ /* 0x000fe2000fffe0ff */
[----:B------:R-:W-:-:S10]  /*61d0*/  IMAD.U32 R15, RZ, RZ, UR5 ;  /* 0x00000005ff0f7e24 */ /* 0x000fd4000f8e00ff */
.L_x_203:
[----:B------:R-:W-:Y:S01]  /*61e0*/  ISETP.NE.AND P0, PT, R15, 0x1, PT ;  /* 0x000000010f00780c */ /* 0x000fe20003f05270 */
[C---:B------:R-:W-:Y:S01]  /*61f0*/  VIADD R11, R17.reuse, 0x1 ;  /* 0x00000001110b7836 */ /* 0x040fe20000000000 */
[----:B------:R-:W-:Y:S01]  /*6200*/  BSSY B0, `(.L_x_195) ;  /* 0x0000009000007945 */ /* 0x000fe20003800000 */
[----:B-1----:R-:W-:Y:S03]  /*6210*/  IMAD R4, R17, 0x8, R2 ;  /* 0x0000000811047824 */ /* 0x002fe600078e0202 */
[C---:B------:R-:W-:Y:S04]  /*6220*/  ISETP.NE.AND P1, PT, R11.reuse, 0x8, PT ;  /* 0x000000080b00780c */ /* 0x040fe80003f25270 */
[----:B------:R-:W-:Y:S02]  /*6230*/  SEL R11, R11, RZ, P1 ;  /* 0x000000ff0b0b7207 */ /* 0x000fe40000800000 */
[----:B------:R-:W-:Y:S01]  /*6240*/  SEL R20, RZ, 0x1, P1 ;  /* 0x00000001ff147807 */ /* 0x000fe20000800000 */
[----:B--23--:R-:W-:Y:S06]  /*6250*/  @P4 BRA `(.L_x_196) ;  /* 0x00000000000c4947 */ /* 0x00cfec0003800000 */
[----:B------:R-:W-:Y:S04]  /*6260*/  SHF.L.U32 R18, R10, 0x1f, RZ ;  /* 0x0000001f0a127819 */ /* 0x000fe800000006ff */
[----:B------:R-:W1:Y:S02]  /*6270*/  SYNCS.PHASECHK.TRANS64.TRYWAIT P1, [R4+URZ], R18 ;  /* 0x00000012040075a7 */ /* 0x000e6400080211ff */
[----:B-1----:R-:W-:Y:S05]  /*6280*/  @!P1 BRA `(.L_x_197) ;  /* 0x000000c0007c9947 */ /* 0x002fea0003800000 */
.L_x_196:
[----:B------:R-:W-:Y:S05]  /*6290*/  BSYNC B0 ;  /* 0x0000000000007941 */ /* 0x000fea0003800000 */
.L_x_195:
[----:B------:R-:W-:Y:S01]  /*62a0*/  PLOP3.LUT P4, PT, PT, PT, PT, 0x80, 0x8 ;  /* 0x000000000008781c */ /* 0x000fe20003f8f070 */
[----:B------:R-:W-:Y:S01]  /*62b0*/  IMAD R28, R17, 0x200, R8 ;  /* 0x00000200111c7824 */ /* 0x000fe200078e0208 */
[----:B------:R-:W-:Y:S01]  /*62c0*/  LOP3.LUT R10, R10, R20, RZ, 0x3c, !PT ;  /* 0x000000140a0a7212 */ /* 0x000fe200078e3cff */
[----:B------:R-:W-:Y:S01]  /*62d0*/  @P0 IMAD R20, R11, 0x8, R2 ;  /* 0x000000080b140824 */ /* 0x000fe200078e0202 */
[----:B------:R-:W-:Y:S01]  /*62e0*/  PLOP3.LUT P1, PT, PT, PT, PT, 0x8, 0x80 ;  /* 0x000000000080781c */ /* 0x000fe20003f2e170 */
[----:B----4-:R-:W-:Y:S01]  /*62f0*/  IMAD R26, R17, 0x400, R0 ;  /* 0x00000400111a7824 */ /* 0x010fe200078e0200 */
[----:B-1----:R-:W-:Y:S02]  /*6300*/  @P0 SHF.L.U32 R18, R10, 0x1f, RZ ;  /* 0x0000001f0a120819 */ /* 0x002fe400000006ff */
[----:B------:R-:W-:Y:S04]  /*6310*/  IADD3 R9, PT, PT, R9, 0x1, RZ ;  /* 0x0000000109097810 */ /* 0x000fe80007ffe0ff */
[----:B------:R1:W2:Y:S01]  /*6320*/  @P0 SYNCS.PHASECHK.TRANS64.TRYWAIT P4, [R20+URZ], R18 ;  /* 0x00000012140005a7 */ /* 0x0002a200080811ff */
[----:B------:R-:W-:Y:S11]  /*6330*/  ELECT P0, URZ, PT ;  /* 0x0000000000ff782f */ /* 0x000ff60003800000 */
[----:B------:R-:W-:Y:S02]  /*6340*/  @!UPT UIADD3 URZ, UPT, UPT, URZ, URZ, URZ ;  /* 0x000000fffffff290 */ /* 0x000fe4000fffe0ff */
[----:B------:R-:W-:Y:S01]  /*6350*/  VOTEU.ANY UP2, P0 ;  /* 0x0000000000ff7886 */ /* 0x000fe20000040100 */
[----:B------:R-:W-:Y:S01]  /*6360*/  @P0 IMAD.MOV.U32 R29, RZ, RZ, 0x40004040 ;  /* 0x40004040ff1d0424 */ /* 0x000fe200078e00ff */
[----:B-----5:R-:W-:Y:S01]  /*6370*/  @P0 MOV R27, 0x40004040 ;  /* 0x40004040001b0802 */ /* 0x020fe20000000f00 */
[----:B------:R-:W-:Y:S01]  /*6380*/  @P0 VOTEU.ANY UP1, P3 ;  /* 0x0000000000ff0886 */ /* 0x000fe20001820100 */
[----:B------:R-:W-:Y:S01]  /*6390*/  VOTEU.ANY UP0, P0 ;  /* 0x0000000000ff7886 */ /* 0x000fe20000000100 */
[----:B------:R-:W-:Y:S01]  /*63a0*/  @UP2 UMOV UR14, 0x0 ;  /* 0x00000000000e2882 */ /* 0x000fe20000000000 */
[----:B------:R-:W-:Y:S05]  /*63b0*/  @UP2 UMOV UR15, 0x10200010 ;  /* 0x10200010000f2882 */ /* 0x000fea0000000000 */
.L_x_198:
[----:B------:R-:W-:Y:S11]  /*63c0*/  @P0 ELECT P1, URZ, PT ;  /* 0x0000000000ff082f */ /* 0x000ff60003820000 */
[----:B------:R-:W-:Y:S02]  /*63d0*/  @!UPT UIADD3 URZ, UPT, UPT, URZ, URZ, URZ ;  /* 0x000000fffffff290 */ /* 0x000fe4000fffe0ff */
[----:B---3--:R-:W-:Y:S02]  /*63e0*/  @P1 R2UR.BROADCAST UR4, R6 ;  /* 0x00000000060412ca */ /* 0x008fe400008e0000 */
[----:B------:R-:W-:Y:S02]  /*63f0*/  @P1 R2UR.BROADCAST UR12, R28 ;  /* 0x000000001c0c12ca */ /* 0x000fe400008e0000 */
[----:B------:R-:W-:Y:S02]  /*6400*/  @P1 R2UR.BROADCAST UR13, R29 ;  /* 0x000000001d0d12ca */ /* 0x000fe400008e0000 */
[----:B------:R-:W-:Y:S02]  /*6410*/  @P1 R2UR.BROADCAST UR10, R26 ;  /* 0x000000001a0a12ca */ /* 0x000fe400008e0000 */
[----:B------:R-:W-:Y:S02]  /*6420*/  @P1 R2UR.BROADCAST UR11, R27 ;  /* 0x000000001b0b12ca */ /* 0x000fe400008e0000 */
[----:B------:R-:W-:Y:S02]  /*6430*/  @P1 PLOP3.LUT P0, PT, P1, PT, PT, 0x8, 0x80 ;  /* 0x000000000080181c */ /* 0x000fe40000f0e170 */
[----:B------:R-:W-:Y:S09]  /*6440*/  PLOP3.LUT P1, PT, PT, PT, PT, 0x8, 0x80 ;  /* 0x000000000080781c */ /* 0x000ff20003f2e170 */
[----:B------:R3:W-:Y:S02]  /*6450*/  @UP0 UTCHMMA.2CTA gdesc[UR10], gdesc[UR12], tmem[UR4], tmem[UR14], idesc[UR15], UP1 ;  /* 0x00ff0e0c0a0005ea */ /* 0x0007e40008a00004 */
[----:B------:R-:W-:Y:S05]  /*6460*/  @P0 BRA.U.ANY `(.L_x_198) ;  /* 0xfffffffd00d40947 */ /* 0x000fea000393ffff */
[----:B------:R-:W-:Y:S02]  /*6470*/  ELECT P0, URZ, PT ;  /* 0x0000000000ff782f */ /* 0x000fe40003800000 */
[----:B------:R-:W-:Y:S11]  /*6480*/  PLOP3.LUT P1, PT, PT, PT, PT, 0x8, 0x80 ;  /* 0x000000000080781c */ /* 0x000ff60003f2e170 */
[----:B------:R-:W-:Y:S01]  /*6490*/  @P0 VIADD R24, R28, 0x2 ;  /* 0x000000021c180836 */ /* 0x000fe20000000000 */
[----:B------:R-:W-:Y:S01]  /*64a0*/  VOTEU.ANY UP1, P0 ;  /* 0x0000000000ff7886 */ /* 0x000fe20000020100 */
[----:B-1----:R-:W-:Y:S01]  /*64b0*/  @P0 VIADD R20, R26, 0x2 ;  /* 0x000000021a140836 */ /* 0x002fe20000000000 */
[----:B------:R-:W-:Y:S01]  /*64c0*/  @P0 MOV R25, 0x40004040 ;  /* 0x4000404000190802 */ /* 0x000fe20000000f00 */
[----:B------:R-:W-:Y:S01]  /*64d0*/  @P0 IMAD.MOV.U32 R21, RZ, RZ, 0x40004040 ;  /* 0x40004040ff150424 */ /* 0x000fe200078e00ff */
[----:B------:R-:W-:Y:S01]  /*64e0*/  VOTEU.ANY UP0, P0 ;  /* 0x0000000000ff7886 */ /* 0x000fe20000000100 */
[----:B---3--:R-:W-:Y:S01]  /*64f0*/  @UP1 UMOV UR14, 0x0 ;  /* 0x00000000000e1882 */ /* 0x008fe20000000000 */
[----:B------:R-:W-:Y:S05]  /*6500*/  @UP1 UMOV UR15, 0x10200010 ;  /* 0x10200010000f1882 */ /* 0x000fea0000000000 */
.L_x_199:
[----:B------:R-:W-:Y:S11]  /*6510*/  @P0 ELECT P1, URZ, PT ;  /* 0x0000000000ff082f */ /* 0x000ff60003820000 */
[----:B------:R-:W-:Y:S02]  /*6520*/  @!UPT UIADD3 URZ, UPT, UPT, URZ, URZ, URZ ;  /* 0x000000fffffff290 */ /* 0x000fe4000fffe0ff */
[----:B-1----:R-:W-:Y:S02]  /*6530*/  @P1 R2UR.BROADCAST UR4, R6 ;  /* 0x00000000060412ca */ /* 0x002fe400008e0000 */
[----:B------:R-:W-:Y:S02]  /*6540*/  @P1 R2UR.BROADCAST UR12, R24 ;  /* 0x00000000180c12ca */ /* 0x000fe400008e0000 */
[----:B------:R-:W-:Y:S02]  /*6550*/  @P1 R2UR.BROADCAST UR13, R25 ;  /* 0x00000000190d12ca */ /* 0x000fe400008e0000 */
[----:B------:R-:W-:Y:S02]  /*6560*/  @P1 R2UR.BROADCAST UR10, R20 ;  /* 0x00000000140a12ca */ /* 0x000fe400008e0000 */
[----:B------:R-:W-:Y:S02]  /*6570*/  @P1 R2UR.BROADCAST UR11, R21 ;  /* 0x00000000150b12ca */ /* 0x000fe400008e0000 */
[----:B------:R-:W-:Y:S02]  /*6580*/  @P1 PLOP3.LUT P0, PT, P1, PT, PT, 0x8, 0x80 ;  /* 0x000000000080181c */ /* 0x000fe40000f0e170 */
[----:B------:R-:W-:Y:S09]  /*6590*/  PLOP3.LUT P1, PT, PT, PT, PT, 0x8, 0x80 ;  /* 0x000000000080781c */ /* 0x000ff20003f2e170 */
[----:B------:R1:W-:Y:S02]  /*65a0*/  @UP0 UTCHMMA.2CTA gdesc[UR10], gdesc[UR12], tmem[UR4], tmem[UR14], idesc[UR15], UPT ;  /* 0x00ff0e0c0a0005ea */ /* 0x0003e4000ba00004 */
[----:B------:R-:W-:Y:S05]  /*65b0*/  @P0 BRA.U.ANY `(.L_x_199) ;  /* 0xfffffffd00d40947 */ /* 0x000fea000393ffff */
[----:B------:R-:W-:Y:S02]  /*65c0*/  ELECT P0, URZ, PT ;  /* 0x0000000000ff782f */ /* 0x000fe40003800000 */
[----:B------:R-:W-:Y:S11]  /*65d0*/  PLOP3.LUT P1, PT, PT, PT, PT, 0x8, 0x80 ;  /* 0x000000000080781c */ /* 0x000ff60003f2e170 */
[----:B------:R-:W-:Y:S01]  /*65e0*/  @P0 VIADD R24, R28, 0x4 ;  /* 0x000000041c180836 */ /* 0x000fe20000000000 */
[----:B------:R-:W-:Y:S01]  /*65f0*/  VOTEU.ANY UP1, P0 ;  /* 0x0000000000ff7886 */ /* 0x000fe20000020100 */
[----:B------:R-:W-:Y:S01]  /*6600*/  @P0 VIADD R20, R26, 0x4 ;  /* 0x000000041a140836 */ /* 0x000fe20000000000 */
[----:B------:R-:W-:Y:S01]  /*6610*/  @P0 MOV R25, 0x40004040 ;  /* 0x4000404000190802 */ /* 0x000fe20000000f00 */
[----:B------:R-:W-:Y:S01]  /*6620*/  @P0 IMAD.MOV.U32 R21, RZ, RZ, 0x40004040 ;  /* 0x40004040ff150424 */ /* 0x000fe200078e00ff */
[----:B------:R-:W-:Y:S01]  /*6630*/  VOTEU.ANY UP0, P0 ;  /* 0x0000000000ff7886 */ /* 0x000fe20000000100 */
[----:B-1----:R-:W-:Y:S01]  /*6640*/  @UP1 UMOV UR14, 0x0 ;  /* 0x00000000000e1882 */ /* 0x002fe20000000000 */
[----:B------:R-:W-:Y:S05]  /*6650*/  @UP1 UMOV UR15, 0x10200010 ;  /* 0x10200010000f1882 */ /* 0x000fea0000000000 */
.L_x_200:
        /* <DEDUP_REMOVED lines=11> */
[----:B------:R-:W-:Y:S01]  /*6710*/  VIADD R28, R28, 0x6 ;  /* 0x000000061c1c7836 */ /* 0x000fe20000000000 */
[----:B------:R-:W-:Y:S02]  /*6720*/  ELECT P0, URZ, PT ;  /* 0x0000000000ff782f */ /* 0x000fe40003800000 */
[----:B------:R-:W-:Y:S01]  /*6730*/  PLOP3.LUT P1, PT, PT, PT, PT, 0x8, 0x80 ;  /* 0x000000000080781c */ /* 0x000fe20003f2e170 */
[----:B------:R-:W-:Y:S10]  /*6740*/  VIADD R26, R26, 0x6 ;  /* 0x000000061a1a7836 */ /* 0x000ff40000000000 */
[----:B------:R-:W-:Y:S01]  /*6750*/  VOTEU.ANY UP1, P0 ;  /* 0x0000000000ff7886 */ /* 0x000fe20000020100 */
[----:B------:R-:W-:Y:S01]  /*6760*/  @P0 MOV R29, 0x40004040 ;  /* 0x40004040001d0802 */ /* 0x000fe20000000f00 */
[----:B------:R-:W-:Y:S01]  /*6770*/  @P0 IMAD.MOV.U32 R27, RZ, RZ, 0x40004040 ;  /* 0x40004040ff1b0424 */ /* 0x000fe200078e00ff */
[----:B------:R-:W-:Y:S02]  /*6780*/  VOTEU.ANY UP0, P0 ;  /* 0x0000000000ff7886 */ /* 0x000fe40000000100 */
[----:B-1----:R-:W-:Y:S01]  /*6790*/  @UP1 UMOV UR14, 0x0 ;  /* 0x00000000000e1882 */ /* 0x002fe20000000000 */
[----:B------:R-:W-:Y:S05]  /*67a0*/  @UP1 UMOV UR15, 0x10200010 ;  /* 0x10200010000f1882 */ /* 0x000fea0000000000 */
.L_x_201:
        /* <DEDUP_REMOVED lines=14> */
[----:B------:R-:W-:Y:S06]  /*6890*/  VOTEU.ANY UP0, P0 ;  /* 0x0000000000ff7886 */ /* 0x000fec0000000100 */
.L_x_202:
[----:B------:R-:W-:Y:S11]  /*68a0*/  @P0 ELECT P1, URZ, PT ;  /* 0x0000000000ff082f */ /* 0x000ff60003820000 */
[----:B------:R-:W-:Y:S02]  /*68b0*/  @!UPT UIADD3 URZ, UPT, UPT, URZ, URZ, URZ ;  /* 0x000000fffffff290 */ /* 0x000fe4000fffe0ff */
[----:B-1-3--:R-:W-:Y:S02]  /*68c0*/  @P1 R2UR.BROADCAST UR4, R4 ;  /* 0x00000000040412ca */ /* 0x00afe400008e0000 */
[----:B------:R-:W-:Y:S11]  /*68d0*/  @P1 PLOP3.LUT P0, PT, P1, PT, PT, 0x8, 0x80 ;  /* 0x000000000080181c */ /* 0x000ff60000f0e170 */
[----:B------:R3:W-:Y:S01]  /*68e0*/  @UP0 UTCBAR.2CTA.MULTICAST [UR4], URZ, UR7 ;  /* 0x000000ff040003e9 */ /* 0x0007e20008200807 */
[----:B------:R-:W-:Y:S01]  /*68f0*/  PLOP3.LUT P1, PT, PT, PT, PT, 0x8, 0x80 ;  /* 0x000000000080781c */ /* 0x000fe20003f2e170 */
[----:B------:R-:W-:Y:S01]  /*6900*/  @!UPT UIADD3 URZ, UPT, UPT, URZ, URZ, URZ ;  /* 0x000000fffffff290 */ /* 0x000fe2000fffe0ff */
[----:B------:R-:W-:Y:S11]  /*6910*/  @P0 BRA.U.ANY `(.L_x_202) ;  /* 0xfffffffd00e00947 */ /* 0x000ff6000393ffff */
[----:B------:R-:W-:Y:S01]  /*6920*/  VIADD R15, R15, 0xffffffff ;  /* 0xffffffff0f0f7836 */ /* 0x000fe20000000000 */
[----:B------:R-:W-:Y:S01]  /*6930*/  ISETP.NE.AND P0, PT, R9, R16, PT ;  /* 0x000000100900720c */ /* 0x000fe20003f05270 */
[----:B------:R-:W-:Y:S01]  /*6940*/  IMAD.MOV.U32 R17, RZ, RZ, R11 ;  /* 0x000000ffff117224 */ /* 0x000fe200078e000b */
[----:B------:R-:W-:Y:S11]  /*6950*/  PLOP3.LUT P3, PT, PT, PT, PT, 0x80, 0x8 ;  /* 0x000000000008781c */ /* 0x000ff60003f6f070 */
[----:B------:R-:W-:Y:S05]  /*6960*/  @P0 BRA `(.L_x_203) ;  /* 0xfffffff8001c0947 */ /* 0x000fea000383ffff */
[----:B---3--:R-:W-:Y:S05]  /*6970*/  BSYNC B1 ;  /* 0x0000000000017941 */ /* 0x008fea0003800000 */
.L_x_194:
[----:B------:R-:W-:Y:S02]  /*6980*/  ELECT P0, URZ, PT ;  /* 0x0000000000ff782f */ /* 0x000fe40003800000 */
[----:B------:R-:W-:Y:S01]  /*6990*/  PLOP3.LUT P1, PT, PT, PT, PT, 0x8, 0x80 ;  /* 0x000000000080781c */ /* 0x000fe20003f2e170 */
[----:B------:R-:W-:-:S10]  /*69a0*/  IMAD.MOV.U32 R9, RZ, RZ, R16 ;  /* 0x000000ffff097224 */ /* 0x000fd400078e0010 */
[----:B-1----:R-:W-:Y:S01]  /*69b0*/  @P0 VIADD R5, R5, 0xf0 ;  /* 0x000000f005050836 */ /* 0x002fe20000000000 */
[----:B------:R-:W-:-:S06]  /*69c0*/  VOTEU.ANY UP0, P0 ;  /* 0x0000000000ff7886 */ /* 0x000fcc0000000100 */
.L_x_204:
[----:B------:R-:W-:-:S13]  /*69d0*/  @P0 ELECT P1, URZ, PT ;  /* 0x0000000000ff082f */ /* 0x000fda0003820000 */
[----:B-1----:R-:W-:Y:S02]  /*69e0*/  @P1 R2UR.BROADCAST UR4, R5 ;  /* 0x00000000050412ca */ /* 0x002fe400008e0000 */
[----:B------:R-:W-:-:S11]  /*69f0*/  @P1 PLOP3.LUT P0, PT, P1, PT, PT, 0x8, 0x80 ;  /* 0x000000000080181c */ /* 0x000fd60000f0e170 */
[----:B------:R1:W-:Y:S01]  /*6a00*/  @UP0 UTCBAR.2CTA.MULTICAST [UR4], URZ, UR6 ;  /* 0x000000ff040003e9 */ /* 0x0003e20008200806 */
[----:B------:R-:W-:Y:S01]  /*6a10*/  PLOP3.LUT P1, PT, PT, PT, PT, 0x8, 0x80 ;  /* 0x000000000080781c */ /* 0x000fe20003f2e170 */
[----:B------:R-:W-:-:S12]  /*6a20*/  @P0 BRA.U.ANY `(.L_x_204) ;  /* 0xfffffffd00e80947 */ /* 0x000fd8000393ffff */
.L_x_191:
[----:B-1----:R-:W-:Y:S05]  /*6a30*/  BSYNC B2 ;  /* 0x0000000000027941 */ /* 0x002fea0003800000 */
.L_x_190:
[----:B------:R-:W-:Y:S01]  /*6a40*/  VIADD R13, R13, 0x1 ;  /* 0x000000010d0d7836 */ /* 0x000fe20000000000 */
[----:B------:R-:W-:-:S04]  /*6a50*/  ISETP.NE.AND P1, PT, R7, 0x2, PT ;  /* 0x000000020700780c */ /* 0x000fc80003f25270 */
[----:B------:R-:W-:Y:S02]  /*6a60*/  ISETP.NE.AND P0, PT, R13, 0x4, PT ;  /* 0x000000040d00780c */ /* 0x000fe40003f05270 */
[----:B------:R-:W-:Y:S02]  /*6a70*/  SEL R4, RZ, 0x1, P1 ;  /* 0x00000001ff047807 */ /* 0x000fe40000800000 */
[----:B------:R-:W-:Y:S02]  /*6a80*/  SEL R5, RZ, 0x1, P0 ;  /* 0x00000001ff057807 */ /* 0x000fe40000000000 */
[----:B------:R-:W-:Y:S02]  /*6a90*/  SEL R16, R7, RZ, P1 ;  /* 0x000000ff07107207 */ /* 0x000fe40000800000 */
[----:B------:R-:W-:Y:S02]  /*6aa0*/  LOP3.LUT R12, R12, R4, RZ, 0x3c, !PT ;  /* 0x000000040c0c7212 */ /* 0x000fe400078e3cff */
[----:B------:R-:W-:-:S02]  /*6ab0*/  LOP3.LUT R14, R14, R5, RZ, 0x3c, !PT ;  /* 0x000000050e0e7212 */ /* 0x000fc400078e3cff */
[----:B------:R-:W-:Y:S01]  /*6ac0*/  SEL R13, R13, RZ, P0 ;  /* 0x000000ff0d0d7207 */ /* 0x000fe20000000000 */
[----:B------:R-:W-:Y:S06]  /*6ad0*/  @P2 BRA `(.L_x_205) ;  /* 0xfffffff400182947 */ /* 0x000fec000383ffff */
[----:B------:R-:W-:Y:S05]  /*6ae0*/  BSYNC B3 ;  /* 0x0000000000037941 */ /* 0x000fea0003800000 */
.L_x_187:
[----:B------:R-:W1:Y:S01]  /*6af0*/  S2R R0, SR_CgaCtaId ;  /* 0x0000000000007919 */ /* 0x000e620000008800 */
[----:B------:R-:W-:Y:S02]  /*6b00*/  ELECT P3, URZ, PT ;  /* 0x0000000000ff782f */ /* 0x000fe40003860000 */
[----:B------:R-:W-:Y:S02]  /*6b10*/  MOV R4, 0x40 ;  /* 0x0000004000047802 */ /* 0x000fe40000000f00 */
[----:B------:R-:W-:Y:S02]  /*6b20*/  ISETP.NE.AND P2, PT, R23, RZ, PT ;  /* 0x000000ff1700720c */ /* 0x000fe40003f45270 */
[----:B------:R-:W-:Y:S02]  /*6b30*/  PLOP3.LUT P1, PT, PT, PT, PT, 0x8, 0x80 ;  /* 0x000000000080781c */ /* 0x000fe40003f2e170 */
[----:B------:R-:W-:-:S05]  /*6b40*/  PLOP3.LUT P0, PT, P3, PT, PT, 0x80, 0x8 ;  /* 0x000000000008781c */ /* 0x000fca0001f0f070 */
[----:B------:R-:W-:Y:S01]  /*6b50*/  VOTEU.ANY UP0, P3 ;  /* 0x0000000000ff7886 */ /* 0x000fe20001800100 */
[----:B-1----:R-:W-:-:S07]  /*6b60*/  LEA R0, R0, R4, 0x18 ;  /* 0x0000000400007211 */ /* 0x002fce00078ec0ff */
.L_x_206:
[----:B------:R-:W-:Y:S01]  /*6b70*/  @P0 ELECT P1, URZ, PT ;  /* 0x0000000000ff082f */ /* 0x000fe20003820000 */
[----:B------:R-:W-:-:S12]  /*6b80*/  @UP0 UVIRTCOUNT.DEALLOC.SMPOOL 0x80 ;  /* 0x000000800000084c */ /* 0x000fd80000000000 */
[----:B------:R-:W-:Y:S02]  /*6b90*/  @P1 PLOP3.LUT P0, PT, P1, PT, PT, 0x8, 0x80 ;  /* 0x000000000080181c */ /* 0x000fe40000f0e170 */
[----:B------:R-:W-:-:S11]  /*6ba0*/  PLOP3.LUT P1, PT, PT, PT, PT, 0x8, 0x80 ;  /* 0x000000000080781c */ /* 0x000fd60003f2e170 */
[----:B------:R-:W-:Y:S05]  /*6bb0*/  @P0 BRA.U.ANY `(.L_x_206) ;  /* 0xfffffffd00ec0947 */ /* 0x000fea000393ffff */
[----:B------:R-:W-:Y:S01]  /*6bc0*/  HFMA2 R4, -RZ, RZ, 0, 5.9604644775390625e-08 ;  /* 0x00000001ff047431 */ /* 0x000fe200000001ff */
[----:B------:R-:W-:Y:S04]  /*6bd0*/  BSSY B1, `(.L_x_207) ;  /* 0x0000035000017945 */ /* 0x000fe80003800000 */
[----:B------:R1:W-:Y:S01]  /*6be0*/  @P3 STS.U8 [R0+0x1c], R4 ;  /* 0x00001c0400003388 */ /* 0x0003e20000000000 */
[----:B------:R-:W-:Y:S05]  /*6bf0*/  @P2 BRA `(.L_x_208) ;  /* 0x0000000000bc2947 */ /* 0x000fea0003800000 */
[----:B------:R-:W-:Y:S01]  /*6c00*/  VIADD R6, R2, 0x110 ;  /* 0x0000011002067836 */ /* 0x000fe20000000000 */
[----:B------:R-:W-:Y:S01]  /*6c10*/  SHF.L.U32 R5, R14, 0x1f, RZ ;  /* 0x0000001f0e057819 */ /* 0x000fe200000006ff */
[C---:B------:R-:W-:Y:S01]  /*6c20*/  VIADD R7, R13.reuse, 0x1 ;  /* 0x000000010d077836 */ /* 0x040fe20000000000 */
[----:B------:R-:W-:Y:S01]  /*6c30*/  BSSY B0, `(.L_x_209) ;  /* 0x000000a000007945 */ /* 0x000fe20003800000 */
[----:B-1----:R-:W-:-:S03]  /*6c40*/  IMAD R4, R13, 0x8, R6 ;  /* 0x000000080d047824 */ /* 0x002fc600078e0206 */
[C---:B------:R-:W-:Y:S01]  /*6c50*/  ISETP.NE.AND P0, PT, R7.reuse, 0x4, PT ;  /* 0x000000040700780c */ /* 0x040fe20003f05270 */
[----:B------:R-:W1:Y:S03]  /*6c60*/  SYNCS.PHASECHK.TRANS64.TRYWAIT P1, [R4+URZ], R5 ;  /* 0x00000005040075a7 */ /* 0x000e6600080211ff */
[----:B------:R-:W-:Y:S02]  /*6c70*/  SEL R8, RZ, 0x1, P0 ;  /* 0x00000001ff087807 */ /* 0x000fe40000000000 */
[----:B------:R-:W-:Y:S02]  /*6c80*/  SEL R7, R7, RZ, P0 ;  /* 0x000000ff07077207 */ /* 0x000fe40000000000 */
[----:B------:R-:W-:-:S03]  /*6c90*/  LOP3.LUT R14, R14, R8, RZ, 0x3c, !PT ;  /* 0x000000080e0e7212 */ /* 0x000fc600078e3cff */
[----:B------:R-:W-:Y:S01]  /*6ca0*/  IMAD R8, R7, 0x8, R6 ;  /* 0x0000000807087824 */ /* 0x000fe200078e0206 */
[----:B------:R-:W-:Y:S01]  /*6cb0*/  SHF.L.U32 R9, R14, 0x1f, RZ ;  /* 0x0000001f0e097819 */ /* 0x000fe200000006ff */
[----:B-1----:R-:W-:Y:S06]  /*6cc0*/  @!P1 BRA `(.L_x_210) ;  /* 0x000000b800009947 */ /* 0x002fec0003800000 */
.L_x_456:
[----:B------:R-:W-:Y:S05]  /*6cd0*/  BSYNC B0 ;  /* 0x0000000000007941 */ /* 0x000fea0003800000 */
.L_x_209:
[----:B------:R-:W3:Y:S01]  /*6ce0*/  SYNCS.PHASECHK.TRANS64.TRYWAIT P1, [R8+URZ], R9 ;  /* 0x00000009080075a7 */ /* 0x000ee200080211ff */
[----:B-1----:R-:W-:Y:S01]  /*6cf0*/  VIADD R4, R7, 0x1 ;  /* 0x0000000107047836 */ /* 0x002fe20000000000 */
[----:B------:R-:W-:Y:S04]  /*6d00*/  BSSY B0, `(.L_x_211) ;  /* 0x0000008000007945 */ /* 0x000fe80003800000 */
[----:B------:R-:W-:-:S04]  /*6d10*/  ISETP.NE.AND P0, PT, R4, 0x4, PT ;  /* 0x000000040400780c */ /* 0x000fc80003f05270 */
[----:B------:R-:W-:Y:S02]  /*6d20*/  SEL R5, RZ, 0x1, P0 ;  /* 0x00000001ff057807 */ /* 0x000fe40000000000 */
[----:B------:R-:W-:Y:S02]  /*6d30*/  SEL R4, R4, RZ, P0 ;  /* 0x000000ff04047207 */ /* 0x000fe40000000000 */
[----:B------:R-:W-:-:S03]  /*6d40*/  LOP3.LUT R14, R14, R5, RZ, 0x3c, !PT ;  /* 0x000000050e0e7212 */ /* 0x000fc600078e3cff */
[----:B------:R-:W-:Y:S01]  /*6d50*/  IMAD R5, R4, 0x8, R6 ;  /* 0x0000000804057824 */ /* 0x000fe200078e0206 */
[----:B------:R-:W-:Y:S01]  /*6d60*/  SHF.L.U32 R7, R14, 0x1f, RZ ;  /* 0x0000001f0e077819 */ /* 0x000fe200000006ff */
[----:B---3--:R-:W-:Y:S06]  /*6d70*/  @!P1 BRA `(.L_x_212) ;  /* 0x000000b400e89947 */ /* 0x008fec0003800000 */
.L_x_457:
[----:B------:R-:W-:Y:S05]  /*6d80*/  BSYNC B0 ;  /* 0x0000000000007941 */ /* 0x000fea0003800000 */
.L_x_211:
        /* <DEDUP_REMOVED lines=10> */
.L_x_458:
[----:B------:R-:W-:Y:S05]  /*6e30*/  BSYNC B0 ;  /* 0x0000000000007941 */ /* 0x000fea0003800000 */
.L_x_213:
[----:B------:R3:W1:Y:S02]  /*6e40*/  SYNCS.PHASECHK.TRANS64.TRYWAIT P0, [R8+URZ], R4 ;  /* 0x00000004080075a7 */ /* 0x00066400080011ff */
[----:B-1----:R-:W-:Y:S05]  /*6e50*/  @!P0 NANOSLEEP.SYNCS 0x989680 ;  /* 0x009896800000895d */ /* 0x002fea0003900000 */
[----:B------:R-:W1:Y:S01]  /*6e60*/  @!P0 SYNCS.PHASECHK.TRANS64 P0, [R8+URZ], R4 ;  /* 0x00000004080085a7 */ /* 0x000e6200080010ff */
[----:B------:R-:W-:Y:S04]  /*6e70*/  BSSY B0, `(.L_x_215) ;  /* 0x0000006000007945 */ /* 0x000fe80003800000 */
[----:B-1----:R-:W-:Y:S05]  /*6e80*/  @P0 BRA `(.L_x_216) ;  /* 0x0000000000100947 */ /* 0x002fea0003800000 */
.L_x_217:
[----:B------:R1:W1:Y:S02]  /*6e90*/  SYNCS.PHASECHK.TRANS64.TRYWAIT P0, [R8+URZ], R4 ;  /* 0x00000004080075a7 */ /* 0x00026400080011ff */
[----:B-1----:R-:W-:Y:S05]  /*6ea0*/  @!P0 NANOSLEEP.SYNCS 0x989680 ;  /* 0x009896800000895d */ /* 0x002fea0003900000 */
[----:B------:R-:W1:Y:S02]  /*6eb0*/  @!P0 SYNCS.PHASECHK.TRANS64 P0, [R8+URZ], R4 ;  /* 0x00000004080085a7 */ /* 0x000e6400080010ff */
[----:B-1----:R-:W-:Y:S05]  /*6ec0*/  @!P0 BRA `(.L_x_217) ;  /* 0xfffffffc00f08947 */ /* 0x002fea000383ffff */
.L_x_216:
[----:B------:R-:W-:Y:S05]  /*6ed0*/  BSYNC B0 ;  /* 0x0000000000007941 */ /* 0x000fea0003800000 */
.L_x_215:
[----:B------:R-:W-:Y:S05]  /*6ee0*/  BRA `(.L_x_218) ;  /* 0x00000000000c7947 */ /* 0x000fea0003800000 */
.L_x_208:
[----:B-1----:R-:W-:-:S04]  /*6ef0*/  IADD3 R4, PT, PT, R2, 0x150, RZ ;  /* 0x0000015002047810 */ /* 0x002fc80007ffe0ff */
[----:B------:R-:W-:-:S04]  /*6f00*/  PRMT R4, R19, 0x654, R4 ;  /* 0x0000065413047816 */ /* 0x000fc80000000004 */
[----:B------:R1:W-:Y:S03]  /*6f10*/  SYNCS.ARRIVE.TRANS64.RED.A1T0 RZ, [R4+URZ], RZ ;  /* 0x000000ff04ff79a7 */ /* 0x0003e600081004ff */
.L_x_218:
[----:B------:R-:W-:Y:S05]  /*6f20*/  BSYNC B1 ;  /* 0x0000000000017941 */ /* 0x000fea0003800000 */
.L_x_207:
[----:B------:R-:W-:Y:S01]  /*6f30*/  SHF.L.U32 R5, RZ, 0x1f, RZ ;  /* 0x0000001fff057819 */ /* 0x000fe200000006ff */
[----:B-1-3--:R-:W-:-:S03]  /*6f40*/  VIADD R4, R2, 0x150 ;  /* 0x0000015002047836 */ /* 0x00afc60000000000 */
[----:B------:R-:W1:Y:S02]  /*6f50*/  SYNCS.PHASECHK.TRANS64.TRYWAIT P0, [R2+URZ+0x150], R5 ;  /* 0x00015005020075a7 */ /* 0x000e6400080011ff */
[----:B------:R-:W-:Y:S01]  /*6f60*/  @!P2 PRMT R4, R19, 0x654, R4 ;  /* 0x000006541304a816 */ /* 0x000fe20000000004 */
[----:B-1----:R-:W-:Y:S06]  /*6f70*/  @!P0 BRA `(.L_x_219) ;  /* 0x000000b400908947 */ /* 0x002fec0003800000 */
.L_x_459:
[----:B------:R2:W-:Y:S01]  /*6f80*/  @!P2 SYNCS.ARRIVE.TRANS64.RED.A1T0 RZ, [R4+URZ], RZ ;  /* 0x000000ff04ffa9a7 */ /* 0x0005e200081004ff */
[----:B------:R-:W-:Y:S01]  /*6f90*/  NOP ;  /* 0x0000000000007918 */ /* 0x000fe20000000000 */
[----:B-1----:R-:W1:Y:S01]  /*6fa0*/  LDS R2, [R0+0x14] ;  /* 0x0000140000027984 */ /* 0x002e620000000800 */
[----:B--2---:R-:W-:Y:S01]  /*6fb0*/  LOP3.LUT R4, R3, 0xffff, RZ, 0xc0, !PT ;  /* 0x0000ffff03047812 */ /* 0x004fe200078ec0ff */
[----:B------:R-:W-:-:S03]  /*6fc0*/  IMAD.MOV.U32 R3, RZ, RZ, 0xffff ;  /* 0x0000ffffff037424 */ /* 0x000fc600078e00ff */
[----:B------:R-:W-:-:S04]  /*6fd0*/  SHF.R.U32.HI R4, RZ, 0x5, R4 ;  /* 0x00000005ff047819 */ /* 0x000fc80000011604 */
[----:B------:R-:W-:-:S04]  /*6fe0*/  SHF.L.U32 R3, R3, R4, RZ ;  /* 0x0000000403037219 */ /* 0x000fc800000006ff */
[----:B-1----:R-:W-:-:S04]  /*6ff0*/  LOP3.LUT R2, R2, R3, RZ, 0xc0, !PT ;  /* 0x0000000302027212 */ /* 0x002fc800078ec0ff */
[----:B------:R-:W-:Y:S01]  /*7000*/  ISETP.NE.AND P0, PT, R2, R3, PT ;  /* 0x000000030200720c */ /* 0x000fe20003f05270 */
[----:B------:R-:W-:-:S05]  /*7010*/  IMAD.MOV.U32 R2, RZ, RZ, 0x1 ;  /* 0x00000001ff027424 */ /* 0x000fca00078e00ff */
[----:B------:R-:W-:-:S07]  /*7020*/  SHF.L.U32 R4, R2, R4, RZ ;  /* 0x0000000402047219 */ /* 0x000fce00000006ff */
[----:B------:R-:W-:Y:S05]  /*7030*/  @P0 BRA `(.L_x_220) ;  /* 0x0000000000780947 */ /* 0x000fea0003800000 */
[----:B------:R-:W1:Y:S02]  /*7040*/  LDS R2, [R0+0x18] ;  /* 0x0000180000027984 */ /* 0x000e640000000800 */
[----:B-1----:R-:W-:-:S04]  /*7050*/  LOP3.LUT R2, R2, R4, RZ, 0xc0, !PT ;  /* 0x0000000402027212 */ /* 0x002fc800078ec0ff */
[----:B------:R-:W-:-:S13]  /*7060*/  ISETP.NE.AND P0, PT, R2, R4, PT ;  /* 0x000000040200720c */ /* 0x000fda0003f05270 */
[----:B------:R-:W-:Y:S05]  /*7070*/  @P0 BRA `(.L_x_221) ;  /* 0x00000000005c0947 */ /* 0x000fea0003800000 */
[----:B------:R-:W-:Y:S02]  /*7080*/  R2UR UR4, R3 ;  /* 0x00000000030472ca */ /* 0x000fe400000e0000 */
[----:B------:R-:W-:Y:S02]  /*7090*/  ELECT P0, URZ, PT ;  /* 0x0000000000ff782f */ /* 0x000fe40003800000 */
[----:B------:R-:W-:Y:S02]  /*70a0*/  PLOP3.LUT P1, PT, PT, PT, PT, 0x8, 0x80 ;  /* 0x000000000080781c */ /* 0x000fe40003f2e170 */
[----:B------:R-:W-:-:S07]  /*70b0*/  LOP3.LUT R4, RZ, R4, RZ, 0x33, !PT ;  /* 0x00000004ff047212 */ /* 0x000fce00078e33ff */
[----:B------:R-:W-:Y:S02]  /*70c0*/  ULOP3.LUT UR4, URZ, UR4, URZ, 0x33, !UPT ;  /* 0x00000004ff047292 */ /* 0x000fe4000f8e33ff */
[----:B------:R-:W-:-:S10]  /*70d0*/  VOTEU.ANY UP0, P0 ;  /* 0x0000000000ff7886 */ /* 0x000fd40000000100 */
.L_x_222:
[----:B------:R-:W-:Y:S01]  /*70e0*/  @P0 ELECT P1, URZ, PT ;  /* 0x0000000000ff082f */ /* 0x000fe20003820000 */
[----:B------:R1:W-:-:S12]  /*70f0*/  @UP0 UTCATOMSWS.AND URZ, UR4 ;  /* 0x0000000400ff09e3 */ /* 0x0003d80008000000 */
[----:B------:R-:W-:Y:S02]  /*7100*/  @P1 PLOP3.LUT P0, PT, P1, PT, PT, 0x8, 0x80 ;  /* 0x000000000080181c */ /* 0x000fe40000f0e170 */
[----:B------:R-:W-:-:S11]  /*7110*/  PLOP3.LUT P1, PT, PT, PT, PT, 0x8, 0x80 ;  /* 0x000000000080781c */ /* 0x000fd60003f2e170 */
[----:B-1----:R-:W-:Y:S05]  /*7120*/  @P0 BRA.U.ANY `(.L_x_222) ;  /* 0xfffffffd00ec0947 */ /* 0x002fea000393ffff */
[----:B------:R-:W1:Y:S01]  /*7130*/  S2R R3, SR_LANEID ;  /* 0x0000000000037919 */ /* 0x000e620000000000 */
[----:B------:R-:W-:Y:S01]  /*7140*/  IMAD.U32 R2, RZ, RZ, UR4 ;  /* 0x00000004ff027e24 */ /* 0x000fe2000f8e00ff */
[----:B------:R-:W2:Y:S01]  /*7150*/  REDUX UR4, R4 ;  /* 0x00000000040473c4 */ /* 0x000ea20000000000 */
[----:B------:R-:W-:Y:S02]  /*7160*/  VOTEU.ANY UR10, UPT, PT ;  /* 0x00000000000a7886 */ /* 0x000fe400038e0100 */
[----:B------:R-:W-:-:S05]  /*7170*/  UFLO.U32 UR10, UR10 ;  /* 0x0000000a000a72bd */ /* 0x000fca00080e0000 */
[----:B------:R2:W3:Y:S01]  /*7180*/  REDUX UR9, R2 ;  /* 0x00000000020973c4 */ /* 0x0004e20000000000 */
[----:B-1----:R-:W-:Y:S01]  /*7190*/  ISETP.EQ.U32.AND P0, PT, R3, UR10, PT ;  /* 0x0000000a03007c0c */ /* 0x002fe2000bf02070 */
[----:B--2---:R-:W-:Y:S01]  /*71a0*/  IMAD.U32 R2, RZ, RZ, UR4 ;  /* 0x00000004ff027e24 */ /* 0x004fe2000f8e00ff */
[----:B---3--:R-:W-:-:S11]  /*71b0*/  MOV R3, UR9 ;  /* 0x0000000900037c02 */ /* 0x008fd60008000f00 */
[----:B------:R1:W-:Y:S04]  /*71c0*/  @P0 ATOMS.AND RZ, [R0+0x14], R3 ;  /* 0x0000140300ff038c */ /* 0x0003e80002800000 */
[----:B------:R1:W-:Y:S01]  /*71d0*/  @P0 ATOMS.AND RZ, [R0+0x18], R2 ;  /* 0x0000180200ff038c */ /* 0x0003e20002800000 */
[----:B------:R-:W-:Y:S05]  /*71e0*/  BRA `(.L_x_223) ;  /* 0x0000000000147947 */ /* 0x000fea0003800000 */
.L_x_221:
[----:B------:R-:W-:Y:S02]  /*71f0*/  MOV R2, 0x7210 ;  /* 0x0000721000027802 */ /* 0x000fe40000000f00 */
[----:B----45:R-:W-:Y:S05]  /*7200*/  CALL.REL.NOINC `($__internal_0_$__cuda_sm10x_tcgen05_guardrail_trap_col_being_dealloced_not_returned_by_alloc) ;  /* 0x000000b800cc7944 */ /* 0x030fea0003c00000 */
[----:B------:R-:W-:Y:S05]  /*7210*/  BRA `(.L_x_223) ;  /* 0x0000000000087947 */ /* 0x000fea0003800000 */
.L_x_220:
[----:B------:R-:W-:Y:S02]  /*7220*/  MOV R2, 0x7240 ;  /* 0x0000724000027802 */ /* 0x000fe40000000f00 */
[----:B----45:R-:W-:Y:S05]  /*7230*/  CALL.REL.NOINC `($__internal_2_$__cuda_sm10x_tcgen05_guardrail_trap_unallocated_columns_being_dealloced) ;  /* 0x000000b800d87944 */ /* 0x030fea0003c00000 */
.L_x_223:
[----:B------:R-:W-:Y:S01]  /*7240*/  NOP ;  /* 0x0000000000007918 */ /* 0x000fe20000000000 */
[----:B------:R-:W-:Y:S05]  /*7250*/  EXIT ;  /* 0x000000000000794d */ /* 0x000fea0003800000 */
.L_x_174:
[----:B------:R-:W-:-:S04]  /*7260*/  ISETP.NE.AND P0, PT, R28, RZ, PT ;  /* 0x000000ff1c00720c */ /* 0x000fc80003f05270 */
[----:B------:R-:W-:-:S13]  /*7270*/  ISETP.NE.OR P0, PT, R24, 0x3, !P0 ;  /* 0x000000031800780c */ /* 0x000fda0004705670 */
[----:B------:R-:W-:Y:S05]  /*7280*/  @P0 BRA `(.L_x_224) ;  /* 0x0000003400080947 */ /* 0x000fea0003800000 */
[----:B------:R-:W1:Y:S01]  /*7290*/  S2R R25, SR_CgaCtaId ;  /* 0x0000000000197919 */ /* 0x000e620000008800 */
[----:B------:R-:W2:Y:S01]  /*72a0*/  LDC R32, c[0x0][0x370] ;  /* 0x0000dc00ff207b82 */ /* 0x000ea20000000800 */
[----:B------:R-:W-:Y:S01]  /*72b0*/  MOV R24, 0x400 ;  /* 0x0000040000187802 */ /* 0x000fe20000000f00 */
[----:B------:R-:W-:Y:S01]  /*72c0*/  IMAD.MOV.U32 R36, RZ, RZ, RZ ;  /* 0x000000ffff247224 */ /* 0x000fe200078e00ff */
[----:B------:R-:W-:Y:S01]  /*72d0*/  PLOP3.LUT P4, PT, PT, PT, PT, 0x8, 0x80 ;  /* 0x000000000080781c */ /* 0x000fe20003f8e170 */
[----:B------:R-:W-:-:S04]  /*72e0*/  IMAD.MOV.U32 R35, RZ, RZ, RZ ;  /* 0x000000ffff237224 */ /* 0x000fc800078e00ff */
[----:B------:R-:W2:Y:S08]  /*72f0*/  LDC R8, c[0x0][0xb0c] ;  /* 0x0002c300ff087b82 */ /* 0x000eb00000000800 */
[----:B------:R-:W2:Y:S08]  /*7300*/  LDC R23, c[0x0][0xb20] ;  /* 0x0002c800ff177b82 */ /* 0x000eb00000000800 */
[----:B------:R-:W2:Y:S01]  /*7310*/  LDC R3, c[0x0][0xb30] ;  /* 0x0002cc00ff037b82 */ /* 0x000ea20000000800 */
[----:B-1----:R-:W-:-:S07]  /*7320*/  LEA R24, R25, R24, 0x18 ;  /* 0x0000001819187211 */ /* 0x002fce00078ec0ff */
[----:B------:R-:W1:Y:S08]  /*7330*/  LDC.64 R38, c[0x0][0x348] ;  /* 0x0000d200ff267b82 */ /* 0x000e700000000a00 */
[----:B------:R-:W1:Y:S08]  /*7340*/  LDC.64 R18, c[0x0][0xb10] ;  /* 0x0002c400ff127b82 */ /* 0x000e700000000a00 */
[----:B------:R-:W1:Y:S08]  /*7350*/  LDC.64 R6, c[0x0][0xb18] ;  /* 0x0002c600ff067b82 */ /* 0x000e700000000a00 */
[----:B------:R-:W1:Y:S08]  /*7360*/  LDC.64 R4, c[0x0][0xb28] ;  /* 0x0002ca00ff047b82 */ /* 0x000e700000000a00 */
[----:B-----5:R-:W1:Y:S02]  /*7370*/  LDC R27, c[0x0][0x374] ;  /* 0x0000dd00ff1b7b82 */ /* 0x020e640000000800 */
.L_x_271:
[C---:B------:R-:W-:Y:S01]  /*7380*/  IMAD R0, R36.reuse, 0x8, R24 ;  /* 0x0000000824007824 */ /* 0x040fe200078e0218 */
[----:B------:R-:W-:Y:S02]  /*7390*/  SHF.L.U32 R2, R35, 0x1f, RZ ;  /* 0x0000001f23027819 */ /* 0x000fe400000006ff */
[----:B------:R-:W-:Y:S02]  /*73a0*/  LEA R28, R36, R24, 0x4 ;  /* 0x00000018241c7211 */ /* 0x000fe400078e20ff */
[----:B------:R-:W5:Y:S02]  /*73b0*/  SYNCS.PHASECHK.TRANS64.TRYWAIT P0, [R0+URZ+0xd0], R2 ;  /* 0x0000d002000075a7 */ /* 0x000f6400080011ff */
[----:B--23-5:R-:W-:Y:S05]  /*73c0*/  @!P0 BRA `(.L_x_225) ;  /* 0x000000b000908947 */ /* 0x02cfea0003800000 */
.L_x_460:
[----:B----4-:R-:W-:Y:S01]  /*73d0*/  ISETP.GE.AND P0, PT, R26, 0x1, PT ;  /* 0x000000011a00780c */ /* 0x010fe20003f06270 */
[----:B------:R-:W4:Y:S01]  /*73e0*/  LDS.128 R28, [R28+0x160] ;  /* 0x000160001c1c7984 */ /* 0x000f220000000c00 */
[----:B---3--:R-:W-:Y:S01]  /*73f0*/  ISETP.NE.U32.AND P2, PT, RZ, UR44, PT ;  /* 0x0000002cff007c0c */ /* 0x008fe2000bf45070 */
[----:B------:R-:W-:Y:S01]  /*7400*/  VIADD R0, R0, 0xe0 ;  /* 0x000000e000007836 */ /* 0x000fe20000000000 */
[----:B------:R-:W-:Y:S01]  /*7410*/  @!PT LDS RZ, [RZ] ;  /* 0x00000000fffff984 */ /* 0x000fe20000000800 */
[----:B------:R-:W-:Y:S01]  /*7420*/  @!PT LDS RZ, [RZ] ;  /* 0x00000000fffff984 */ /* 0x000fe20000000800 */
[----:B------:R-:W-:Y:S01]  /*7430*/  @!PT LDS RZ, [RZ] ;  /* 0x00000000fffff984 */ /* 0x000fe20000000800 */
[----:B------:R-:W-:Y:S01]  /*7440*/  @!PT LDS RZ, [RZ] ;  /* 0x00000000fffff984 */ /* 0x000fe20000000800 */
[----:B------:R3:W-:Y:S06]  /*7450*/  MEMBAR.ALL.CTA ;  /* 0x0000000000007992 */ /* 0x0007ec0000008000 */
[----:B---3--:R-:W3:Y:S01]  /*7460*/  FENCE.VIEW.ASYNC.S ;  /* 0x00000000000073c6 */ /* 0x008ee20000000000 */
[----:B------:R-:W-:Y:S04]  /*7470*/  PRMT R0, RZ, 0x654, R0 ;  /* 0x00000654ff007816 */ /* 0x000fe80000000000 */
[----:B---3--:R3:W-:Y:S01]  /*7480*/  SYNCS.ARRIVE.TRANS64.RED.A1T0 RZ, [R0+URZ], RZ ;  /* 0x000000ff00ff79a7 */ /* 0x0087e200081004ff */
[----:B----4-:R-:W-:Y:S11]  /*7490*/  LOP3.LUT P3, RZ, R30, 0x1, RZ, 0xc0, !PT ;  /* 0x000000011eff7812 */ /* 0x010ff6000786c0ff */
[----:B------:R-:W-:Y:S02]  /*74a0*/  @!UPT UIADD3 URZ, UPT, UPT, URZ, URZ, URZ ;  /* 0x000000fffffff290 */ /* 0x000fe4000fffe0ff */
[----:B------:R-:W-:Y:S02]  /*74b0*/  @P3 MOV R12, R28 ;  /* 0x0000001c000c3202 */ /* 0x000fe40000000f00 */
[----:B------:R-:W-:Y:S01]  /*74c0*/  @P3 LOP3.LUT R11, R29, 0xffff, RZ, 0xc0, !PT ;  /* 0x0000ffff1d0b3812 */ /* 0x000fe200078ec0ff */
[----:B---3--:R-:W-:Y:S06]  /*74d0*/  @!P0 BRA `(.L_x_226) ;  /* 0x0000000000a48947 */ /* 0x008fec0003800000 */
[----:B-1----:R-:W-:Y:S01]  /*74e0*/  IMAD.HI.U32 R0, R27, R7, RZ ;  /* 0x000000071b007227 */ /* 0x002fe200078e00ff */
[----:B------:R-:W-:Y:S02]  /*74f0*/  ISETP.NE.AND P0, PT, R6, 0x1, PT ;  /* 0x000000010600780c */ /* 0x000fe40003f05270 */
[----:B------:R-:W-:Y:S01]  /*7500*/  ISETP.NE.AND P1, PT, R26, 0x1, PT ;  /* 0x000000011a00780c */ /* 0x000fe20003f25270 */
[----:B--2---:R-:W-:Y:S01]  /*7510*/  IMAD.HI.U32 R10, R32, R18, RZ ;  /* 0x00000012200a7227 */ /* 0x004fe200078e00ff */
[----:B------:R-:W-:Y:S02]  /*7520*/  SHF.R.U32.HI R0, RZ, R23, R0 ;  /* 0x00000017ff007219 */ /* 0x000fe40000011600 */
[----:B------:R-:W-:Y:S01]  /*7530*/  ISETP.NE.AND P5, PT, R8, 0x1, PT ;  /* 0x000000010800780c */ /* 0x000fe20003fa5270 */
[----:B------:R-:W-:Y:S01]  /*7540*/  IMAD.HI.U32 R14, R11, R7, RZ ;  /* 0x000000070b0e7227 */ /* 0x000fe200078e00ff */
[-C--:B------:R-:W-:Y:S02]  /*7550*/  SHF.R.U32.HI R10, RZ, R19.reuse, R10 ;  /* 0x00000013ff0a7219 */ /* 0x080fe4000001160a */
[----:B------:R-:W-:Y:S01]  /*7560*/  SEL R0, R27, R0, !P0 ;  /* 0x000000001b007207 */ /* 0x000fe20004000000 */
[----:B------:R-:W-:Y:S01]  /*7570*/  IMAD.HI.U32 R13, R12, R18, RZ ;  /* 0x000000120c0d7227 */ /* 0x000fe200078e00ff */
[----:B------:R-:W-:Y:S03]  /*7580*/  SEL R10, R32, R10, !P5 ;  /* 0x0000000a200a7207 */ /* 0x000fe60006800000 */
[-C--:B------:R-:W-:Y:S01]  /*7590*/  IMAD.HI.U32 R9, R0, R4.reuse, RZ ;  /* 0x0000000400097227 */ /* 0x080fe200078e00ff */
[----:B------:R-:W-:Y:S03]  /*75a0*/  SHF.R.U32.HI R13, RZ, R19, R13 ;  /* 0x00000013ff0d7219 */ /* 0x000fe6000001160d */
[----:B------:R-:W-:Y:S01]  /*75b0*/  IMAD.HI.U32 R2, R10, R4, RZ ;  /* 0x000000040a027227 */ /* 0x000fe200078e00ff */
[----:B------:R-:W-:Y:S02]  /*75c0*/  @P1 SHF.R.U32.HI R0, RZ, R5, R9 ;  /* 0x00000005ff001219 */ /* 0x000fe40000011609 */
[----:B------:R-:W-:Y:S02]  /*75d0*/  SHF.R.U32.HI R9, RZ, R23, R14 ;  /* 0x00000017ff097219 */ /* 0x000fe4000001160e */
[----:B------:R-:W-:Y:S01]  /*75e0*/  @P1 SHF.R.U32.HI R10, RZ, R5, R2 ;  /* 0x00000005ff0a1219 */ /* 0x000fe20000011602 */
[----:B------:R-:W-:Y:S01]  /*75f0*/  IMAD R0, R26, R0, RZ ;  /* 0x000000001a007224 */ /* 0x000fe200078e02ff */
[----:B------:R-:W-:Y:S02]  /*7600*/  SEL R9, R11, R9, !P0 ;  /* 0x000000090b097207 */ /* 0x000fe40004000000 */
[----:B------:R-:W-:Y:S01]  /*7610*/  SEL R2, R12, R13, !P5 ;  /* 0x0000000d0c027207 */ /* 0x000fe20006800000 */
[----:B------:R-:W-:Y:S01]  /*7620*/  IMAD R13, R26, R10, RZ ;  /* 0x0000000a1a0d7224 */ /* 0x000fe200078e02ff */
[C---:B------:R-:W-:Y:S01]  /*7630*/  ISETP.GE.AND P0, PT, R9.reuse, R0, PT ;  /* 0x000000000900720c */ /* 0x040fe20003f06270 */
[C---:B------:R-:W-:Y:S03]  /*7640*/  IMAD.HI.U32 R0, R9.reuse, R4, RZ ;  /* 0x0000000409007227 */ /* 0x040fe600078e00ff */
[C---:B------:R-:W-:Y:S02]  /*7650*/  ISETP.GE.OR P0, PT, R2.reuse, R13, P0 ;  /* 0x0000000d0200720c */ /* 0x040fe40000706670 */
[----:B------:R-:W-:Y:S04]  /*7660*/  SHF.R.U32.HI R0, RZ, R5, R0 ;  /* 0x00000005ff007219 */ /* 0x000fe80000011600 */
[C---:B------:R-:W-:Y:S05]  /*7670*/  SEL R14, R9.reuse, R0, !P1 ;  /* 0x00000000090e7207 */ /* 0x040fea0004800000 */
[----:B------:R-:W-:Y:S02]  /*7680*/  IMAD.MOV R13, RZ, RZ, -R14 ;  /* 0x000000ffff0d7224 */ /* 0x000fe400078e0a0e */
[----:B------:R-:W-:Y:S04]  /*7690*/  @!P0 IMAD.HI.U32 R0, R2, R4, RZ ;  /* 0x0000000402008227 */ /* 0x000fe800078e00ff */
[----:B------:R-:W-:Y:S01]  /*76a0*/  IMAD R13, R26, R13, R9 ;  /* 0x0000000d1a0d7224 */ /* 0x000fe200078e0209 */
[----:B------:R-:W-:Y:S04]  /*76b0*/  @!P0 SHF.R.U32.HI R0, RZ, R5, R0 ;  /* 0x00000005ff008219 */ /* 0x000fe80000011600 */
[----:B------:R-:W-:Y:S04]  /*76c0*/  @!P0 SEL R0, R2, R0, !P1 ;  /* 0x0000000002008207 */ /* 0x000fe80004800000 */
[----:B------:R-:W-:Y:S01]  /*76d0*/  @!P0 IADD3 R14, PT, PT, R14, -R0, RZ ;  /* 0x800000000e0e8210 */ /* 0x000fe20007ffe0ff */
[----:B------:R-:W-:Y:S01]  /*76e0*/  @!P0 IMAD R0, R10, R13, R0 ;  /* 0x0000000d0a008224 */ /* 0x000fe200078e0200 */
[----:B------:R-:W-:Y:S01]  /*76f0*/  IADD3 R10, PT, PT, -R9, RZ, RZ ;  /* 0x000000ff090a7210 */ /* 0x000fe20007ffe1ff */
[--C-:B------:R-:W-:Y:S02]  /*7700*/  IMAD.MOV R13, RZ, RZ, -R2.reuse ;  /* 0x000000ffff0d7224 */ /* 0x100fe400078e0a02 */
[----:B------:R-:W-:Y:S02]  /*7710*/  @!P0 IMAD R9, R14, R26, R2 ;  /* 0x0000001a0e098224 */ /* 0x000fe400078e0202 */
[----:B------:R-:W-:Y:S02]  /*7720*/  @!P0 IMAD.MOV.U32 R2, RZ, RZ, R0 ;  /* 0x000000ffff028224 */ /* 0x000fe400078e0000 */
[----:B------:R-:W-:Y:S02]  /*7730*/  IMAD R12, R8, R13, R12 ;  /* 0x0000000d080c7224 */ /* 0x000fe400078e020c */
[----:B------:R-:W-:Y:S02]  /*7740*/  IMAD R11, R6, R10, R11 ;  /* 0x0000000a060b7224 */ /* 0x000fe400078e020b */
[----:B------:R-:W-:Y:S02]  /*7750*/  IMAD R12, R2, R8, R12 ;  /* 0x00000008020c7224 */ /* 0x000fe400078e020c */
[----:B------:R-:W-:Y:S02]  /*7760*/  IMAD R11, R9, R6, R11 ;  /* 0x00000006090b7224 */ /* 0x000fe400078e020b */
.L_x_226:
[----:B------:R-:W-:Y:S05]  /*7770*/  @P4 BRA `(.L_x_227) ;  /* 0x00000000000c4947 */ /* 0x000fea0003800000 */
[----:B------:R-:W-:Y:S04]  /*7780*/  SHF.L.U32 R0, R22, 0x1f, RZ ;  /* 0x0000001f16007819 */ /* 0x000fe800000006ff */
[----:B------:R-:W3:Y:S02]  /*7790*/  SYNCS.PHASECHK.TRANS64.TRYWAIT P0, [R24+URZ+0xc8], R0 ;  /* 0x0000c800180075a7 */ /* 0x000ee400080011ff */
[----:B---3--:R-:W-:Y:S05]  /*77a0*/  @!P0 BRA `(.L_x_228) ;  /* 0x000000ac00ac8947 */ /* 0x008fea0003800000 */
.L_x_227:
[----:B------:R-:W-:Y:S01]  /*77b0*/  ISETP.NE.AND.EX P2, PT, RZ, UR45, PT, P2 ;  /* 0x0000002dff007c0c */ /* 0x000fe2000bf45320 */
[----:B------:R-:W-:Y:S01]  /*77c0*/  UISETP.NE.U32.AND UP0, UPT, UR44, URZ, UPT ;  /* 0x000000ff2c00728c */ /* 0x000fe2000bf05070 */
[----:B------:R-:W-:Y:S03]  /*77d0*/  IMAD.MOV.U32 R13, RZ, RZ, 0x1 ;  /* 0x00000001ff0d7424 */ /* 0x000fe600078e00ff */
[----:B------:R-:W-:Y:S02]  /*77e0*/  UISETP.NE.AND.EX UP0, UPT, UR45, URZ, UPT, UP0 ;  /* 0x000000ff2d00728c */ /* 0x000fe4000bf05300 */
[----:B------:R-:W-:Y:S07]  /*77f0*/  SHF.L.U32 R13, R13, 0x1f, RZ ;  /* 0x0000001f0d0d7819 */ /* 0x000fee00000006ff */
[----:B------:R-:W-:Y:S05]  /*7800*/  BRA.U !UP0, `(.L_x_229) ;  /* 0x00000001082c7547 */ /* 0x000fea000b800000 */
[----:B------:R-:W-:Y:S01]  /*7810*/  ISETP.NE.U32.AND P0, PT, RZ, UR42, PT ;  /* 0x0000002aff007c0c */ /* 0x000fe2000bf05070 */
[----:B------:R-:W-:Y:S03]  /*7820*/  IMAD.MOV.U32 R57, RZ, RZ, 0x1 ;  /* 0x00000001ff397424 */ /* 0x000fe600078e00ff */
[----:B------:R-:W-:Y:S11]  /*7830*/  ISETP.NE.AND.EX P0, PT, RZ, UR43, PT, P0 ;  /* 0x0000002bff007c0c */ /* 0x000ff6000bf05300 */
[----:B------:R-:W-:Y:S02]  /*7840*/  @!UPT UIADD3 URZ, UPT, UPT, URZ, URZ, URZ ;  /* 0x000000fffffff290 */ /* 0x000fe4000fffe0ff */
[----:B------:R-:W4:Y:S01]  /*7850*/  @P0 LDC.64 R14, c[0x0][0x888] ;  /* 0x00022200ff0e0b82 */ /* 0x000f220000000a00 */
[----:B---3--:R-:W-:Y:S04]  /*7860*/  @P0 IMAD R0, R58, UR44, RZ ;  /* 0x0000002c3a000c24 */ /* 0x008fe8000f8e02ff */
[----:B----4-:R-:W-:Y:S04]  /*7870*/  @P0 IMAD.WIDE R14, R0, 0x4, R14 ;  /* 0x00000004000e0825 */ /* 0x010fe800078e020e */
[----:B------:R-:W-:Y:S01]  /*7880*/  HFMA2 R0, -RZ, RZ, 0, 5.9604644775390625e-08 ;  /* 0x00000001ff007431 */ /* 0x000fe200000001ff */
[----:B------:R4:W5:Y:S04]  /*7890*/  @P0 LDG.E R34, desc[UR46][R14.64] ;  /* 0x0000002e0e220981 */ /* 0x000968000c1e1900 */
[----:B------:R-:W-:Y:S01]  /*78a0*/  @!P0 PRMT R57, R0, 0x7610, R57 ;  /* 0x0000761000398816 */ /* 0x000fe20000000039 */
[----:B----4-:R-:W3:Y:S06]  /*78b0*/  @!P0 LDC R34, c[0x0][0x880] ;  /* 0x00022000ff228b82 */ /* 0x010eec0000000800 */
.L_x_229:
[----:B---3-5:R-:W-:Y:S01]  /*78c0*/  @!P2 FSETP.EQ.AND P1, PT, R34, RZ, PT ;  /* 0x000000ff2200a20b */ /* 0x028fe20003f22000 */
[----:B------:R-:W-:Y:S01]  /*78d0*/  @!UPT UIADD3 URZ, UPT, UPT, URZ, URZ, URZ ;  /* 0x000000fffffff290 */ /* 0x000fe2000fffe0ff */
[----:B------:R-:W-:Y:S11]  /*78e0*/  @!P2 BRA `(.L_x_230) ;  /* 0x00000000001ca947 */ /* 0x000ff60003800000 */
[----:B------:R-:W-:Y:S01]  /*78f0*/  LOP3.LUT P0, RZ, R57, 0xff, RZ, 0xc0, !PT ;  /* 0x000000ff39ff7812 */ /* 0x000fe2000780c0ff */
[----:B------:R-:W-:Y:S04]  /*7900*/  UISETP.NE.U32.AND UP0, UPT, UR42, URZ, UPT ;  /* 0x000000ff2a00728c */ /* 0x000fe8000bf05070 */
[----:B------:R-:W-:Y:S06]  /*7910*/  UISETP.NE.AND.EX UP0, UPT, UR43, URZ, UPT, UP0 ;  /* 0x000000ff2b00728c */ /* 0x000fec000bf05300 */
[----:B------:R-:W-:Y:S04]  /*7920*/  PLOP3.LUT P1, PT, PT, PT, UP0, 0x80, 0x8 ;  /* 0x000000000008781c */ /* 0x000fe80003f2f008 */
[----:B------:R-:W-:Y:S02]  /*7930*/  PLOP3.LUT P1, PT, P1, PT, PT, 0x8, 0x80 ;  /* 0x000000000080781c */ /* 0x000fe40000f2e170 */
[----:B------:R-:W-:Y:S11]  /*7940*/  @P0 FSETP.EQ.AND P1, PT, R34, RZ, PT ;  /* 0x000000ff2200020b */ /* 0x000ff60003f22000 */
[----:B------:R-:W-:Y:S02]  /*7950*/  @!UPT UIADD3 URZ, UPT, UPT, URZ, URZ, URZ ;  /* 0x000000fffffff290 */ /* 0x000fe4000fffe0ff */
.L_x_230:
[----:B------:R-:W3:Y:S01]  /*7960*/  SYNCS.PHASECHK.TRANS64.TRYWAIT P2, [R24+URZ+0xa0], R13 ;  /* 0x0000a00d180075a7 */ /* 0x000ee200080411ff */
[----:B--2---:R-:W-:Y:S02]  /*7970*/  ISETP.NE.AND P0, PT, R3, 0x1, PT ;  /* 0x000000010300780c */ /* 0x004fe40003f05270 */
[----:B------:R-:W-:Y:S04]  /*7980*/  ELECT P4, URZ, PT ;  /* 0x0000000000ff782f */ /* 0x000fe80003880000 */
[----:B------:R-:W-:Y:S01]  /*7990*/  PLOP3.LUT P4, PT, P1, P4, PT, 0xf2, 0x2f ;  /* 0x00000000002f781c */ /* 0x000fe20000f89e72 */
[----:B------:R-:W2:Y:S11]  /*79a0*/  LDC.64 R16, c[0x0][0xb10] ;  /* 0x0002c400ff107b82 */ /* 0x000eb60000000a00 */
[----:B------:R-:W-:Y:S01]  /*79b0*/  @!UPT UIADD3 URZ, UPT, UPT, URZ, URZ, URZ ;  /* 0x000000fffffff290 */ /* 0x000fe2000fffe0ff */
[----:B-1----:R-:W-:Y:S01]  /*79c0*/  @!P4 IADD3 R10, P1, PT, R38, 0x580, RZ ;  /* 0x00000580260ac810 */ /* 0x002fe20007f3e0ff */
[----:B------:R-:W1:Y:S04]  /*79d0*/  LDC.64 R14, c[0x0][0xb18] ;  /* 0x0002c600ff0e7b82 */ /* 0x000e680000000a00 */
[----:B------:R-:W-:Y:S04]  /*79e0*/  @!P4 IMAD.X R9, RZ, RZ, R39, P1 ;  /* 0x000000ffff09c224 */ /* 0x000fe800008e0627 */
[----:B------:R-:W4:Y:S08]  /*79f0*/  @!P0 LDC R0, c[0x0][0xb20] ;  /* 0x0002c800ff008b82 */ /* 0x000f300000000800 */
[----:B------:R-:W1:Y:S02]  /*7a00*/  @!P0 LDC R2, c[0x0][0xb0c] ;  /* 0x0002c300ff028b82 */ /* 0x000e640000000800 */
[----:B-1234-:R-:W-:Y:S05]  /*7a10*/  @!P2 BRA `(.L_x_231) ;  /* 0x000000ac0024a947 */ /* 0x01efea0003800000 */
.L_x_461:
[----:B------:R-:W-:Y:S01]  /*7a20*/  @!P4 R2UR UR5, R10 ;  /* 0x000000000a05c2ca */ /* 0x000fe200000e0000 */
[----:B------:R-:W-:Y:S01]  /*7a30*/  @!P0 IMAD.HI.U32 R10, R11, R15, RZ ;  /* 0x0000000f0b0a8227 */ /* 0x000fe200078e00ff */
[----:B------:R-:W-:Y:S01]  /*7a40*/  @!P4 R2UR UR4, R9 ;  /* 0x000000000904c2ca */ /* 0x000fe200000e0000 */
[----:B------:R-:W-:Y:S01]  /*7a50*/  VOTEU.ALL UP1, P4 ;  /* 0x0000000000ff7886 */ /* 0x000fe20002020000 */
[----:B------:R-:W-:Y:S01]  /*7a60*/  @!P0 ISETP.NE.AND P1, PT, R14, 0x1, PT ;  /* 0x000000010e00880c */ /* 0x000fe20003f25270 */
[----:B------:R-:W-:Y:S01]  /*7a70*/  @!P0 IMAD.HI.U32 R9, R12, R16, RZ ;  /* 0x000000100c098227 */ /* 0x000fe200078e00ff */
[----:B------:R-:W-:Y:S01]  /*7a80*/  @!P0 SHF.R.U32.HI R0, RZ, R0, R10 ;  /* 0x00000000ff008219 */ /* 0x000fe2000001160a */
[----:B------:R-:W-:Y:S01]  /*7a90*/  UMOV UR14, 0x0 ;  /* 0x00000000000e7882 */ /* 0x000fe20000000000 */
[----:B------:R-:W-:Y:S01]  /*7aa0*/  @!P0 ISETP.NE.AND P2, PT, R2, 0x1, PT ;  /* 0x000000010200880c */ /* 0x000fe20003f45270 */
[----:B------:R-:W-:Y:S01]  /*7ab0*/  VIADD R15, R24, 0x80 ;  /* 0x00000080180f7836 */ /* 0x000fe20000000000 */
[----:B------:R-:W-:Y:S01]  /*7ac0*/  @!P0 SHF.R.U32.HI R9, RZ, R17, R9 ;  /* 0x00000011ff098219 */ /* 0x000fe20000011609 */
[----:B------:R-:W-:Y:S01]  /*7ad0*/  VIADD R36, R36, 0x1 ;  /* 0x0000000124247836 */ /* 0x000fe20000000000 */
[----:B------:R-:W-:Y:S01]  /*7ae0*/  @!P0 SEL R10, R11, R0, !P1 ;  /* 0x000000000b0a8207 */ /* 0x000fe20004800000 */
[----:B------:R-:W-:Y:S01]  /*7af0*/  IMAD.U32 R16, RZ, RZ, UR5 ;  /* 0x00000005ff107e24 */ /* 0x000fe2000f8e00ff */
[----:B------:R-:W-:Y:S01]  /*7b00*/  @!P0 SEL R9, R12, R9, !P2 ;  /* 0x000000090c098207 */ /* 0x000fe20005000000 */
[----:B------:R-:W-:Y:S01]  /*7b10*/  IMAD.U32 R17, RZ, RZ, UR4 ;  /* 0x00000004ff117e24 */ /* 0x000fe2000f8e00ff */
[----:B------:R-:W-:Y:S01]  /*7b20*/  R2UR UR6, R24 ;  /* 0x00000000180672ca */ /* 0x000fe200000e0000 */
[----:B------:R-:W-:Y:S01]  /*7b30*/  IMAD.SHL.U32 R21, R21, 0x80, RZ ;  /* 0x0000008015157824 */ /* 0x000fe200078e00ff */
[----:B------:R-:W-:Y:S01]  /*7b40*/  @!P4 R2UR UR4, R16 ;  /* 0x000000001004c2ca */ /* 0x000fe200000e0000 */
[----:B------:R-:W-:Y:S01]  /*7b50*/  @!P0 IMAD.IADD R0, R10, 0x1, -R9 ;  /* 0x000000010a008824 */ /* 0x000fe200078e0a09 */
[----:B------:R-:W-:Y:S01]  /*7b60*/  @!P4 R2UR UR5, R17 ;  /* 0x000000001105c2ca */ /* 0x000fe200000e0000 */
[----:B------:R-:W-:Y:S01]  /*7b70*/  @!P0 IMAD.IADD R9, R9, 0x1, -R10 ;  /* 0x0000000109098824 */ /* 0x000fe200078e0a0a */
[----:B------:R-:W-:Y:S01]  /*7b80*/  @!P4 R2UR UR9, R15 ;  /* 0x000000000f09c2ca */ /* 0x000fe200000e0000 */
[----:B------:R-:W-:Y:S01]  /*7b90*/  @!P0 IMAD R12, R0, R2, R12 ;  /* 0x00000002000c8224 */ /* 0x000fe200078e020c */
[----:B------:R-:W-:Y:S01]  /*7ba0*/  @P3 SHF.R.U32.HI R33, RZ, 0x10, R29 ;  /* 0x00000010ff213819 */ /* 0x000fe2000001161d */
[----:B------:R-:W-:Y:S01]  /*7bb0*/  @!P0 IMAD R11, R9, R14, R11 ;  /* 0x0000000e090b8224 */ /* 0x000fe200078e020b */
[----:B------:R-:W-:Y:S01]  /*7bc0*/  PLOP3.LUT P2, PT, PT, PT, PT, 0x8, 0x80 ;  /* 0x000000000080781c */ /* 0x000fe20003f4e170 */
[----:B------:R-:W-:Y:S01]  /*7bd0*/  IMAD.SHL.U32 R20, R20, 0x80, RZ ;  /* 0x0000008014147824 */ /* 0x000fe200078e00ff */
[----:B------:R-:W-:Y:S01]  /*7be0*/  PLOP3.LUT P1, PT, P4, PT, PT, 0x8, 0x80 ;  /* 0x000000000080781c */ /* 0x000fe2000272e170 */
[----:B------:R-:W-:Y:S01]  /*7bf0*/  @!UP1 UIADD3 UR8, UPT, UPT, UR6, 0x200, URZ ;  /* 0x0000020006089890 */ /* 0x000fe2000fffe0ff */
[----:B------:R-:W-:Y:S01]  /*7c00*/  UMOV UR15, 0x10000000 ;  /* 0x10000000000f7882 */ /* 0x000fe20000000000 */
[----:B------:R-:W-:Y:S10]  /*7c10*/  VOTEU.ALL UP0, P4 ;  /* 0x0000000000ff7886 */ /* 0x000ff40002000000 */
.L_x_232:
[----:B------:R-:W-:Y:S11]  /*7c20*/  @P1 ELECT P2, URZ, PT ;  /* 0x0000000000ff182f */ /* 0x000ff60003840000 */
[----:B------:R-:W-:Y:S02]  /*7c30*/  @!UPT UIADD3 URZ, UPT, UPT, URZ, URZ, URZ ;  /* 0x000000fffffff290 */ /* 0x000fe4000fffe0ff */
[----:B------:R-:W-:Y:S02]  /*7c40*/  @P2 R2UR.BROADCAST UR12, R58 ;  /* 0x000000003a0c22ca */ /* 0x000fe400008e0000 */
[----:B------:R-:W-:Y:S02]  /*7c50*/  @P2 R2UR.BROADCAST UR11, R20 ;  /* 0x00000000140b22ca */ /* 0x000fe400008e0000 */
[----:B------:R-:W-:Y:S02]  /*7c60*/  @P2 R2UR.BROADCAST UR10, R21 ;  /* 0x00000000150a22ca */ /* 0x000fe400008e0000 */
[----:B------:R-:W-:Y:S02]  /*7c70*/  @P2 PLOP3.LUT P1, PT, P2, PT, PT, 0x8, 0x80 ;  /* 0x000000000080281c */ /* 0x000fe4000172e170 */
[----:B------:R-:W-:Y:S09]  /*7c80*/  PLOP3.LUT P2, PT, PT, PT, PT, 0x8, 0x80 ;  /* 0x000000000080781c */ /* 0x000ff20003f4e170 */
[----:B------:R2:W-:Y:S02]  /*7c90*/  @!UP0 UTMALDG.3D [UR8], [UR4], desc[UR14] ;  /* 0x00000e08040085b4 */ /* 0x0005e40008011000 */
[----:B--2---:R-:W-:Y:S05]  /*7ca0*/  @P1 BRA.U.ANY `(.L_x_232) ;  /* 0xfffffffd00dc1947 */ /* 0x004fea000393ffff */
[----:B------:R-:W-:Y:S01]  /*7cb0*/  @!P4 R2UR UR9, R15 ;  /* 0x000000000f09c2ca */ /* 0x000fe200000e0000 */
[----:B------:R-:W-:Y:S01]  /*7cc0*/  @!UP1 UIADD3 UR8, UPT, UPT, UR6, 0xa00, URZ ;  /* 0x00000a0006089890 */ /* 0x000fe2000fffe0ff */
[----:B------:R-:W-:Y:S01]  /*7cd0*/  PLOP3.LUT P1, PT, PT, PT, PT, 0x8, 0x80 ;  /* 0x000000000080781c */ /* 0x000fe20003f2e170 */
[----:B------:R-:W-:Y:S01]  /*7ce0*/  @!P4 VIADD R0, R21, 0x20 ;  /* 0x000000201500c836 */ /* 0x000fe20000000000 */
[----:B------:R-:W-:Y:S01]  /*7cf0*/  PLOP3.LUT P0, PT, P4, PT, PT, 0x8, 0x80 ;  /* 0x000000000080781c */ /* 0x000fe2000270e170 */
[----:B------:R-:W-:Y:S01]  /*7d00*/  UMOV UR14, 0x0 ;  /* 0x00000000000e7882 */ /* 0x000fe20000000000 */
[----:B------:R-:W-:Y:S01]  /*7d10*/  UMOV UR15, 0x10000000 ;  /* 0x10000000000f7882 */ /* 0x000fe20000000000 */
[----:B------:R-:W-:Y:S10]  /*7d20*/  VOTEU.ALL UP0, P4 ;  /* 0x0000000000ff7886 */ /* 0x000ff40002000000 */
.L_x_233:
        /* <DEDUP_REMOVED lines=17> */
.L_x_234:
        /* <DEDUP_REMOVED lines=17> */
.L_x_235:
        /* <DEDUP_REMOVED lines=9> */
[----:B------:R-:W-:Y:S01]  /*7fe0*/  @!P4 IMAD.MOV.U32 R0, RZ, RZ, 0x2000 ;  /* 0x00002000ff00c424 */ /* 0x000fe200078e00ff */
[----:B------:R-:W-:Y:S02]  /*7ff0*/  PRMT R30, R25, 0x654, R15 ;  /* 0x00000654191e7816 */ /* 0x000fe4000000000f */
[----:B------:R-:W-:Y:S01]  /*8000*/  @!P4 IADD3 R2, P0, PT, R38, 0x580, RZ ;  /* 0x000005802602c810 */ /* 0x000fe20007f1e0ff */
[----:B------:R2:W-:Y:S01]  /*8010*/  @!P4 SYNCS.ARRIVE.TRANS64.RED.A0TR RZ, [R24+URZ+0x80], R0 ;  /* 0x0000800018ffc9a7 */ /* 0x0005e200083004ff */
[----:B------:R3:W-:Y:S01]  /*8020*/  SYNCS.ARRIVE.TRANS64.RED.A1T0 RZ, [R30+URZ], RZ ;  /* 0x000000ff1eff79a7 */ /* 0x0007e200081004ff */
[----:B------:R-:W4:Y:S02]  /*8030*/  SYNCS.PHASECHK.TRANS64.TRYWAIT P1, [R24+URZ+0xa8], R13 ;  /* 0x0000a80d180075a7 */ /* 0x000f2400080211ff */
[----:B--2---:R-:W-:Y:S01]  /*8040*/  @!P4 IMAD.X R0, RZ, RZ, R39, P0 ;  /* 0x000000ffff00c224 */ /* 0x004fe200000e0627 */
[----:B---34-:R-:W-:Y:S07]  /*8050*/  @!P1 BRA `(.L_x_236) ;  /* 0x000000a400a89947 */ /* 0x018fee0003800000 */
.L_x_462:
[----:B------:R-:W-:Y:S01]  /*8060*/  @!P4 R2UR UR5, R2 ;  /* 0x000000000205c2ca */ /* 0x000fe200000e0000 */
[----:B------:R-:W-:Y:S01]  /*8070*/  VIADD R14, R24, 0x88 ;  /* 0x00000088180e7836 */ /* 0x000fe20000000000 */
[----:B------:R-:W-:Y:S01]  /*8080*/  @!P4 R2UR UR4, R0 ;  /* 0x000000000004c2ca */ /* 0x000fe200000e0000 */
[----:B------:R-:W-:Y:S01]  /*8090*/  VOTEU.ALL UP1, P4 ;  /* 0x0000000000ff7886 */ /* 0x000fe20002020000 */
[----:B------:R-:W-:Y:S01]  /*80a0*/  R2UR UR6, R24 ;  /* 0x00000000180672ca */ /* 0x000fe200000e0000 */
[----:B------:R-:W-:Y:S01]  /*80b0*/  @!P4 VIADD R2, R20, 0x10 ;  /* 0x000000101402c836 */ /* 0x000fe20000000000 */
[----:B------:R-:W-:Y:S01]  /*80c0*/  @!P4 R2UR UR9, R14 ;  /* 0x000000000e09c2ca */ /* 0x000fe200000e0000 */
[----:B------:R-:W-:Y:S01]  /*80d0*/  UMOV UR14, 0x0 ;  /* 0x00000000000e7882 */ /* 0x000fe20000000000 */
[----:B------:R-:W-:Y:S01]  /*80e0*/  PLOP3.LUT P1, PT, PT, PT, PT, 0x8, 0x80 ;  /* 0x000000000080781c */ /* 0x000fe20003f2e170 */
[----:B------:R-:W-:Y:S01]  /*80f0*/  UMOV UR15, 0x10000000 ;  /* 0x10000000000f7882 */ /* 0x000fe20000000000 */
[----:B------:R-:W-:Y:S01]  /*8100*/  PLOP3.LUT P0, PT, P4, PT, PT, 0x8, 0x80 ;  /* 0x000000000080781c */ /* 0x000fe2000270e170 */
[----:B------:R-:W-:Y:S02]  /*8110*/  VOTEU.ALL UP0, P4 ;  /* 0x0000000000ff7886 */ /* 0x000fe40002000000 */
[----:B------:R-:W-:Y:S02]  /*8120*/  IMAD.U32 R16, RZ, RZ, UR5 ;  /* 0x00000005ff107e24 */ /* 0x000fe4000f8e00ff */
[----:B------:R-:W-:Y:S02]  /*8130*/  IMAD.U32 R17, RZ, RZ, UR4 ;  /* 0x00000004ff117e24 */ /* 0x000fe4000f8e00ff */
[----:B------:R-:W-:Y:S01]  /*8140*/  @!UP1 UIADD3 UR8, UPT, UPT, UR6, 0x2200, URZ ;  /* 0x0000220006089890 */ /* 0x000fe2000fffe0ff */
[----:B------:R-:W-:Y:S02]  /*8150*/  @!P4 R2UR UR4, R16 ;  /* 0x000000001004c2ca */ /* 0x000fe400000e0000 */
[----:B------:R-:W-:Y:S11]  /*8160*/  @!P4 R2UR UR5, R17 ;  /* 0x000000001105c2ca */ /* 0x000ff600000e0000 */
[----:B------:R-:W-:Y:S04]  /*8170*/  @!UPT UIADD3 URZ, UPT, UPT, URZ, URZ, URZ ;  /* 0x000000fffffff290 */ /* 0x000fe8000fffe0ff */
.L_x_237:
        /* <DEDUP_REMOVED lines=8> */
[----:B---3--:R-:W-:Y:S05]  /*8200*/  @P0 BRA.U.ANY `(.L_x_237) ;  /* 0xfffffffd00dc0947 */ /* 0x008fea000393ffff */
        /* <DEDUP_REMOVED lines=8> */
.L_x_238:
        /* <DEDUP_REMOVED lines=17> */
.L_x_239:
        /* <DEDUP_REMOVED lines=17> */
.L_x_240:
        /* <DEDUP_REMOVED lines=9> */
[----:B------:R-:W-:Y:S01]  /*8540*/  @!P4 IMAD.MOV.U32 R0, RZ, RZ, 0x2000 ;  /* 0x00002000ff00c424 */ /* 0x000fe200078e00ff */
[----:B------:R-:W-:Y:S02]  /*8550*/  PRMT R29, R25, 0x654, R14 ;  /* 0x00000654191d7816 */ /* 0x000fe4000000000e */
[----:B------:R-:W-:Y:S01]  /*8560*/  @!P4 IADD3 R2, P0, PT, R38, 0x580, RZ ;  /* 0x000005802602c810 */ /* 0x000fe20007f1e0ff */
[----:B------:R3:W-:Y:S01]  /*8570*/  @!P4 SYNCS.ARRIVE.TRANS64.RED.A0TR RZ, [R24+URZ+0x88], R0 ;  /* 0x0000880018ffc9a7 */ /* 0x0007e200083004ff */
[----:B------:R4:W-:Y:S01]  /*8580*/  SYNCS.ARRIVE.TRANS64.RED.A1T0 RZ, [R29+URZ], RZ ;  /* 0x000000ff1dff79a7 */ /* 0x0009e200081004ff */
[----:B------:R-:W5:Y:S02]  /*8590*/  SYNCS.PHASECHK.TRANS64.TRYWAIT P1, [R24+URZ+0xb0], R13 ;  /* 0x0000b00d180075a7 */ /* 0x000f6400080211ff */
[----:B---3--:R-:W-:Y:S01]  /*85a0*/  @!P4 IMAD.X R0, RZ, RZ, R39, P0 ;  /* 0x000000ffff00c224 */ /* 0x008fe200000e0627 */
[----:B----45:R-:W-:Y:S07]  /*85b0*/  @!P1 BRA `(.L_x_241) ;  /* 0x000000a000649947 */ /* 0x030fee0003800000 */
.L_x_463:
        /* <DEDUP_REMOVED lines=18> */
.L_x_242:
        /* <DEDUP_REMOVED lines=8> */
[----:B----4-:R-:W-:Y:S05]  /*8760*/  @P0 BRA.U.ANY `(.L_x_242) ;  /* 0xfffffffd00dc0947 */ /* 0x010fea000393ffff */
        /* <DEDUP_REMOVED lines=8> */
.L_x_243:
        /* <DEDUP_REMOVED lines=17> */
.L_x_244:
        /* <DEDUP_REMOVED lines=17> */
.L_x_245:
        /* <DEDUP_REMOVED lines=9> */
[----:B------:R-:W-:Y:S01]  /*8aa0*/  @!P4 IMAD.MOV.U32 R0, RZ, RZ, 0x2000 ;  /* 0x00002000ff00c424 */ /* 0x000fe200078e00ff */
[----:B------:R-:W-:Y:S02]  /*8ab0*/  PRMT R28, R25, 0x654, R10 ;  /* 0x00000654191c7816 */ /* 0x000fe4000000000a */
[----:B------:R-:W-:Y:S01]  /*8ac0*/  @!P4 IADD3 R2, P0, PT, R38, 0x580, RZ ;  /* 0x000005802602c810 */ /* 0x000fe20007f1e0ff */
[----:B------:R4:W-:Y:S01]  /*8ad0*/  @!P4 SYNCS.ARRIVE.TRANS64.RED.A0TR RZ, [R24+URZ+0x90], R0 ;  /* 0x0000900018ffc9a7 */ /* 0x0009e200083004ff */
[----:B------:R1:W-:Y:S01]  /*8ae0*/  SYNCS.ARRIVE.TRANS64.RED.A1T0 RZ, [R28+URZ], RZ ;  /* 0x000000ff1cff79a7 */ /* 0x0003e200081004ff */
[----:B------:R-:W5:Y:S02]  /*8af0*/  SYNCS.PHASECHK.TRANS64.TRYWAIT P1, [R24+URZ+0xb8], R13 ;  /* 0x0000b80d180075a7 */ /* 0x000f6400080211ff */
[----:B----4-:R-:W-:Y:S01]  /*8b00*/  @!P4 IMAD.X R0, RZ, RZ, R39, P0 ;  /* 0x000000ffff00c224 */ /* 0x010fe200000e0627 */
[----:B-1---5:R-:W-:Y:S07]  /*8b10*/  @!P1 BRA `(.L_x_246) ;  /* 0x0000009c00209947 */ /* 0x022fee0003800000 */
.L_x_464:
        /* <DEDUP_REMOVED lines=18> */
.L_x_247:
        /* <DEDUP_REMOVED lines=17> */
.L_x_248:
        /* <DEDUP_REMOVED lines=17> */
.L_x_249:
        /* <DEDUP_REMOVED lines=17> */
.L_x_250:
        /* <DEDUP_REMOVED lines=10> */
[----:B------:R-:W-:Y:S02]  /*9010*/  SHF.L.U32 R2, RZ, 0x1f, RZ ;  /* 0x0000001fff027819 */ /* 0x000fe400000006ff */
[----:B------:R-:W-:Y:S01]  /*9020*/  PRMT R17, R25, 0x654, R9 ;  /* 0x0000065419117816 */ /* 0x000fe20000000009 */
[----:B------:R4:W-:Y:S01]  /*9030*/  @!P4 SYNCS.ARRIVE.TRANS64.RED.A0TR RZ, [R24+URZ+0x98], R0 ;  /* 0x0000980018ffc9a7 */ /* 0x0009e200083004ff */
[----:B------:R-:W-:Y:S02]  /*9040*/  @!P4 IADD3 R16, P0, PT, R38, 0x580, RZ ;  /* 0x000005802610c810 */ /* 0x000fe40007f1e0ff */
[----:B------:R1:W-:Y:S01]  /*9050*/  SYNCS.ARRIVE.TRANS64.RED.A1T0 RZ, [R17+URZ], RZ ;  /* 0x000000ff11ff79a7 */ /* 0x0003e200081004ff */
[----:B------:R-:W5:Y:S02]  /*9060*/  SYNCS.PHASECHK.TRANS64.TRYWAIT P1, [R24+URZ+0xa0], R2 ;  /* 0x0000a002180075a7 */ /* 0x000f6400080211ff */
[----:B----4-:R-:W-:Y:S01]  /*9070*/  @!P4 IMAD.X R0, RZ, RZ, R39, P0 ;  /* 0x000000ffff00c224 */ /* 0x010fe200000e0627 */
[----:B-1---5:R-:W-:Y:S07]  /*9080*/  @!P1 BRA `(.L_x_251) ;  /* 0x0000009400d89947 */ /* 0x022fee0003800000 */
.L_x_465:
[----:B------:R-:W-:Y:S01]  /*9090*/  @!P4 R2UR UR5, R16 ;  /* 0x000000001005c2ca */ /* 0x000fe200000e0000 */
[----:B------:R-:W-:Y:S01]  /*90a0*/  VOTEU.ALL UP1, P4 ;  /* 0x0000000000ff7886 */ /* 0x000fe20002020000 */
[----:B------:R-:W-:Y:S01]  /*90b0*/  @!P4 R2UR UR4, R0 ;  /* 0x000000000004c2ca */ /* 0x000fe200000e0000 */
[----:B------:R-:W-:Y:S01]  /*90c0*/  @!P4 VIADD R16, R20, 0x40 ;  /* 0x000000401410c836 */ /* 0x000fe20000000000 */
[----:B------:R-:W-:Y:S01]  /*90d0*/  R2UR UR6, R24 ;  /* 0x00000000180672ca */ /* 0x000fe200000e0000 */
[----:B------:R-:W-:Y:S01]  /*90e0*/  UMOV UR14, 0x0 ;  /* 0x00000000000e7882 */ /* 0x000fe20000000000 */
[----:B------:R-:W-:Y:S01]  /*90f0*/  @!P4 R2UR UR9, R15 ;  /* 0x000000000f09c2ca */ /* 0x000fe200000e0000 */
[----:B------:R-:W-:Y:S01]  /*9100*/  UMOV UR15, 0x10000000 ;  /* 0x10000000000f7882 */ /* 0x000fe20000000000 */
[----:B------:R-:W-:Y:S01]  /*9110*/  PLOP3.LUT P1, PT, PT, PT, PT, 0x8, 0x80 ;  /* 0x000000000080781c */ /* 0x000fe20003f2e170 */
[----:B------:R-:W-:Y:S01]  /*9120*/  VOTEU.ALL UP0, P4 ;  /* 0x0000000000ff7886 */ /* 0x000fe20002000000 */
[----:B------:R-:W-:Y:S03]  /*9130*/  PLOP3.LUT P0, PT, P4, PT, PT, 0x8, 0x80 ;  /* 0x000000000080781c */ /* 0x000fe6000270e170 */
[----:B------:R-:W-:Y:S02]  /*9140*/  IMAD.U32 R40, RZ, RZ, UR5 ;  /* 0x00000005ff287e24 */ /* 0x000fe4000f8e00ff */
[----:B------:R-:W-:Y:S02]  /*9150*/  IMAD.U32 R41, RZ, RZ, UR4 ;  /* 0x00000004ff297e24 */ /* 0x000fe4000f8e00ff */
[----:B------:R-:W-:Y:S01]  /*9160*/  @!UP1 UIADD3 UR8, UPT, UPT, UR6, 0x200, URZ ;  /* 0x0000020006089890 */ /* 0x000fe2000fffe0ff */
[----:B------:R-:W-:Y:S02]  /*9170*/  @!P4 R2UR UR4, R40 ;  /* 0x000000002804c2ca */ /* 0x000fe400000e0000 */
[----:B------:R-:W-:Y:S11]  /*9180*/  @!P4 R2UR UR5, R41 ;  /* 0x000000002905c2ca */ /* 0x000ff600000e0000 */
[----:B------:R-:W-:Y:S04]  /*9190*/  @!UPT UIADD3 URZ, UPT, UPT, URZ, URZ, URZ ;  /* 0x000000fffffff290 */ /* 0x000fe8000fffe0ff */
.L_x_252:
        /* <DEDUP_REMOVED lines=17> */
.L_x_253:
        /* <DEDUP_REMOVED lines=17> */
.L_x_254:
        /* <DEDUP_REMOVED lines=17> */
.L_x_255:
        /* <DEDUP_REMOVED lines=10> */
[----:B------:R-:W-:Y:S03]  /*9570*/  @!P4 IADD3 R15, P0, PT, R38, 0x580, RZ ;  /* 0x00000580260fc810 */ /* 0x000fe60007f1e0ff */
[----:B------:R4:W-:Y:S01]  /*9580*/  @!P4 SYNCS.ARRIVE.TRANS64.RED.A0TR RZ, [R24+URZ+0x80], R0 ;  /* 0x0000800018ffc9a7 */ /* 0x0009e200083004ff */
[----:B------:R1:W-:Y:S01]  /*9590*/  SYNCS.ARRIVE.TRANS64.RED.A1T0 RZ, [R30+URZ], RZ ;  /* 0x000000ff1eff79a7 */ /* 0x0003e200081004ff */
[----:B------:R-:W5:Y:S01]  /*95a0*/  SYNCS.PHASECHK.TRANS64.TRYWAIT P1, [R24+URZ+0xa8], R2 ;  /* 0x0000a802180075a7 */ /* 0x000f6200080211ff */
[----:B----4-:R-:W-:Y:S01]  /*95b0*/  @!P4 IADD3.X R0, PT, PT, RZ, R39, RZ, P0, !PT ;  /* 0x00000027ff00c210 */ /* 0x010fe200007fe4ff */
[----:B-1---5:R-:W-:Y:S06]  /*95c0*/  @!P1 BRA `(.L_x_256) ;  /* 0x00000090009c9947 */ /* 0x022fec0003800000 */
.L_x_466:
        /* <DEDUP_REMOVED lines=17> */
.L_x_257:
        /* <DEDUP_REMOVED lines=17> */
.L_x_258:
        /* <DEDUP_REMOVED lines=17> */
.L_x_259:
        /* <DEDUP_REMOVED lines=17> */
.L_x_260:
        /* <DEDUP_REMOVED lines=16> */
.L_x_467:
[----:B------:R-:W-:Y:S01]  /*9b10*/  @!P4 R2UR UR5, R14 ;  /* 0x000000000e05c2ca */ /* 0x000fe200000e0000 */
[----:B------:R-:W-:Y:S01]  /*9b20*/  VOTEU.ALL UP1, P4 ;  /* 0x0000000000ff7886 */ /* 0x000fe20002020000 */
[----:B------:R-:W-:Y:S01]  /*9b30*/  @!P4 R2UR UR4, R0 ;  /* 0x000000000004c2ca */ /* 0x000fe200000e0000 */
[----:B------:R-:W-:Y:S01]  /*9b40*/  UMOV UR14, 0x0 ;  /* 0x00000000000e7882 */ /* 0x000fe20000000000 */
[----:B------:R-:W-:Y:S01]  /*9b50*/  R2UR UR6, R24 ;  /* 0x00000000180672ca */ /* 0x000fe200000e0000 */
[----:B------:R-:W-:Y:S01]  /*9b60*/  UMOV UR15, 0x10000000 ;  /* 0x10000000000f7882 */ /* 0x000fe20000000000 */
[----:B------:R-:W-:Y:S01]  /*9b70*/  @!P4 R2UR UR9, R10 ;  /* 0x000000000a09c2ca */ /* 0x000fe200000e0000 */
[----:B------:R-:W-:Y:S01]  /*9b80*/  VOTEU.ALL UP0, P4 ;  /* 0x0000000000ff7886 */ /* 0x000fe20002000000 */
[----:B------:R-:W-:Y:S02]  /*9b90*/  PLOP3.LUT P1, PT, PT, PT, PT, 0x8, 0x80 ;  /* 0x000000000080781c */ /* 0x000fe40003f2e170 */
[----:B------:R-:W-:Y:S03]  /*9ba0*/  PLOP3.LUT P0, PT, P4, PT, PT, 0x8, 0x80 ;  /* 0x000000000080781c */ /* 0x000fe6000270e170 */
[----:B------:R-:W-:Y:S02]  /*9bb0*/  IMAD.U32 R14, RZ, RZ, UR5 ;  /* 0x00000005ff0e7e24 */ /* 0x000fe4000f8e00ff */
[----:B------:R-:W-:Y:S02]  /*9bc0*/  IMAD.U32 R15, RZ, RZ, UR4 ;  /* 0x00000004ff0f7e24 */ /* 0x000fe4000f8e00ff */
[----:B------:R-:W-:Y:S01]  /*9bd0*/  @!UP1 UIADD3 UR8, UPT, UPT, UR6, 0x4200, URZ ;  /* 0x0000420006089890 */ /* 0x000fe2000fffe0ff */
[----:B------:R-:W-:Y:S01]  /*9be0*/  @!P4 R2UR UR4, R14 ;  /* 0x000000000e04c2ca */ /* 0x000fe200000e0000 */
[----:B------:R-:W-:Y:S01]  /*9bf0*/  @!P4 VIADD R14, R20, 0x60 ;  /* 0x00000060140ec836 */ /* 0x000fe20000000000 */
[----:B------:R-:W-:Y:S11]  /*9c00*/  @!P4 R2UR UR5, R15 ;  /* 0x000000000f05c2ca */ /* 0x000ff600000e0000 */
[----:B------:R-:W-:Y:S04]  /*9c10*/  @!UPT UIADD3 URZ, UPT, UPT, URZ, URZ, URZ ;  /* 0x000000fffffff290 */ /* 0x000fe8000fffe0ff */
.L_x_262:
        /* <DEDUP_REMOVED lines=17> */
.L_x_263:
        /* <DEDUP_REMOVED lines=17> */
.L_x_264:
        /* <DEDUP_REMOVED lines=17> */
.L_x_265:
        /* <DEDUP_REMOVED lines=16> */
.L_x_468:
        /* <DEDUP_REMOVED lines=17> */
.L_x_267:
        /* <DEDUP_REMOVED lines=17> */
.L_x_268:
        /* <DEDUP_REMOVED lines=17> */
.L_x_269:
        /* <DEDUP_REMOVED lines=17> */
.L_x_270:
        /* <DEDUP_REMOVED lines=10> */
[----:B------:R-:W-:Y:S01]  /*a530*/  ISETP.NE.AND P0, PT, R36, 0x2, PT ;  /* 0x000000022400780c */ /* 0x000fe20003f05270 */
[----:B------:R-:W-:Y:S02]  /*a540*/  IMAD.IADD R20, R11, 0x1, R51 ;  /* 0x000000010b147824 */ /* 0x000fe400078e0233 */
[----:B------:R4:W-:Y:S01]  /*a550*/  @!P4 SYNCS.ARRIVE.TRANS64.RED.A0TR RZ, [R24+URZ+0x98], R0 ;  /* 0x0000980018ffc9a7 */ /* 0x0009e200083004ff */
[----:B------:R-:W-:Y:S01]  /*a560*/  PLOP3.LUT P4, PT, PT, PT, PT, 0x80, 0x8 ;  /* 0x000000000008781c */ /* 0x000fe20003f8f070 */
[----:B------:R-:W-:Y:S01]  /*a570*/  IMAD.IADD R21, R12, 0x1, R56 ;  /* 0x000000010c157824 */ /* 0x000fe200078e0238 */
[----:B------:R-:W-:Y:S01]  /*a580*/  SEL R36, R36, RZ, P0 ;  /* 0x000000ff24247207 */ /* 0x000fe20000000000 */
[----:B------:R-:W-:Y:S01]  /*a590*/  IMAD.MOV.U32 R58, RZ, RZ, R33 ;  /* 0x000000ffff3a7224 */ /* 0x000fe200078e0021 */
[----:B------:R1:W-:Y:S01]  /*a5a0*/  SYNCS.ARRIVE.TRANS64.RED.A1T0 RZ, [R17+URZ], RZ ;  /* 0x000000ff11ff79a7 */ /* 0x0003e200081004ff */
[----:B----4-:R-:W-:Y:S04]  /*a5b0*/  SEL R0, RZ, 0x1, P0 ;  /* 0x00000001ff007807 */ /* 0x010fe80000000000 */
[----:B------:R-:W-:Y:S01]  /*a5c0*/  LOP3.LUT R35, R35, R0, RZ, 0x3c, !PT ;  /* 0x0000000023237212 */ /* 0x000fe200078e3cff */
[----:B-1----:R-:W-:Y:S06]  /*a5d0*/  @P3 BRA `(.L_x_271) ;  /* 0xffffffcc00683947 */ /* 0x002fec000383ffff */
[----:B------:R-:W1:Y:S02]  /*a5e0*/  SYNCS.PHASECHK.TRANS64.TRYWAIT P0, [R24+URZ+0xa0], R13 ;  /* 0x0000a00d180075a7 */ /* 0x000e6400080011ff */
[----:B-1----:R-:W-:Y:S05]  /*a5f0*/  @!P0 BRA `(.L_x_272) ;  /* 0x0000008000cc8947 */ /* 0x002fea0003800000 */
.L_x_469:
[----:B------:R-:W4:Y:S02]  /*a600*/  SYNCS.PHASECHK.TRANS64.TRYWAIT P0, [R24+URZ+0xa8], R13 ;  /* 0x0000a80d180075a7 */ /* 0x000f2400080011ff */
[----:B----4-:R-:W-:Y:S05]  /*a610*/  @!P0 BRA `(.L_x_273) ;  /* 0x0000008000d88947 */ /* 0x010fea0003800000 */
.L_x_470:
[----:B------:R-:W5:Y:S01]  /*a620*/  SYNCS.PHASECHK.TRANS64.TRYWAIT P0, [R24+URZ+0xb0], R13 ;  /* 0x0000b00d180075a7 */ /* 0x000f6200080011ff */
[----:B------:R-:W-:Y:S01]  /*a630*/  HFMA2 R0, -RZ, RZ, 0, 5.9604644775390625e-08 ;  /* 0x00000001ff007431 */ /* 0x000fe200000001ff */
[----:B-----5:R-:W-:Y:S06]  /*a640*/  @!P0 BRA `(.L_x_274) ;  /* 0x0000008000e08947 */ /* 0x020fec0003800000 */
.L_x_471:
[----:B------:R-:W-:-:S07]  /*a650*/  SHF.L.U32 R0, R0, 0x1f, RZ ;  /* 0x0000001f00007819 */ /* 0x000fce00000006ff */
.L_x_275:
[----:B------:R1:W1:Y:S02]  /*a660*/  SYNCS.PHASECHK.TRANS64.TRYWAIT P0, [R24+URZ+0xb8], R0 ;  /* 0x0000b800180075a7 */ /* 0x00026400080011ff */
[----:B-1----:R-:W-:Y:S05]  /*a670*/  @!P0 NANOSLEEP.SYNCS 0x989680 ;  /* 0x009896800000895d */ /* 0x002fea0003900000 */
[----:B------:R-:W1:Y:S02]  /*a680*/  @!P0 SYNCS.PHASECHK.TRANS64 P0, [R24+URZ+0xb8], R0 ;  /* 0x0000b800180085a7 */ /* 0x000e6400080010ff */
[----:B-1----:R-:W-:Y:S05]  /*a690*/  @P0 EXIT ;  /* 0x000000000000094d */ /* 0x002fea0003800000 */
[----:B------:R-:W-:Y:S05]  /*a6a0*/  BRA `(.L_x_275) ;  /* 0xfffffffc00ec7947 */ /* 0x000fea000383ffff */
.L_x_224:
[----:B------:R-:W-:-:S13]  /*a6b0*/  ISETP.GE.AND P0, PT, R24, 0x4, PT ;  /* 0x000000041800780c */ /* 0x000fda0003f06270 */
[----:B-123--:R-:W-:Y:S05]  /*a6c0*/  @!P0 EXIT ;  /* 0x000000000000894d */ /* 0x00efea0003800000 */
[----:B------:R-:W1:Y:S01]  /*a6d0*/  S2R R62, SR_CgaCtaId ;  /* 0x00000000003e7919 */ /* 0x000e620000008800 */
[----:B------:R-:W-:Y:S01]  /*a6e0*/  MOV R61, 0x400 ;  /* 0x00000400003d7802 */ /* 0x000fe20000000f00 */
[----:B------:R-:W2:Y:S01]  /*a6f0*/  LDC R66, c[0x0][0x370] ;  /* 0x0000dc00ff427b82 */ /* 0x000ea20000000800 */
[----:B------:R-:W-:-:S07]  /*a700*/  IMAD.SHL.U32 R73, R74, 0x10, RZ ;  /* 0x000000104a497824 */ /* 0x000fce00078e00ff */
[----:B------:R-:W-:Y:S01]  /*a710*/  BAR.SYNC.DEFER_BLOCKING 0x6, 0xa0 ;  /* 0x0182800000007b1d */ /* 0x000fe20000010000 */
[C---:B------:R-:W-:Y:S01]  /*a720*/  R2P PR, R74.reuse, 0x18 ;  /* 0x000000184a007804 */ /* 0x040fe20000000000 */
[----:B------:R-:W-:Y:S01]  /*a730*/  IMAD.U32 R33, R74, 0x10000, RZ ;  /* 0x000100004a217824 */ /* 0x000fe200078e00ff */
[----:B------:R-:W-:Y:S01]  /*a740*/  MOV R72, 0xa0 ;  /* 0x000000a000487802 */ /* 0x000fe20000000f00 */
[----:B------:R-:W-:Y:S01]  /*a750*/  HFMA2 R70, -RZ, RZ, 0, 0 ;  /* 0x00000000ff467431 */ /* 0x000fe200000001ff */
[----:B------:R-:W-:-:S03]  /*a760*/  LOP3.LUT R73, R16, 0x600, R73, 0xf8, !PT ;  /* 0x0000060010497812 */ /* 0x000fc600078ef849 */
[----:B------:R-:W3:Y:S01]  /*a770*/  LDC R29, c[0x0][0xb0c] ;  /* 0x0002c300ff1d7b82 */ /* 0x000ee20000000800 */
[----:B------:R-:W-:Y:S01]  /*a780*/  LOP3.LUT R33, R33, 0x600000, RZ, 0xc0, !PT ;  /* 0x0060000021217812 */ /* 0x000fe200078ec0ff */
[----:B------:R-:W-:Y:S01]  /*a790*/  IMAD.MOV.U32 R32, RZ, RZ, RZ ;  /* 0x000000ffff207224 */ /* 0x000fe200078e00ff */
[----:B------:R-:W-:Y:S01]  /*a7a0*/  LOP3.LUT R74, R74, 0x60, RZ, 0xc0, !PT ;  /* 0x000000604a4a7812 */ /* 0x000fe200078ec0ff */
[----:B------:R-:W-:Y:S01]  /*a7b0*/  IMAD.MOV.U32 R80, RZ, RZ, RZ ;  /* 0x000000ffff507224 */ /* 0x000fe200078e00ff */
[----:B------:R-:W-:Y:S02]  /*a7c0*/  CS2R R68, SRZ ;  /* 0x0000000000447805 */ /* 0x000fe4000001ff00 */
[----:B------:R-:W-:Y:S01]  /*a7d0*/  MOV R88, RZ ;  /* 0x000000ff00587202 */ /* 0x000fe20000000f00 */
[----:B------:R-:W2:Y:S01]  /*a7e0*/  LDC R63, c[0x0][0xb20] ;  /* 0x0002c800ff3f7b82 */ /* 0x000ea20000000800 */
[----:B------:R-:W-:-:S07]  /*a7f0*/  SEL R72, R72, 0x60, !P3 ;  /* 0x0000006048487807 */ /* 0x000fce0005800000 */
[----:B------:R-:W2:Y:S01]  /*a800*/  LDC R28, c[0x0][0xb30] ;  /* 0x0002cc00ff1c7b82 */ /* 0x000ea20000000800 */
[----:B-1----:R-:W-:-:S07]  /*a810*/  LEA R61, R62, R61, 0x18 ;  /* 0x0000003d3e3d7211 */ /* 0x002fce00078ec0ff */
[----:B------:R-:W1:Y:S01]  /*a820*/  LDC.64 R54, c[0x0][0xb10] ;  /* 0x0002c400ff367b82 */ /* 0x000e620000000a00 */
[----:B------:R-:W4:Y:S01]  /*a830*/  LDS R0, [R61+0x180] ;  /* 0x000180003d007984 */ /* 0x000f220000000800 */
[----:B------:R-:W-:-:S06]  /*a840*/  VIADD R64, R61, 0x200 ;  /* 0x000002003d407836 */ /* 0x000fcc0000000000 */
[----:B------:R-:W1:Y:S01]  /*a850*/  LDC.64 R24, c[0x0][0xb18] ;  /* 0x0002c600ff187b82 */ /* 0x000e620000000a00 */
[----:B------:R-:W-:-:S04]  /*a860*/  IMAD R73, R73, 0x4, R64 ;  /* 0x0000000449497824 */ /* 0x000fc800078e0240 */
[C---:B------:R-:W-:Y:S02]  /*a870*/  VIADD R71, R73.reuse, 0x140 ;  /* 0x0000014049477836 */ /* 0x040fe40000000000 */
[----:B------:R-:W-:Y:S01]  /*a880*/  @P4 VIADD R71, R73, 0xc0 ;  /* 0x000000c049474836 */ /* 0x000fe20000000000 */
[----:B------:R-:W1:Y:S08]  /*a890*/  LDC.64 R22, c[0x0][0xb28] ;  /* 0x0002ca00ff167b82 */ /* 0x000e700000000a00 */
[----:B------:R-:W1:Y:S08]  /*a8a0*/  LDC.64 R52, c[0x0][0x890] ;  /* 0x00022400ff347b82 */ /* 0x000e700000000a00 */
[----:B------:R-:W1:Y:S01]  /*a8b0*/  LDC R65, c[0x0][0x374] ;  /* 0x0000dd00ff417b82 */ /* 0x000e620000000800 */
[----:B--234-:R-:W-:-:S07]  /*a8c0*/  IMAD.IADD R33, R0, 0x1, R33 ;  /* 0x0000000100217824 */ /* 0x01cfce00078e0221 */
.L_x_387:
[C---:B------:R-:W-:Y:S01]  /*a8d0*/  IMAD R0, R80.reuse, 0x8, R61 ;  /* 0x0000000850007824 */ /* 0x040fe200078e023d */
[----:B------:R-:W-:Y:S01]  /*a8e0*/  SHF.L.U32 R2, R69, 0x1f, RZ ;  /* 0x0000001f45027819 */ /* 0x000fe200000006ff */
[----:B------:R-:W-:Y:S01]  /*a8f0*/  BSSY B0, `(.L_x_276) ;  /* 0x0000004000007945 */ /* 0x000fe20003800000 */
[----:B------:R-:W-:Y:S02]  /*a900*/  LEA R16, R80, R61, 0x4 ;  /* 0x0000003d50107211 */ /* 0x000fe400078e20ff */
[----:B--2---:R-:W2:Y:S02]  /*a910*/  SYNCS.PHASECHK.TRANS64.TRYWAIT P0, [R0+URZ+0xd0], R2 ;  /* 0x0000d002000075a7 */ /* 0x004ea400080011ff */
[----:B--2---:R-:W-:Y:S05]  /*a920*/  @!P0 BRA `(.L_x_277) ;  /* 0x00000080003c8947 */ /* 0x004fea0003800000 */
.L_x_472:
[----:B------:R-:W-:Y:S05]  /*a930*/  BSYNC B0 ;  /* 0x0000000000007941 */ /* 0x000fea0003800000 */
.L_x_276:
[----:B------:R-:W3:Y:S01]  /*a940*/  LDC.64 R10, c[0x0][0xb10] ;  /* 0x0002c400ff0a7b82 */ /* 0x000ee20000000a00 */
[----:B------:R-:W4:Y:S01]  /*a950*/  LDS.128 R16, [R16+0x160] ;  /* 0x0001600010107984 */ /* 0x000f220000000c00 */
[----:B------:R-:W-:Y:S01]  /*a960*/  ISETP.NE.AND P1, PT, R28, 0x1, PT ;  /* 0x000000011c00780c */ /* 0x000fe20003f25270 */
[----:B--2---:R-:W-:Y:S01]  /*a970*/  VIADD R0, R0, 0xe0 ;  /* 0x000000e000007836 */ /* 0x004fe20000000000 */
[----:B------:R-:W-:Y:S04]  /*a980*/  ISETP.GE.AND P0, PT, R26, 0x1, PT ;  /* 0x000000011a00780c */ /* 0x000fe80003f06270 */
[----:B------:R-:W2:Y:S01]  /*a990*/  LDC.64 R8, c[0x0][0xb18] ;  /* 0x0002c600ff087b82 */ /* 0x000ea20000000a00 */
[----:B------:R-:W-:Y:S01]  /*a9a0*/  PRMT R0, RZ, 0x654, R0 ;  /* 0x00000654ff007816 */ /* 0x000fe20000000000 */
[----:B------:R-:W-:Y:S01]  /*a9b0*/  @!PT LDS RZ, [RZ] ;  /* 0x00000000fffff984 */ /* 0x000fe20000000800 */
[----:B------:R-:W-:Y:S01]  /*a9c0*/  @!PT LDS RZ, [RZ] ;  /* 0x00000000fffff984 */ /* 0x000fe20000000800 */
[----:B------:R-:W-:Y:S01]  /*a9d0*/  @!PT LDS RZ, [RZ] ;  /* 0x00000000fffff984 */ /* 0x000fe20000000800 */
[----:B------:R-:W-:Y:S01]  /*a9e0*/  @!PT LDS RZ, [RZ] ;  /* 0x00000000fffff984 */ /* 0x000fe20000000800 */
[----:B------:R1:W-:Y:S06]  /*a9f0*/  MEMBAR.ALL.CTA ;  /* 0x0000000000007992 */ /* 0x0003ec0000008000 */
[----:B-1----:R-:W1:Y:S01]  /*aa00*/  FENCE.VIEW.ASYNC.S ;  /* 0x00000000000073c6 */ /* 0x002e620000000000 */
[----:B------:R-:W2:Y:S08]  /*aa10*/  @!P1 LDC R12, c[0x0][0xb20] ;  /* 0x0002c800ff0c9b82 */ /* 0x000eb00000000800 */
[----:B------:R-:W2:Y:S01]  /*aa20*/  @!P1 LDC R7, c[0x0][0xb0c] ;  /* 0x0002c300ff079b82 */ /* 0x000ea20000000800 */
[----:B-1----:R1:W-:Y:S01]  /*aa30*/  SYNCS.ARRIVE.TRANS64.RED.A1T0 RZ, [R0+URZ], RZ ;  /* 0x000000ff00ff79a7 */ /* 0x0023e200081004ff */
[----:B----4-:R-:W-:Y:S04]  /*aa40*/  LOP3.LUT P4, RZ, R18, 0x1, RZ, 0xc0, !PT ;  /* 0x0000000112ff7812 */ /* 0x010fe8000788c0ff */
[----:B------:R-:W-:Y:S09]  /*aa50*/  P2R R75, PR, RZ, 0x10 ;  /* 0x00000010ff4b7803 */ /* 0x000ff20000000000 */
[----:B------:R-:W-:Y:S02]  /*aa60*/  @P4 MOV R31, R16 ;  /* 0x00000010001f4202 */ /* 0x000fe40000000f00 */
[----:B------:R-:W-:Y:S01]  /*aa70*/  @P4 LOP3.LUT R30, R17, 0xffff, RZ, 0xc0, !PT ;  /* 0x0000ffff111e4812 */ /* 0x000fe200078ec0ff */
[----:B-1-3--:R-:W-:Y:S06]  /*aa80*/  @!P0 BRA `(.L_x_278) ;  /* 0x0000000000a48947 */ /* 0x00afec0003800000 */
[----:B------:R-:W-:Y:S01]  /*aa90*/  IMAD.HI.U32 R0, R65, R25, RZ ;  /* 0x0000001941007227 */ /* 0x000fe200078e00ff */
[----:B------:R-:W-:Y:S02]  /*aaa0*/  ISETP.NE.AND P0, PT, R24, 0x1, PT ;  /* 0x000000011800780c */ /* 0x000fe40003f05270 */
[----:B------:R-:W-:Y:S01]  /*aab0*/  ISETP.NE.AND P2, PT, R26, 0x1, PT ;  /* 0x000000011a00780c */ /* 0x000fe20003f45270 */
[----:B------:R-:W-:Y:S01]  /*aac0*/  IMAD.HI.U32 R4, R66, R54, RZ ;  /* 0x0000003642047227 */ /* 0x000fe200078e00ff */
[----:B------:R-:W-:Y:S02]  /*aad0*/  SHF.R.U32.HI R0, RZ, R63, R0 ;  /* 0x0000003fff007219 */ /* 0x000fe40000011600 */
[----:B------:R-:W-:Y:S01]  /*aae0*/  ISETP.NE.AND P3, PT, R29, 0x1, PT ;  /* 0x000000011d00780c */ /* 0x000fe20003f65270 */
[----:B------:R-:W-:Y:S01]  /*aaf0*/  IMAD.HI.U32 R6, R30, R25, RZ ;  /* 0x000000191e067227 */ /* 0x000fe200078e00ff */
[-C--:B------:R-:W-:Y:S02]  /*ab00*/  SHF.R.U32.HI R4, RZ, R55.reuse, R4 ;  /* 0x00000037ff047219 */ /* 0x080fe40000011604 */
[----:B------:R-:W-:Y:S01]  /*ab10*/  SEL R0, R65, R0, !P0 ;  /* 0x0000000041007207 */ /* 0x000fe20004000000 */
[C---:B------:R-:W-:Y:S01]  /*ab20*/  IMAD.HI.U32 R5, R31.reuse, R54, RZ ;  /* 0x000000361f057227 */ /* 0x040fe200078e00ff */
        /* <DEDUP_REMOVED lines=30> */
[----:B------:R-:W-:Y:S07]  /*ad10*/  IMAD R30, R3, R24, R30 ;  /* 0x00000018031e7224 */ /* 0x000fee00078e021e */
.L_x_278:
[----:B--2---:R-:W-:Y:S01]  /*ad20*/  @!P1 ISETP.NE.AND P0, PT, R8, 0x1, PT ;  /* 0x000000010800980c */ /* 0x004fe20003f05270 */
[----:B------:R-:W-:Y:S01]  /*ad30*/  @!P1 IMAD.HI.U32 R2, R30, R9, RZ ;  /* 0x000000091e029227 */ /* 0x000fe200078e00ff */
[----:B------:R-:W-:Y:S01]  /*ad40*/  @!P1 ISETP.NE.AND P2, PT, R7, 0x1, PT ;  /* 0x000000010700980c */ /* 0x000fe20003f45270 */
[----:B------:R-:W-:Y:S01]  /*ad50*/  BSSY.RECONVERGENT B6, `(.L_x_279) ;  /* 0x000002f000067945 */ /* 0x000fe20003800200 */
[----:B------:R-:W-:Y:S01]  /*ad60*/  @P4 SHF.R.U32.HI R67, RZ, 0x10, R17 ;  /* 0x00000010ff434819 */ /* 0x000fe20000011611 */
[----:B------:R-:W-:Y:S01]  /*ad70*/  @!P1 IMAD.HI.U32 R0, R31, R10, RZ ;  /* 0x0000000a1f009227 */ /* 0x000fe200078e00ff */
[----:B------:R-:W-:Y:S02]  /*ad80*/  @!P1 SHF.R.U32.HI R2, RZ, R12, R2 ;  /* 0x0000000cff029219 */ /* 0x000fe40000011602 */
[----:B------:R-:W-:Y:S01]  /*ad90*/  IADD3 R80, PT, PT, R80, 0x1, RZ ;  /* 0x0000000150507810 */ /* 0x000fe20007ffe0ff */
[----:B------:R-:W-:Y:S01]  /*ada0*/  IMAD.SHL.U32 R79, R21, 0x80, RZ ;  /* 0x00000080154f7824 */ /* 0x000fe200078e00ff */
[----:B------:R-:W-:Y:S02]  /*adb0*/  @!P1 SEL R2, R30, R2, !P0 ;  /* 0x000000021e029207 */ /* 0x000fe40004000000 */
[----:B------:R-:W-:Y:S02]  /*adc0*/  @!P1 SHF.R.U32.HI R0, RZ, R11, R0 ;  /* 0x0000000bff009219 */ /* 0x000fe40000011600 */
[----:B------:R-:W-:Y:S02]  /*add0*/  LOP3.LUT P0, RZ, R64, 0x1f0, RZ, 0xc0, !PT ;  /* 0x000001f040ff7812 */ /* 0x000fe4000780c0ff */
[----:B------:R-:W-:Y:S02]  /*ade0*/  @!P1 SEL R3, R31, R0, !P2 ;  /* 0x000000001f039207 */ /* 0x000fe40005000000 */
[----:B------:R-:W-:Y:S03]  /*adf0*/  SHF.L.U32 R78, R20, 0x7, RZ ;  /* 0x00000007144e7819 */ /* 0x000fe600000006ff */
[----:B------:R-:W-:Y:S02]  /*ae00*/  @!P1 IMAD.IADD R0, R2, 0x1, -R3 ;  /* 0x0000000102009824 */ /* 0x000fe400078e0a03 */
[----:B------:R-:W-:Y:S02]  /*ae10*/  @!P1 IMAD.IADD R2, R3, 0x1, -R2 ;  /* 0x0000000103029824 */ /* 0x000fe400078e0a02 */
[----:B------:R-:W-:Y:S02]  /*ae20*/  @!P1 IMAD R31, R0, R7, R31 ;  /* 0x00000007001f9224 */ /* 0x000fe400078e021f */
[----:B------:R-:W-:Y:S01]  /*ae30*/  @!P1 IMAD R30, R2, R8, R30 ;  /* 0x00000008021e9224 */ /* 0x000fe200078e021e */
[----:B------:R-:W-:Y:S06]  /*ae40*/  @!P0 BRA `(.L_x_280) ;  /* 0x00000000007c8947 */ /* 0x000fec0003800000 */
[----:B------:R-:W1:Y:S01]  /*ae50*/  LDCU.64 UR8, c[0x4][0xf8] ;  /* 0x01001f00ff0877ac */ /* 0x000e620008000a00 */
[----:B------:R-:W-:Y:S01]  /*ae60*/  MOV R2, 0x108 ;  /* 0x0000010800027802 */ /* 0x000fe20000000f00 */
[----:B------:R-:W-:Y:S02]  /*ae70*/  HFMA2 R12, -RZ, RZ, 0, 5.9604644775390625e-08 ;  /* 0x00000001ff0c7431 */ /* 0x000fe400000001ff */
[----:B------:R-:W-:Y:S01]  /*ae80*/  IMAD.MOV.U32 R8, RZ, RZ, 0x70 ;  /* 0x00000070ff087424 */ /* 0x000fe200078e00ff */
[----:B------:R2:W3:Y:S01]  /*ae90*/  LDC.64 R14, c[0x4][R2] ;  /* 0x01000000020e7b82 */ /* 0x0004e20000000a00 */
[----:B------:R-:W4:Y:S01]  /*aea0*/  LDCU.64 UR6, c[0x4][0x100] ;  /* 0x01002000ff0677ac */ /* 0x000f220008000a00 */
[----:B------:R-:W-:Y:S01]  /*aeb0*/  IMAD.MOV.U32 R13, RZ, RZ, RZ ;  /* 0x000000ffff0d7224 */ /* 0x000fe200078e00ff */
[----:B------:R-:W2:Y:S01]  /*aec0*/  LDCU.64 UR4, c[0x4][0x58] ;  /* 0x01000b00ff0477ac */ /* 0x000ea20008000a00 */
[----:B-1----:R-:W-:Y:S01]  /*aed0*/  MOV R5, UR9 ;  /* 0x0000000900057c02 */ /* 0x002fe20008000f00 */
[----:B------:R-:W-:Y:S01]  /*aee0*/  IMAD.U32 R4, RZ, RZ, UR8 ;  /* 0x00000008ff047e24 */ /* 0x000fe2000f8e00ff */
[----:B----4-:R-:W-:Y:S01]  /*aef0*/  MOV R7, UR7 ;  /* 0x0000000700077c02 */ /* 0x010fe20008000f00 */
[----:B------:R-:W-:Y:S01]  /*af00*/  IMAD.U32 R6, RZ, RZ, UR6 ;  /* 0x00000006ff067e24 */ /* 0x000fe2000f8e00ff */
[----:B--2---:R-:W-:Y:S01]  /*af10*/  MOV R11, UR5 ;  /* 0x00000005000b7c02 */ /* 0x004fe20008000f00 */
[----:B------:R-:W-:Y:S02]  /*af20*/  IMAD.U32 R10, RZ, RZ, UR4 ;  /* 0x00000004ff0a7e24 */ /* 0x000fe4000f8e00ff */
[----:B------:R-:W-:Y:S07]  /*af30*/  LEPC R20, `(.L_x_281) ;  /* 0x000000001014794e */ /* 0x000fee0000000000 */
[----:B---3-5:R-:W-:Y:S05]  /*af40*/  CALL.ABS.NOINC R14 ;  /* 0x000000000e007343 */ /* 0x028fea0003c00000 */
.L_x_281:
[----:B------:R-:W1:Y:S01]  /*af50*/  LDCU.64 UR8, c[0x4][0xf8] ;  /* 0x01001f00ff0877ac */ /* 0x000e620008000a00 */
[----:B------:R-:W2:Y:S01]  /*af60*/  LDC.64 R2, c[0x4][R2] ;  /* 0x0100000002027b82 */ /* 0x000ea20000000a00 */
[----:B------:R-:W-:Y:S02]  /*af70*/  HFMA2 R12, -RZ, RZ, 0, 5.9604644775390625e-08 ;  /* 0x00000001ff0c7431 */ /* 0x000fe400000001ff */
[----:B------:R-:W-:Y:S02]  /*af80*/  IMAD.MOV.U32 R8, RZ, RZ, 0x70 ;  /* 0x00000070ff087424 */ /* 0x000fe400078e00ff */
[----:B------:R-:W-:Y:S01]  /*af90*/  IMAD.MOV.U32 R13, RZ, RZ, RZ ;  /* 0x000000ffff0d7224 */ /* 0x000fe200078e00ff */
[----:B------:R-:W3:Y:S01]  /*afa0*/  LDCU.64 UR6, c[0x4][0x100] ;  /* 0x01002000ff0677ac */ /* 0x000ee20008000a00 */
[----:B------:R-:W4:Y:S01]  /*afb0*/  LDCU.64 UR4, c[0x4][0x58] ;  /* 0x01000b00ff0477ac */ /* 0x000f220008000a00 */
[----:B-1----:R-:W-:Y:S02]  /*afc0*/  MOV R4, UR8 ;  /* 0x0000000800047c02 */ /* 0x002fe40008000f00 */
[----:B------:R-:W-:Y:S02]  /*afd0*/  MOV R5, UR9 ;  /* 0x0000000900057c02 */ /* 0x000fe40008000f00 */
[----:B---3--:R-:W-:Y:S01]  /*afe0*/  MOV R7, UR7 ;  /* 0x0000000700077c02 */ /* 0x008fe20008000f00 */
[----:B------:R-:W-:Y:S01]  /*aff0*/  IMAD.U32 R6, RZ, RZ, UR6 ;  /* 0x00000006ff067e24 */ /* 0x000fe2000f8e00ff */
[----:B----4-:R-:W-:Y:S01]  /*b000*/  MOV R11, UR5 ;  /* 0x00000005000b7c02 */ /* 0x010fe20008000f00 */
[----:B------:R-:W-:Y:S02]  /*b010*/  IMAD.U32 R10, RZ, RZ, UR4 ;  /* 0x00000004ff0a7e24 */ /* 0x000fe4000f8e00ff */
[----:B------:R-:W-:Y:S07]  /*b020*/  LEPC R20, `(.L_x_280) ;  /* 0x000000001014794e */ /* 0x000fee0000000000 */
[----:B--2---:R-:W-:Y:S05]  /*b030*/  CALL.ABS.NOINC R2 ;  /* 0x0000000002007343 */ /* 0x004fea0003c00000 */
.L_x_280:
[----:B------:R-:W-:Y:S05]  /*b040*/  BSYNC.RECONVERGENT B6 ;  /* 0x0000000000067941 */ /* 0x000fea0003800200 */
.L_x_279:
[----:B------:R-:W-:Y:S01]  /*b050*/  ISETP.NE.U32.AND P3, PT, R52, RZ, PT ;  /* 0x000000ff3400720c */ /* 0x000fe20003f65070 */
[----:B------:R-:W-:Y:S01]  /*b060*/  UISETP.NE.U32.AND UP0, UPT, UR38, URZ, UPT ;  /* 0x000000ff2600728c */ /* 0x000fe2000bf05070 */
[----:B------:R-:W-:Y:S02]  /*b070*/  ISETP.NE.AND P6, PT, R60, RZ, PT ;  /* 0x000000ff3c00720c */ /* 0x000fe40003fc5270 */
[----:B------:R-:W-:Y:S01]  /*b080*/  ISETP.NE.AND.EX P3, PT, R53, RZ, PT, P3 ;  /* 0x000000ff3500720c */ /* 0x000fe20003f65330 */
[----:B------:R-:W-:Y:S01]  /*b090*/  UISETP.NE.AND.EX UP0, UPT, UR39, URZ, UPT, UP0 ;  /* 0x000000ff2700728c */ /* 0x000fe2000bf05300 */
[----:B------:R-:W-:Y:S02]  /*b0a0*/  ISETP.NE.U32.AND P1, PT, RZ, UR40, PT ;  /* 0x00000028ff007c0c */ /* 0x000fe4000bf25070 */
[----:B------:R-:W-:Y:S02]  /*b0b0*/  PLOP3.LUT P0, PT, PT, PT, PT, 0x8, 0x80 ;  /* 0x000000000080781c */ /* 0x000fe40003f0e170 */
[----:B------:R-:W-:Y:S05]  /*b0c0*/  ISETP.NE.AND.EX P1, PT, RZ, UR41, PT, P1 ;  /* 0x00000029ff007c0c */ /* 0x000fea000bf25310 */
[----:B------:R-:W-:Y:S02]  /*b0d0*/  @P6 PLOP3.LUT P0, PT, P3, PT, PT, 0x80, 0x8 ;  /* 0x000000000008681c */ /* 0x000fe40001f0f070 */
[----:B------:R-:W-:Y:S11]  /*b0e0*/  @!P3 BRA `(.L_x_282) ;  /* 0x00000000002cb947 */ /* 0x000ff60003800000 */
[----:B------:R-:W-:Y:S01]  /*b0f0*/  ISETP.NE.U32.AND P2, PT, RZ, UR40, PT ;  /* 0x00000028ff007c0c */ /* 0x000fe2000bf45070 */
[----:B------:R-:W-:Y:S03]  /*b100*/  IMAD.MOV.U32 R57, RZ, RZ, 0x1 ;  /* 0x00000001ff397424 */ /* 0x000fe600078e00ff */
[----:B------:R-:W-:Y:S11]  /*b110*/  ISETP.NE.AND.EX P2, PT, RZ, UR41, PT, P2 ;  /* 0x00000029ff007c0c */ /* 0x000ff6000bf45320 */
[----:B------:R-:W-:Y:S02]  /*b120*/  @!UPT UIADD3 URZ, UPT, UPT, URZ, URZ, URZ ;  /* 0x000000fffffff290 */ /* 0x000fe4000fffe0ff */
[----:B------:R-:W1:Y:S01]  /*b130*/  @P2 LDC.64 R2, c[0x0][0x888] ;  /* 0x00022200ff022b82 */ /* 0x000e620000000a00 */
[----:B------:R-:W-:Y:S04]  /*b140*/  @P2 IMAD R0, R58, R52, RZ ;  /* 0x000000343a002224 */ /* 0x000fe800078e02ff */
[----:B-1----:R-:W-:Y:S04]  /*b150*/  @P2 IMAD.WIDE R2, R0, 0x4, R2 ;  /* 0x0000000400022825 */ /* 0x002fe800078e0202 */
[----:B------:R-:W-:Y:S01]  /*b160*/  HFMA2 R0, -RZ, RZ, 0, 5.9604644775390625e-08 ;  /* 0x00000001ff007431 */ /* 0x000fe200000001ff */
[----:B-----5:R1:W5:Y:S04]  /*b170*/  @P2 LDG.E R34, desc[UR46][R2.64] ;  /* 0x0000002e02222981 */ /* 0x020368000c1e1900 */
[----:B------:R-:W-:Y:S01]  /*b180*/  @!P2 PRMT R57, R0, 0x7610, R57 ;  /* 0x000076100039a816 */ /* 0x000fe20000000039 */
[----:B-1----:R-:W2:Y:S06]  /*b190*/  @!P2 LDC R34, c[0x0][0x880] ;  /* 0x00022000ff22ab82 */ /* 0x002eac0000000800 */
.L_x_282:
[----:B------:R-:W-:Y:S05]  /*b1a0*/  BRA.U !UP0, `(.L_x_283) ;  /* 0x0000000108207547 */ /* 0x000fea000b800000 */
[----:B------:R-:W-:Y:S04]  /*b1b0*/  ISETP.NE.U32.AND P2, PT, RZ, UR36, PT ;  /* 0x00000024ff007c0c */ /* 0x000fe8000bf45070 */
[----:B------:R-:W-:Y:S11]  /*b1c0*/  ISETP.NE.AND.EX P2, PT, RZ, UR37, PT, P2 ;  /* 0x00000025ff007c0c */ /* 0x000ff6000bf45320 */
[----:B------:R-:W-:Y:S02]  /*b1d0*/  @!UPT UIADD3 URZ, UPT, UPT, URZ, URZ, URZ ;  /* 0x000000fffffff290 */ /* 0x000fe4000fffe0ff */
[----:B------:R-:W1:Y:S01]  /*b1e0*/  @P2 LDC.64 R2, c[0x0][0x8a8] ;  /* 0x00022a00ff022b82 */ /* 0x000e620000000a00 */
[----:B------:R-:W-:Y:S04]  /*b1f0*/  @P2 IMAD R0, R58, UR38, RZ ;  /* 0x000000263a002c24 */ /* 0x000fe8000f8e02ff */
[----:B-1----:R-:W-:Y:S05]  /*b200*/  @P2 IMAD.WIDE R2, R0, 0x4, R2 ;  /* 0x0000000400022825 */ /* 0x002fea00078e0202 */
[----:B-----5:R1:W5:Y:S02]  /*b210*/  @P2 LDG.E R27, desc[UR46][R2.64] ;  /* 0x0000002e021b2981 */ /* 0x020364000c1e1900 */
[----:B-1----:R-:W3:Y:S02]  /*b220*/  @!P2 LDC R27, c[0x0][0x8a0] ;  /* 0x00022800ff1bab82 */ /* 0x002ee40000000800 */
.L_x_283:
[----:B--2--5:R-:W-:Y:S01]  /*b230*/  FSETP.NEU.AND P2, PT, R34, RZ, PT ;  /* 0x000000ff2200720b */ /* 0x024fe20003f4d000 */
[----:B------:R-:W-:Y:S01]  /*b240*/  IMAD R83, R32, 0x8, R61 ;  /* 0x0000000820537824 */ /* 0x000fe200078e023d */
[----:B------:R-:W-:Y:S01]  /*b250*/  SEL R3, RZ, 0xffffffff, P1 ;  /* 0xffffffffff037807 */ /* 0x000fe20000800000 */
[----:B------:R-:W-:Y:S01]  /*b260*/  BSSY B1, `(.L_x_284) ;  /* 0x0000043000017945 */ /* 0x000fe20003800000 */
[----:B------:R-:W-:Y:S01]  /*b270*/  @P6 LOP3.LUT P1, RZ, R57, 0xff, RZ, 0xc0, !PT ;  /* 0x000000ff39ff6812 */ /* 0x000fe2000782c0ff */
[----:B------:R-:W-:Y:S01]  /*b280*/  IMAD.MOV.U32 R85, RZ, RZ, 0x1 ;  /* 0x00000001ff557424 */ /* 0x000fe200078e00ff */
[----:B------:R-:W-:Y:S01]  /*b290*/  @P6 SEL R0, RZ, 0xffffffff, P2 ;  /* 0xffffffffff006807 */ /* 0x000fe20001000000 */
[----:B------:R-:W-:Y:S01]  /*b2a0*/  IMAD.IADD R81, R73, 0x1, R72 ;  /* 0x0000000149517824 */ /* 0x000fe200078e0248 */
[----:B------:R-:W-:Y:S01]  /*b2b0*/  SEL R2, RZ, 0xffffffff, P2 ;  /* 0xffffffffff027807 */ /* 0x000fe20001000000 */
[----:B------:R-:W-:Y:S01]  /*b2c0*/  IMAD.IADD R76, R72, 0x1, R71 ;  /* 0x00000001484c7824 */ /* 0x000fe200078e0247 */
[----:B------:R-:W-:Y:S01]  /*b2d0*/  @P0 SEL R0, R3, R0, !P1 ;  /* 0x0000000003000207 */ /* 0x000fe20004800000 */
[----:B------:R-:W-:Y:S01]  /*b2e0*/  IMAD.MOV.U32 R84, RZ, RZ, RZ ;  /* 0x000000ffff547224 */ /* 0x000fe200078e00ff */
[----:B------:R-:W-:Y:S01]  /*b2f0*/  LOP3.LUT P2, R77, R57, 0xff, RZ, 0xc0, !PT ;  /* 0x000000ff394d7812 */ /* 0x000fe2000784c0ff */
[----:B------:R-:W-:Y:S01]  /*b300*/  IMAD.MOV.U32 R50, RZ, RZ, RZ ;  /* 0x000000ffff327224 */ /* 0x000fe200078e00ff */
[----:B------:R-:W-:Y:S02]  /*b310*/  @P6 LOP3.LUT R0, R0, 0x1, RZ, 0xc0, !PT ;  /* 0x0000000100006812 */ /* 0x000fe400078ec0ff */
[----:B------:R-:W-:Y:S02]  /*b320*/  CS2R R48, SRZ ;  /* 0x0000000000307805 */ /* 0x000fe4000001ff00 */
[----:B------:R-:W-:Y:S02]  /*b330*/  @P3 SEL R2, R3, R2, !P2 ;  /* 0x0000000203023207 */ /* 0x000fe40005000000 */
[----:B------:R-:W-:Y:S02]  /*b340*/  CS2R R46, SRZ ;  /* 0x00000000002e7805 */ /* 0x000fe4000001ff00 */
[----:B------:R-:W-:Y:S02]  /*b350*/  ISETP.NE.U32.OR P4, PT, R0, 0x1, !P6 ;  /* 0x000000010000780c */ /* 0x000fe40007785470 */
[----:B------:R-:W-:Y:S02]  /*b360*/  CS2R R44, SRZ ;  /* 0x00000000002c7805 */ /* 0x000fe4000001ff00 */
[----:B------:R-:W-:Y:S02]  /*b370*/  LOP3.LUT R2, R2, 0x1, RZ, 0xc0, !PT ;  /* 0x0000000102027812 */ /* 0x000fe400078ec0ff */
[----:B------:R-:W-:Y:S02]  /*b380*/  CS2R R42, SRZ ;  /* 0x00000000002a7805 */ /* 0x000fe4000001ff00 */
[----:B------:R-:W-:Y:S02]  /*b390*/  P2R R82, PR, RZ, 0x10 ;  /* 0x00000010ff527803 */ /* 0x000fe40000000000 */
[----:B------:R-:W-:Y:S02]  /*b3a0*/  CS2R R40, SRZ ;  /* 0x0000000000287805 */ /* 0x000fe4000001ff00 */
[----:B------:R-:W-:Y:S01]  /*b3b0*/  ISETP.NE.U32.AND P2, PT, R2, 0x1, PT ;  /* 0x000000010200780c */ /* 0x000fe20003f45070 */
[----:B------:R-:W-:Y:S01]  /*b3c0*/  IMAD R2, R32, 0x80, R33 ;  /* 0x0000008020027824 */ /* 0x000fe200078e0221 */
[----:B------:R-:W-:Y:S02]  /*b3d0*/  CS2R R38, SRZ ;  /* 0x0000000000267805 */ /* 0x000fe4000001ff00 */
[----:B------:R-:W-:Y:S02]  /*b3e0*/  CS2R R36, SRZ ;  /* 0x0000000000247805 */ /* 0x000fe4000001ff00 */
[----:B------:R-:W-:Y:S01]  /*b3f0*/  P2R R86, PR, RZ, 0x4 ;  /* 0x00000004ff567803 */ /* 0x000fe20000000000 */
[----:B------:R-:W-:Y:S01]  /*b400*/  IMAD.MOV.U32 R35, RZ, RZ, RZ ;  /* 0x000000ffff237224 */ /* 0x000fe200078e00ff */
[----:B------:R-:W-:Y:S04]  /*b410*/  @P4 SHF.L.U32 R0, RZ, 0x1f, RZ ;  /* 0x0000001fff004819 */ /* 0x000fe800000006ff */
[----:B------:R1:W2:Y:S02]  /*b420*/  @P4 SYNCS.PHASECHK.TRANS64.TRYWAIT P1, [R61+URZ+0x80], R0 ;  /* 0x000080003d0045a7 */ /* 0x0002a400080211ff */
[----:B-1----:R-:W-:Y:S04]  /*b430*/  SHF.L.U32 R0, R70, 0x1f, RZ ;  /* 0x0000001f46007819 */ /* 0x002fe800000006ff */
[----:B------:R1:W4:Y:S01]  /*b440*/  SYNCS.PHASECHK.TRANS64.TRYWAIT P0, [R83+URZ+0xf0], R0 ;  /* 0x0000f000530075a7 */ /* 0x00032200080011ff */
[----:B--2---:R-:W-:Y:S01]  /*b450*/  @P4 SEL R85, RZ, 0x1, !P1 ;  /* 0x00000001ff554807 */ /* 0x004fe20004800000 */
[----:B-1----:R-:W-:Y:S06]  /*b460*/  @!P4 BRA `(.L_x_285) ;  /* 0x000000000088c947 */ /* 0x002fec0003800000 */
[----:B------:R-:W-:Y:S01]  /*b470*/  IMAD.MOV.U32 R35, RZ, RZ, RZ ;  /* 0x000000ffff237224 */ /* 0x000fe200078e00ff */
[----:B------:R-:W-:Y:S01]  /*b480*/  ISETP.NE.AND P1, PT, R85, RZ, PT ;  /* 0x000000ff5500720c */ /* 0x000fe20003f25270 */
[----:B------:R-:W-:Y:S01]  /*b490*/  BSSY B0, `(.L_x_286) ;  /* 0x000000c000007945 */ /* 0x000fe20003800000 */
[----:B------:R-:W-:Y:S02]  /*b4a0*/  CS2R R36, SRZ ;  /* 0x0000000000247805 */ /* 0x000fe4000001ff00 */
[----:B------:R-:W-:Y:S02]  /*b4b0*/  CS2R R38, SRZ ;  /* 0x0000000000267805 */ /* 0x000fe4000001ff00 */
[----:B------:R-:W-:Y:S02]  /*b4c0*/  CS2R R40, SRZ ;  /* 0x0000000000287805 */ /* 0x000fe4000001ff00 */
[----:B------:R-:W-:Y:S02]  /*b4d0*/  CS2R R42, SRZ ;  /* 0x00000000002a7805 */ /* 0x000fe4000001ff00 */
[----:B------:R-:W-:Y:S02]  /*b4e0*/  CS2R R44, SRZ ;  /* 0x00000000002c7805 */ /* 0x000fe4000001ff00 */
[----:B------:R-:W-:Y:S02]  /*b4f0*/  CS2R R46, SRZ ;  /* 0x00000000002e7805 */ /* 0x000fe4000001ff00 */
[----:B------:R-:W-:Y:S01]  /*b500*/  CS2R R48, SRZ ;  /* 0x0000000000307805 */ /* 0x000fe2000001ff00 */
[----:B------:R-:W-:Y:S06]  /*b510*/  @P1 BRA `(.L_x_287) ;  /* 0x00000000000c1947 */ /* 0x000fec0003800000 */
[----:B------:R-:W-:Y:S04]  /*b520*/  SHF.L.U32 R3, RZ, 0x1f, RZ ;  /* 0x0000001fff037819 */ /* 0x000fe800000006ff */
[----:B------:R-:W1:Y:S02]  /*b530*/  SYNCS.PHASECHK.TRANS64.TRYWAIT P1, [R61+URZ+0x80], R3 ;  /* 0x000080033d0075a7 */ /* 0x000e6400080211ff */
[----:B-1----:R-:W-:Y:S05]  /*b540*/  @!P1 BRA `(.L_x_288) ;  /* 0x0000007400489947 */ /* 0x002fea0003800000 */
.L_x_287:
[----:B------:R-:W-:Y:S05]  /*b550*/  BSYNC B0 ;  /* 0x0000000000007941 */ /* 0x000fea0003800000 */
.L_x_286:
[----:B------:R-:W-:Y:S01]  /*b560*/  ISETP.NE.AND P1, PT, R86, RZ, PT ;  /* 0x000000ff5600720c */ /* 0x000fe20003f25270 */
[----:B------:R-:W-:Y:S11]  /*b570*/  HFMA2 R84, -RZ, RZ, 0, 5.9604644775390625e-08 ;  /* 0x00000001ff547431 */ /* 0x000ff600000001ff */
[----:B------:R-:W-:Y:S01]  /*b580*/  @!UPT UIADD3 URZ, UPT, UPT, URZ, URZ, URZ ;  /* 0x000000fffffff290 */ /* 0x000fe2000fffe0ff */
[----:B------:R2:W1:Y:S04]  /*b590*/  @P1 LDS R50, [R76+0x600] ;  /* 0x000600004c321984 */ /* 0x0004680000000800 */
[----:B------:R2:W1:Y:S04]  /*b5a0*/  @P1 LDS R35, [R73] ;  /* 0x0000000049231984 */ /* 0x0004680000000800 */
[----:B------:R2:W1:Y:S04]  /*b5b0*/  @P1 LDS R36, [R81] ;  /* 0x0000000051241984 */ /* 0x0004680000000800 */
[----:B------:R2:W1:Y:S04]  /*b5c0*/  @P1 LDS R37, [R71] ;  /* 0x0000000047251984 */ /* 0x0004680000000800 */
[----:B------:R2:W1:Y:S04]  /*b5d0*/  @P1 LDS R38, [R76] ;  /* 0x000000004c261984 */ /* 0x0004680000000800 */
[----:B------:R2:W1:Y:S04]  /*b5e0*/  @P1 LDS R39, [R73+0x200] ;  /* 0x0002000049271984 */ /* 0x0004680000000800 */
        /* <DEDUP_REMOVED lines=9> */
[----:B------:R2:W1:Y:S02]  /*b680*/  @P1 LDS R49, [R71+0x600] ;  /* 0x0006000047311984 */ /* 0x0004640000000800 */
.L_x_285:
[----:B------:R-:W-:Y:S05]  /*b690*/  BSYNC B1 ;  /* 0x0000000000017941 */ /* 0x000fea0003800000 */
.L_x_284:
[----:B-1----:R-:W-:Y:S01]  /*b6a0*/  SHF.R.U32.HI R3, RZ, 0x15, R2 ;  /* 0x00000015ff037819 */ /* 0x002fe20000011602 */
[----:B------:R-:W-:Y:S03]  /*b6b0*/  BSSY B0, `(.L_x_289) ;  /* 0x0000006000007945 */ /* 0x000fe60003800000 */
[----:B------:R-:W-:Y:S01]  /*b6c0*/  LOP3.LUT P1, RZ, R3, 0x3, R59, 0x48, !PT ;  /* 0x0000000303ff7812 */ /* 0x000fe2000782483b */
[----:B------:R-:W-:Y:S01]  /*b6d0*/  @!UPT UIADD3 URZ, UPT, UPT, URZ, URZ, URZ ;  /* 0x000000fffffff290 */ /* 0x000fe2000fffe0ff */
[----:B----4-:R-:W-:Y:S11]  /*b6e0*/  @P0 BRA `(.L_x_290) ;  /* 0x0000000000080947 */ /* 0x010ff60003800000 */
[----:B------:R-:W1:Y:S02]  /*b6f0*/  SYNCS.PHASECHK.TRANS64.TRYWAIT P0, [R83+URZ+0xf0], R0 ;  /* 0x0000f000530075a7 */ /* 0x000e6400080011ff */
[----:B-1----:R-:W-:Y:S05]  /*b700*/  @!P0 BRA `(.L_x_291) ;  /* 0x0000007000ec8947 */ /* 0x002fea0003800000 */
.L_x_290:
[----:B------:R-:W-:Y:S05]  /*b710*/  BSYNC B0 ;  /* 0x0000000000007941 */ /* 0x000fea0003800000 */
.L_x_289:
[----:B------:R-:W-:Y:S05]  /*b720*/  @!P1 BRA `(.L_x_292) ;  /* 0x0000000000409947 */ /* 0x000fea0003800000 */
[----:B------:R-:W4:Y:S01]  /*b730*/  LDCU.64 UR8, c[0x4][0xe8] ;  /* 0x01001d00ff0877ac */ /* 0x000f220008000a00 */
[----:B------:R-:W-:Y:S01]  /*b740*/  MOV R15, 0x108 ;  /* 0x00000108000f7802 */ /* 0x000fe20000000f00 */
[----:B------:R-:W-:Y:S02]  /*b750*/  HFMA2 R12, -RZ, RZ, 0, 5.9604644775390625e-08 ;  /* 0x00000001ff0c7431 */ /* 0x000fe400000001ff */
[----:B------:R-:W-:Y:S02]  /*b760*/  IMAD.MOV.U32 R8, RZ, RZ, 0x192 ;  /* 0x00000192ff087424 */ /* 0x000fe400078e00ff */
[----:B------:R-:W-:Y:S01]  /*b770*/  IMAD.MOV.U32 R13, RZ, RZ, RZ ;  /* 0x000000ffff0d7224 */ /* 0x000fe200078e00ff */
[----:B------:R-:W5:Y:S01]  /*b780*/  LDCU.64 UR6, c[0x4][0xf0] ;  /* 0x01001e00ff0677ac */ /* 0x000f620008000a00 */
[----:B------:R-:W1:Y:S01]  /*b790*/  LDC.64 R14, c[0x4][R15] ;  /* 0x010000000f0e7b82 */ /* 0x000e620000000a00 */
[----:B------:R-:W2:Y:S01]  /*b7a0*/  LDCU.64 UR4, c[0x4][0x60] ;  /* 0x01000c00ff0477ac */ /* 0x000ea20008000a00 */
[----:B----4-:R-:W-:Y:S01]  /*b7b0*/  MOV R5, UR9 ;  /* 0x0000000900057c02 */ /* 0x010fe20008000f00 */
[----:B------:R-:W-:Y:S01]  /*b7c0*/  IMAD.U32 R4, RZ, RZ, UR8 ;  /* 0x00000008ff047e24 */ /* 0x000fe2000f8e00ff */
[----:B-----5:R-:W-:Y:S01]  /*b7d0*/  MOV R7, UR7 ;  /* 0x0000000700077c02 */ /* 0x020fe20008000f00 */
[----:B------:R-:W-:Y:S01]  /*b7e0*/  IMAD.U32 R6, RZ, RZ, UR6 ;  /* 0x00000006ff067e24 */ /* 0x000fe2000f8e00ff */
[----:B--2---:R-:W-:Y:S01]  /*b7f0*/  MOV R11, UR5 ;  /* 0x00000005000b7c02 */ /* 0x004fe20008000f00 */
[----:B------:R-:W-:Y:S02]  /*b800*/  IMAD.U32 R10, RZ, RZ, UR4 ;  /* 0x00000004ff0a7e24 */ /* 0x000fe4000f8e00ff */
[----:B------:R-:W-:Y:S07]  /*b810*/  LEPC R20, `(.L_x_292) ;  /* 0x000000001014794e */ /* 0x000fee0000000000 */
[----:B-1-3--:R-:W-:Y:S05]  /*b820*/  CALL.ABS.NOINC R14 ;  /* 0x000000000e007343 */ /* 0x00afea0003c00000 */
.L_x_292:
[----:B------:R-:W-:Y:S05]  /*b830*/  WARPSYNC.ALL ;  /* 0x0000000000007948 */ /* 0x000fea0003800000 */
[----:B------:R-:W-:Y:S01]  /*b840*/  R2UR UR4, R2 ;  /* 0x00000000020472ca */ /* 0x000fe200000e0000 */
[----:B------:R-:W-:Y:S01]  /*b850*/  BSSY.RECONVERGENT B0, `(.L_x_293) ;  /* 0x0000074000007945 */ /* 0x000fe20003800200 */
[----:B------:R-:W-:Y:S11]  /*b860*/  ISETP.NE.AND P0, PT, R74, RZ, PT ;  /* 0x000000ff4a00720c */ /* 0x000ff60003f05270 */
[----:B------:R-:W3:Y:S02]  /*b870*/  LDTM.x16 R4, tmem[UR4] ;  /* 0x00000004000479ee */ /* 0x000ee40008240000 */
[C---:B---3--:R-:W-:Y:S01]  /*b880*/  FMUL R4, R27.reuse, R4 ;  /* 0x000000041b047220 */ /* 0x048fe20000400000 */
[C---:B------:R-:W-:Y:S01]  /*b890*/  FMUL R5, R27.reuse, R5 ;  /* 0x000000051b057220 */ /* 0x040fe20000400000 */
[C---:B------:R-:W-:Y:S01]  /*b8a0*/  FMUL R6, R27.reuse, R6 ;  /* 0x000000061b067220 */ /* 0x040fe20000400000 */
[C---:B------:R-:W-:Y:S01]  /*b8b0*/  FMUL R7, R27.reuse, R7 ;  /* 0x000000071b077220 */ /* 0x040fe20000400000 */
[C---:B------:R-:W-:Y:S01]  /*b8c0*/  FFMA R4, R34.reuse, R35, R4 ;  /* 0x0000002322047223 */ /* 0x040fe20000000004 */
[C---:B------:R-:W-:Y:S01]  /*b8d0*/  FFMA R5, R34.reuse, R36, R5 ;  /* 0x0000002422057223 */ /* 0x040fe20000000005 */
[C---:B------:R-:W-:Y:S01]  /*b8e0*/  FFMA R6, R34.reuse, R37, R6 ;  /* 0x0000002522067223 */ /* 0x040fe20000000006 */
[C---:B------:R-:W-:Y:S01]  /*b8f0*/  FFMA R7, R34.reuse, R38, R7 ;  /* 0x0000002622077223 */ /* 0x040fe20000000007 */
[C---:B------:R-:W-:Y:S01]  /*b900*/  FMUL R8, R27.reuse, R8 ;  /* 0x000000081b087220 */ /* 0x040fe20000400000 */
[----:B------:R3:W-:Y:S01]  /*b910*/  STS [R73], R4 ;  /* 0x0000000449007388 */ /* 0x0007e20000000800 */
[C---:B------:R-:W-:Y:S01]  /*b920*/  FMUL R9, R27.reuse, R9 ;  /* 0x000000091b097220 */ /* 0x040fe20000400000 */
[C---:B------:R-:W-:Y:S01]  /*b930*/  FMUL R10, R27.reuse, R10 ;  /* 0x0000000a1b0a7220 */ /* 0x040fe20000400000 */
[C---:B------:R-:W-:Y:S01]  /*b940*/  FFMA R8, R34.reuse, R39, R8 ;  /* 0x0000002722087223 */ /* 0x040fe20000000008 */
[----:B------:R3:W-:Y:S01]  /*b950*/  STS [R81], R5 ;  /* 0x0000000551007388 */ /* 0x0007e20000000800 */
        /* <DEDUP_REMOVED lines=11> */
[----:B------:R3:W-:Y:S01]  /*ba10*/  STS [R73+0x200], R8 ;  /* 0x0002000849007388 */ /* 0x0007e20000000800 */
[C---:B------:R-:W-:Y:S01]  /*ba20*/  FMUL R15, R27.reuse, R15 ;  /* 0x0000000f1b0f7220 */ /* 0x040fe20000400000 */
[C---:B------:R-:W-:Y:S01]  /*ba30*/  FMUL R16, R27.reuse, R16 ;  /* 0x000000101b107220 */ /* 0x040fe20000400000 */
[C---:B------:R-:W-:Y:S01]  /*ba40*/  FFMA R14, R34.reuse, R45, R14 ;  /* 0x0000002d220e7223 */ /* 0x040fe2000000000e */
[----:B------:R3:W-:Y:S01]  /*ba50*/  STS [R81+0x200], R9 ;  /* 0x0002000951007388 */ /* 0x0007e20000000800 */
[C---:B------:R-:W-:Y:S01]  /*ba60*/  FFMA R15, R34.reuse, R46, R15 ;  /* 0x0000002e220f7223 */ /* 0x040fe2000000000f */
[C---:B------:R-:W-:Y:S01]  /*ba70*/  FFMA R16, R34.reuse, R47, R16 ;  /* 0x0000002f22107223 */ /* 0x040fe20000000010 */
[C---:B------:R-:W-:Y:S01]  /*ba80*/  FMUL R17, R27.reuse, R17 ;  /* 0x000000111b117220 */ /* 0x040fe20000400000 */
[----:B------:R3:W-:Y:S01]  /*ba90*/  STS [R71+0x200], R10 ;  /* 0x0002000a47007388 */ /* 0x0007e20000000800 */
[C---:B------:R-:W-:Y:S01]  /*baa0*/  FMUL R18, R27.reuse, R18 ;  /* 0x000000121b127220 */ /* 0x040fe20000400000 */
[----:B------:R-:W-:Y:S01]  /*bab0*/  FMUL R19, R27, R19 ;  /* 0x000000131b137220 */ /* 0x000fe20000400000 */
[C---:B------:R-:W-:Y:S01]  /*bac0*/  FFMA R17, R34.reuse, R48, R17 ;  /* 0x0000003022117223 */ /* 0x040fe20000000011 */
[----:B------:R3:W-:Y:S01]  /*bad0*/  STS [R76+0x200], R11 ;  /* 0x0002000b4c007388 */ /* 0x0007e20000000800 */
[C---:B------:R-:W-:Y:S01]  /*bae0*/  FFMA R18, R34.reuse, R49, R18 ;  /* 0x0000003122127223 */ /* 0x040fe20000000012 */
[----:B------:R-:W-:Y:S02]  /*baf0*/  FFMA R19, R34, R50, R19 ;  /* 0x0000003222137223 */ /* 0x000fe40000000013 */
[----:B------:R3:W-:Y:S04]  /*bb00*/  STS [R73+0x400], R12 ;  /* 0x0004000c49007388 */ /* 0x0007e80000000800 */
[----:B------:R3:W-:Y:S04]  /*bb10*/  STS [R81+0x400], R13 ;  /* 0x0004000d51007388 */ /* 0x0007e80000000800 */
[----:B------:R3:W-:Y:S04]  /*bb20*/  STS [R71+0x400], R14 ;  /* 0x0004000e47007388 */ /* 0x0007e80000000800 */
[----:B------:R3:W-:Y:S04]  /*bb30*/  STS [R76+0x400], R15 ;  /* 0x0004000f4c007388 */ /* 0x0007e80000000800 */
[----:B------:R3:W-:Y:S04]  /*bb40*/  STS [R73+0x600], R16 ;  /* 0x0006001049007388 */ /* 0x0007e80000000800 */
[----:B------:R3:W-:Y:S04]  /*bb50*/  STS [R81+0x600], R17 ;  /* 0x0006001151007388 */ /* 0x0007e80000000800 */
[----:B------:R3:W-:Y:S04]  /*bb60*/  STS [R71+0x600], R18 ;  /* 0x0006001247007388 */ /* 0x0007e80000000800 */
[----:B------:R3:W-:Y:S01]  /*bb70*/  STS [R76+0x600], R19 ;  /* 0x000600134c007388 */ /* 0x0007e20000000800 */
[----:B------:R-:W-:Y:S01]  /*bb80*/  @!PT LDS RZ, [RZ] ;  /* 0x00000000fffff984 */ /* 0x000fe20000000800 */
[----:B------:R-:W-:Y:S01]  /*bb90*/  @!PT LDS RZ, [RZ] ;  /* 0x00000000fffff984 */ /* 0x000fe20000000800 */
[----:B------:R-:W-:Y:S01]  /*bba0*/  @!PT LDS RZ, [RZ] ;  /* 0x00000000fffff984 */ /* 0x000fe20000000800 */
[----:B------:R-:W-:Y:S01]  /*bbb0*/  @!PT LDS RZ, [RZ] ;  /* 0x00000000fffff984 */ /* 0x000fe20000000800 */
[----:B------:R4:W-:Y:S06]  /*bbc0*/  MEMBAR.ALL.CTA ;  /* 0x0000000000007992 */ /* 0x0009ec0000008000 */
[----:B----4-:R-:W4:Y:S02]  /*bbd0*/  FENCE.VIEW.ASYNC.S ;  /* 0x00000000000073c6 */ /* 0x010f240000000000 */
[----:B----4-:R-:W-:Y:S06]  /*bbe0*/  BAR.SYNC.DEFER_BLOCKING 0x1, 0x80 ;  /* 0x0042000000007b1d */ /* 0x010fec0000010000 */
[----:B------:R-:W-:Y:S05]  /*bbf0*/  @P0 BRA `(.L_x_294) ;  /* 0x0000000000e40947 */ /* 0x000fea0003800000 */
[----:B------:R-:W4:Y:S01]  /*bc00*/  LDCU.64 UR4, c[0x0][0x348] ;  /* 0x00006900ff0477ac */ /* 0x000f220008000a00 */
[----:B------:R-:W-:Y:S02]  /*bc10*/  PLOP3.LUT P0, PT, PT, PT, PT, 0x80, 0x8 ;  /* 0x000000000008781c */ /* 0x000fe40003f0f070 */
[----:B------:R-:W-:Y:S01]  /*bc20*/  IADD3 R64, PT, PT, R61, 0x200, RZ ;  /* 0x000002003d407810 */ /* 0x000fe20007ffe0ff */
[----:B----4-:R-:W-:Y:S04]  /*bc30*/  UIADD3 UR8, UP0, UPT, UR4, 0x680, URZ ;  /* 0x0000068004087890 */ /* 0x010fe8000ff1e0ff */
[----:B------:R-:W-:Y:S11]  /*bc40*/  UIADD3.X UR9, UPT, UPT, URZ, UR5, URZ, UP0, !UPT ;  /* 0x00000005ff097290 */ /* 0x000ff600087fe4ff */
[----:B------:R-:W-:Y:S01]  /*bc50*/  @!UPT UIADD3 URZ, UPT, UPT, URZ, URZ, URZ ;  /* 0x000000fffffff290 */ /* 0x000fe2000fffe0ff */
.L_x_295:
[----:B------:R-:W-:Y:S02]  /*bc60*/  PLOP3.LUT P1, PT, P1, P0, PT, 0xf2, 0x2f ;  /* 0x00000000002f781c */ /* 0x000fe40000f21e72 */
[----:B------:R-:W-:Y:S08]  /*bc70*/  @P0 R2UR P1, UR7, R58 ;  /* 0x000000003a0702ca */ /* 0x000ff00000020000 */
[----:B------:R-:W-:Y:S02]  /*bc80*/  PLOP3.LUT P1, PT, P1, P0, PT, 0xf2, 0x2f ;  /* 0x00000000002f781c */ /* 0x000fe40000f21e72 */
[----:B------:R-:W-:Y:S08]  /*bc90*/  @P0 R2UR.OR P1, UR6, R78 ;  /* 0x000000004e0602ca */ /* 0x000ff00000120000 */
[----:B------:R-:W-:Y:S02]  /*bca0*/  PLOP3.LUT P1, PT, P1, P0, PT, 0xf2, 0x2f ;  /* 0x00000000002f781c */ /* 0x000fe40000f21e72 */
[----:B------:R-:W-:Y:S08]  /*bcb0*/  @P0 R2UR.OR P1, UR5, R79 ;  /* 0x000000004f0502ca */ /* 0x000ff00000120000 */
[----:B------:R-:W-:Y:S02]  /*bcc0*/  PLOP3.LUT P1, PT, P1, P0, PT, 0xf2, 0x2f ;  /* 0x00000000002f781c */ /* 0x000fe40000f21e72 */
[----:B------:R-:W-:Y:S08]  /*bcd0*/  @P0 R2UR.OR P1, UR4, R64 ;  /* 0x00000000400402ca */ /* 0x000ff00000120000 */
[----:B------:R-:W-:Y:S05]  /*bce0*/  @P0 PLOP3.LUT P0, PT, P1, PT, PT, 0x80, 0x8 ;  /* 0x000000000008081c */ /* 0x000fea0000f0f070 */
[----:B------:R4:W-:Y:S08]  /*bcf0*/  UTMASTG.3D [UR4], [UR8] ;  /* 0x00000004080073b5 */ /* 0x0009f00008010000 */
[----:B----4-:R-:W-:Y:S05]  /*bd00*/  @P0 BRA.U.ANY `(.L_x_295) ;  /* 0xfffffffd00d40947 */ /* 0x010fea000393ffff */
[----:B------:R-:W-:Y:S01]  /*bd10*/  R2UR UR10, R61 ;  /* 0x000000003d0a72ca */ /* 0x000fe200000e0000 */
[----:B-1----:R-:W-:Y:S01]  /*bd20*/  VIADD R0, R79, 0x20 ;  /* 0x000000204f007836 */ /* 0x002fe20000000000 */
[----:B------:R-:W-:Y:S11]  /*bd30*/  PLOP3.LUT P0, PT, PT, PT, PT, 0x80, 0x8 ;  /* 0x000000000008781c */ /* 0x000ff60003f0f070 */
[----:B------:R-:W-:Y:S11]  /*bd40*/  UIADD3 UR4, UPT, UPT, UR10, 0xa00, URZ ;  /* 0x00000a000a047890 */ /* 0x000ff6000fffe0ff */
[----:B------:R-:W-:Y:S01]  /*bd50*/  @!UPT UIADD3 URZ, UPT, UPT, URZ, URZ, URZ ;  /* 0x000000fffffff290 */ /* 0x000fe2000fffe0ff */
.L_x_296:
[----:B------:R-:W-:Y:S02]  /*bd60*/  PLOP3.LUT P1, PT, P1, P0, PT, 0xf2, 0x2f ;  /* 0x00000000002f781c */ /* 0x000fe40000f21e72 */
[----:B------:R-:W-:Y:S08]  /*bd70*/  @P0 R2UR P1, UR7, R58 ;  /* 0x000000003a0702ca */ /* 0x000ff00000020000 */
[----:B------:R-:W-:Y:S02]  /*bd80*/  PLOP3.LUT P1, PT, P1, P0, PT, 0xf2, 0x2f ;  /* 0x00000000002f781c */ /* 0x000fe40000f21e72 */
[----:B------:R-:W-:Y:S08]  /*bd90*/  @P0 R2UR.OR P1, UR6, R78 ;  /* 0x000000004e0602ca */ /* 0x000ff00000120000 */
[----:B------:R-:W-:Y:S02]  /*bda0*/  PLOP3.LUT P1, PT, P1, P0, PT, 0xf2, 0x2f ;  /* 0x00000000002f781c */ /* 0x000fe40000f21e72 */
[----:B------:R-:W-:Y:S08]  /*bdb0*/  @P0 R2UR.OR P1, UR5, R0 ;  /* 0x00000000000502ca */ /* 0x000ff00000120000 */
[----:B------:R-:W-:Y:S05]  /*bdc0*/  @P0 PLOP3.LUT P0, PT, P1, PT, PT, 0x80, 0x8 ;  /* 0x000000000008081c */ /* 0x000fea0000f0f070 */
[----:B------:R1:W-:Y:S08]  /*bdd0*/  UTMASTG.3D [UR4], [UR8] ;  /* 0x00000004080073b5 */ /* 0x0003f00008010000 */
[----:B-1----:R-:W-:Y:S05]  /*bde0*/  @P0 BRA.U.ANY `(.L_x_296) ;  /* 0xfffffffd00dc0947 */ /* 0x002fea000393ffff */
[----:B------:R-:W-:Y:S01]  /*bdf0*/  PLOP3.LUT P0, PT, PT, PT, PT, 0x80, 0x8 ;  /* 0x000000000008781c */ /* 0x000fe20003f0f070 */
[----:B------:R-:W-:Y:S01]  /*be00*/  UIADD3 UR4, UPT, UPT, UR10, 0x1200, URZ ;  /* 0x000012000a047890 */ /* 0x000fe2000fffe0ff */
[----:B------:R-:W-:Y:S11]  /*be10*/  IADD3 R0, PT, PT, R79, 0x40, RZ ;  /* 0x000000404f007810 */ /* 0x000ff60007ffe0ff */
.L_x_297:
        /* <DEDUP_REMOVED lines=12> */
.L_x_298:
        /* <DEDUP_REMOVED lines=9> */
[----:B------:R0:W-:Y:S01]  /*bf70*/  UTMACMDFLUSH ;  /* 0x00000000000079b7 */ /* 0x0001e20000000000 */
[----:B------:R-:W-:Y:S04]  /*bf80*/  DEPBAR.LE SB0, 0x1 ;  /* 0x000080400000791a */ /* 0x000fe80000000000 */
.L_x_294:
[----:B------:R-:W-:Y:S05]  /*bf90*/  BSYNC.RECONVERGENT B0 ;  /* 0x0000000000007941 */ /* 0x000fea0003800200 */
.L_x_293:
[----:B------:R-:W-:Y:S01]  /*bfa0*/  BAR.SYNC.DEFER_BLOCKING 0x1, 0x80 ;  /* 0x0042000000007b1d */ /* 0x000fe20000010000 */
[----:B------:R-:W-:Y:S01]  /*bfb0*/  ISETP.NE.AND P0, PT, R68, RZ, PT ;  /* 0x000000ff4400720c */ /* 0x000fe20003f05270 */
[----:B------:R-:W-:Y:S01]  /*bfc0*/  IMAD R3, R84, 0x8, R61 ;  /* 0x0000000854037824 */ /* 0x000fe200078e023d */
[----:B------:R-:W-:Y:S11]  /*bfd0*/  ISETP.NE.AND P1, PT, R82, RZ, PT ;  /* 0x000000ff5200720c */ /* 0x000ff60003f25270 */
[----:B------:R-:W-:Y:S02]  /*bfe0*/  @!UPT UIADD3 URZ, UPT, UPT, URZ, URZ, URZ ;  /* 0x000000fffffff290 */ /* 0x000fe4000fffe0ff */
[----:B-1----:R-:W-:Y:S01]  /*bff0*/  @P1 SHF.L.U32 R0, RZ, 0x1f, RZ ;  /* 0x0000001fff001819 */ /* 0x002fe200000006ff */
[----:B------:R-:W-:Y:S04]  /*c000*/  BSSY.RECONVERGENT B0, `(.L_x_299) ;  /* 0x0000009000007945 */ /* 0x000fe80003800200 */
[----:B------:R-:W-:Y:S05]  /*c010*/  @!P0 BRA `(.L_x_300) ;  /* 0x00000000001c8947 */ /* 0x000fea0003800000 */
[C---:B---3--:R-:W-:Y:S02]  /*c020*/  @P1 IMAD R4, R88.reuse, 0x8, R61 ;  /* 0x0000000858041824 */ /* 0x048fe400078e023d */
[----:B------:R-:W-:Y:S02]  /*c030*/  VIADD R88, R88, 0x1 ;  /* 0x0000000158587836 */ /* 0x000fe40000000000 */
[----:B------:R-:W-:Y:S03]  /*c040*/  @P1 VIADD R4, R4, 0xa0 ;  /* 0x000000a004041836 */ /* 0x000fe60000000000 */
[----:B------:R-:W-:Y:S02]  /*c050*/  ISETP.NE.AND P0, PT, R88, 0x4, PT ;  /* 0x000000045800780c */ /* 0x000fe40003f05270 */
[----:B------:R-:W-:Y:S02]  /*c060*/  @P1 PRMT R4, R62, 0x654, R4 ;  /* 0x000006543e041816 */ /* 0x000fe40000000004 */
[----:B------:R-:W-:Y:S02]  /*c070*/  SEL R88, R88, RZ, P0 ;  /* 0x000000ff58587207 */ /* 0x000fe40000000000 */
[----:B------:R1:W-:Y:S07]  /*c080*/  @P1 SYNCS.ARRIVE.TRANS64.RED.A1T0 RZ, [R4+URZ], RZ ;  /* 0x000000ff04ff19a7 */ /* 0x0003ee00081004ff */
.L_x_300:
[----:B------:R-:W-:Y:S05]  /*c090*/  BSYNC.RECONVERGENT B0 ;  /* 0x0000000000007941 */ /* 0x000fea0003800200 */
.L_x_299:
[----:B------:R-:W4:Y:S01]  /*c0a0*/  @P1 SYNCS.PHASECHK.TRANS64.TRYWAIT P0, [R3+URZ+0x80], R0 ;  /* 0x00008000030015a7 */ /* 0x000f2200080011ff */
[----:B------:R-:W-:Y:S01]  /*c0b0*/  BSSY B1, `(.L_x_301) ;  /* 0x0000023000017945 */ /* 0x000fe20003800000 */
[----:B----4-:R-:W-:Y:S03]  /*c0c0*/  @P1 SEL R85, RZ, 0x1, !P0 ;  /* 0x00000001ff551807 */ /* 0x010fe60004000000 */
[----:B------:R-:W-:Y:S05]  /*c0d0*/  @!P1 BRA `(.L_x_302) ;  /* 0x0000000000809947 */ /* 0x000fea0003800000 */
[----:B------:R-:W-:Y:S01]  /*c0e0*/  ISETP.NE.AND P0, PT, R85, RZ, PT ;  /* 0x000000ff5500720c */ /* 0x000fe20003f05270 */
[----:B------:R-:W-:Y:S01]  /*c0f0*/  BSSY B0, `(.L_x_303) ;  /* 0x0000009000007945 */ /* 0x000fe20003800000 */
[----:B------:R-:W-:Y:S11]  /*c100*/  ISETP.NE.AND P1, PT, R86, RZ, PT ;  /* 0x000000ff5600720c */ /* 0x000ff60003f25270 */
[----:B------:R-:W-:Y:S02]  /*c110*/  @!UPT UIADD3 URZ, UPT, UPT, URZ, URZ, URZ ;  /* 0x000000fffffff290 */ /* 0x000fe4000fffe0ff */
[C---:B---3--:R-:W-:Y:S02]  /*c120*/  @P1 IMAD R5, R84.reuse, 0x2000, R73 ;  /* 0x0000200054051824 */ /* 0x048fe400078e0249 */
[----:B-1----:R-:W-:Y:S01]  /*c130*/  @P1 IMAD R4, R84, 0x2000, R81 ;  /* 0x0000200054041824 */ /* 0x002fe200078e0251 */
[----:B------:R-:W-:Y:S06]  /*c140*/  @P0 BRA `(.L_x_304) ;  /* 0x00000000000c0947 */ /* 0x000fec0003800000 */
[----:B------:R-:W-:Y:S04]  /*c150*/  SHF.L.U32 R0, RZ, 0x1f, RZ ;  /* 0x0000001fff007819 */ /* 0x000fe800000006ff */
[----:B------:R-:W1:Y:S02]  /*c160*/  SYNCS.PHASECHK.TRANS64.TRYWAIT P0, [R3+URZ+0x80], R0 ;  /* 0x00008000030075a7 */ /* 0x000e6400080011ff */
[----:B-1----:R-:W-:Y:S05]  /*c170*/  @!P0 BRA `(.L_x_305) ;  /* 0x0000006800648947 */ /* 0x002fea0003800000 */
.L_x_304:
[----:B------:R-:W-:Y:S05]  /*c180*/  BSYNC B0 ;  /* 0x0000000000007941 */ /* 0x000fea0003800000 */
.L_x_303:
[----:B------:R-:W-:Y:S11]  /*c190*/  ISETP.NE.AND P0, PT, R86, RZ, PT ;  /* 0x000000ff5600720c */ /* 0x000ff60003f05270 */
[----:B------:R-:W-:Y:S02]  /*c1a0*/  @!UPT UIADD3 URZ, UPT, UPT, URZ, URZ, URZ ;  /* 0x000000fffffff290 */ /* 0x000fe4000fffe0ff */
[----:B------:R4:W3:Y:S01]  /*c1b0*/  @P0 LDS R35, [R5] ;  /* 0x0000000005230984 */ /* 0x0008e20000000800 */
[C---:B-1----:R-:W-:Y:S01]  /*c1c0*/  @P0 IMAD R0, R84.reuse, 0x2000, R71 ;  /* 0x0000200054000824 */ /* 0x042fe200078e0247 */
[C---:B------:R-:W-:Y:S01]  /*c1d0*/  @P0 LEA R3, R84.reuse, R76, 0xd ;  /* 0x0000004c54030211 */ /* 0x040fe200078e68ff */
[----:B------:R-:W-:Y:S01]  /*c1e0*/  VIADD R84, R84, 0x1 ;  /* 0x0000000154547836 */ /* 0x000fe20000000000 */
[----:B------:R4:W1:Y:S04]  /*c1f0*/  @P0 LDS R39, [R5+0x200] ;  /* 0x0002000005270984 */ /* 0x0008680000000800 */
[----:B------:R4:W1:Y:S04]  /*c200*/  @P0 LDS R43, [R5+0x400] ;  /* 0x00040000052b0984 */ /* 0x0008680000000800 */
[----:B------:R4:W1:Y:S04]  /*c210*/  @P0 LDS R47, [R5+0x600] ;  /* 0x00060000052f0984 */ /* 0x0008680000000800 */
[----:B------:R4:W1:Y:S04]  /*c220*/  @P0 LDS R36, [R4] ;  /* 0x0000000004240984 */ /* 0x0008680000000800 */
        /* <DEDUP_REMOVED lines=10> */
[----:B---3--:R4:W1:Y:S02]  /*c2d0*/  @P0 LDS R50, [R3+0x600] ;  /* 0x0006000003320984 */ /* 0x0088640000000800 */
.L_x_302:
[----:B------:R-:W-:Y:S05]  /*c2e0*/  BSYNC B1 ;  /* 0x0000000000017941 */ /* 0x000fea0003800000 */
.L_x_301:
[----:B----4-:R-:W-:Y:S05]  /*c2f0*/  VIADD R0, R2, 0x10 ;  /* 0x0000001002007836 */ /* 0x010fea0000000000 */
[----:B------:R-:W-:Y:S04]  /*c300*/  SHF.R.U32.HI R0, RZ, 0x15, R0 ;  /* 0x00000015ff007819 */ /* 0x000fe80000011600 */
[----:B------:R-:W-:Y:S11]  /*c310*/  LOP3.LUT P0, RZ, R0, 0x3, R59, 0x48, !PT ;  /* 0x0000000300ff7812 */ /* 0x000ff6000780483b */
[----:B------:R-:W-:Y:S02]  /*c320*/  @!UPT UIADD3 URZ, UPT, UPT, URZ, URZ, URZ ;  /* 0x000000fffffff290 */ /* 0x000fe4000fffe0ff */
[----:B------:R-:W-:Y:S05]  /*c330*/  @!P0 BRA `(.L_x_306) ;  /* 0x0000000000408947 */ /* 0x000fea0003800000 */
[----:B------:R-:W4:Y:S01]  /*c340*/  LDCU.64 UR8, c[0x4][0xe8] ;  /* 0x01001d00ff0877ac */ /* 0x000f220008000a00 */
[----:B---3--:R-:W-:Y:S01]  /*c350*/  MOV R15, 0x108 ;  /* 0x00000108000f7802 */ /* 0x008fe20000000f00 */
[----:B------:R-:W-:Y:S02]  /*c360*/  HFMA2 R12, -RZ, RZ, 0, 5.9604644775390625e-08 ;  /* 0x00000001ff0c7431 */ /* 0x000fe400000001ff */
[----:B------:R-:W-:Y:S02]  /*c370*/  IMAD.MOV.U32 R8, RZ, RZ, 0x192 ;  /* 0x00000192ff087424 */ /* 0x000fe400078e00ff */
[----:B------:R-:W-:Y:S01]  /*c380*/  IMAD.MOV.U32 R13, RZ, RZ, RZ ;  /* 0x000000ffff0d7224 */ /* 0x000fe200078e00ff */
[----:B------:R-:W3:Y:S01]  /*c390*/  LDCU.64 UR6, c[0x4][0xf0] ;  /* 0x01001e00ff0677ac */ /* 0x000ee20008000a00 */
[----:B------:R-:W2:Y:S01]  /*c3a0*/  LDC.64 R14, c[0x4][R15] ;  /* 0x010000000f0e7b82 */ /* 0x000ea20000000a00 */
[----:B------:R-:W5:Y:S01]  /*c3b0*/  LDCU.64 UR4, c[0x4][0x60] ;  /* 0x01000c00ff0477ac */ /* 0x000f620008000a00 */
[----:B----4-:R-:W-:Y:S01]  /*c3c0*/  MOV R5, UR9 ;  /* 0x0000000900057c02 */ /* 0x010fe20008000f00 */
[----:B-1----:R-:W-:Y:S01]  /*c3d0*/  IMAD.U32 R4, RZ, RZ, UR8 ;  /* 0x00000008ff047e24 */ /* 0x002fe2000f8e00ff */
[----:B---3--:R-:W-:Y:S01]  /*c3e0*/  MOV R7, UR7 ;  /* 0x0000000700077c02 */ /* 0x008fe20008000f00 */
[----:B------:R-:W-:Y:S01]  /*c3f0*/  IMAD.U32 R6, RZ, RZ, UR6 ;  /* 0x00000006ff067e24 */ /* 0x000fe2000f8e00ff */
[----:B-----5:R-:W-:Y:S01]  /*c400*/  MOV R11, UR5 ;  /* 0x00000005000b7c02 */ /* 0x020fe20008000f00 */
[----:B------:R-:W-:Y:S02]  /*c410*/  IMAD.U32 R10, RZ, RZ, UR4 ;  /* 0x00000004ff0a7e24 */ /* 0x000fe4000f8e00ff */
[----:B------:R-:W-:Y:S07]  /*c420*/  LEPC R20, `(.L_x_306) ;  /* 0x000000001014794e */ /* 0x000fee0000000000 */
[----:B--2---:R-:W-:Y:S05]  /*c430*/  CALL.ABS.NOINC R14 ;  /* 0x000000000e007343 */ /* 0x004fea0003c00000 */
.L_x_306:
[----:B------:R-:W-:Y:S05]  /*c440*/  WARPSYNC.ALL ;  /* 0x0000000000007948 */ /* 0x000fea0003800000 */
[----:B------:R-:W-:Y:S01]  /*c450*/  R2UR UR4, R2 ;  /* 0x00000000020472ca */ /* 0x000fe200000e0000 */
[----:B------:R-:W-:Y:S01]  /*c460*/  BSSY.RECONVERGENT B0, `(.L_x_307) ;  /* 0x0000072000007945 */ /* 0x000fe20003800200 */
[----:B------:R-:W-:Y:S11]  /*c470*/  ISETP.NE.AND P0, PT, R74, RZ, PT ;  /* 0x000000ff4a00720c */ /* 0x000ff60003f05270 */
[----:B-1-3--:R-:W1:Y:S02]  /*c480*/  LDTM.x16 R4, tmem[UR4+0x10] ;  /* 0x00001004000479ee */ /* 0x00ae640008240000 */
[C---:B-1----:R-:W-:Y:S01]  /*c490*/  FMUL R4, R27.reuse, R4 ;  /* 0x000000041b047220 */ /* 0x042fe20000400000 */
        /* <DEDUP_REMOVED lines=52> */
[----:B---3--:R-:W3:Y:S02]  /*c7e0*/  FENCE.VIEW.ASYNC.S ;  /* 0x00000000000073c6 */ /* 0x008ee40000000000 */
[----:B---3--:R-:W-:Y:S06]  /*c7f0*/  BAR.SYNC.DEFER_BLOCKING 0x1, 0x80 ;  /* 0x0042000000007b1d */ /* 0x008fec0000010000 */
[----:B------:R-:W-:Y:S05]  /*c800*/  @P0 BRA `(.L_x_308) ;  /* 0x0000000000dc0947 */ /* 0x000fea0003800000 */
[----:B------:R-:W3:Y:S01]  /*c810*/  LDCU.64 UR4, c[0x0][0x348] ;  /* 0x00006900ff0477ac */ /* 0x000ee20008000a00 */
[----:B------:R-:W-:Y:S01]  /*c820*/  R2UR UR10, R61 ;  /* 0x000000003d0a72ca */ /* 0x000fe200000e0000 */
[----:B------:R-:W-:Y:S01]  /*c830*/  VIADD R3, R78, 0x10 ;  /* 0x000000104e037836 */ /* 0x000fe20000000000 */
[----:B------:R-:W-:Y:S01]  /*c840*/  PLOP3.LUT P0, PT, PT, PT, PT, 0x80, 0x8 ;  /* 0x000000000008781c */ /* 0x000fe20003f0f070 */
[----:B---3--:R-:W-:Y:S10]  /*c850*/  UIADD3 UR8, UP0, UPT, UR4, 0x680, URZ ;  /* 0x0000068004087890 */ /* 0x008ff4000ff1e0ff */
[----:B------:R-:W-:Y:S02]  /*c860*/  UIADD3 UR4, UPT, UPT, UR10, 0x2200, URZ ;  /* 0x000022000a047890 */ /* 0x000fe4000fffe0ff */
[----:B------:R-:W-:Y:S11]  /*c870*/  UIADD3.X UR9, UPT, UPT, URZ, UR5, URZ, UP0, !UPT ;  /* 0x00000005ff097290 */ /* 0x000ff600087fe4ff */
[----:B------:R-:W-:Y:S01]  /*c880*/  @!UPT UIADD3 URZ, UPT, UPT, URZ, URZ, URZ ;  /* 0x000000fffffff290 */ /* 0x000fe2000fffe0ff */
.L_x_309:
        /* <DEDUP_REMOVED lines=8> */
[----:B---3--:R-:W-:Y:S05]  /*c910*/  @P0 BRA.U.ANY `(.L_x_309) ;  /* 0xfffffffd00dc0947 */ /* 0x008fea000393ffff */
[----:B------:R-:W-:Y:S01]  /*c920*/  PLOP3.LUT P0, PT, PT, PT, PT, 0x80, 0x8 ;  /* 0x000000000008781c */ /* 0x000fe20003f0f070 */
[----:B------:R-:W-:Y:S01]  /*c930*/  UIADD3 UR4, UPT, UPT, UR10, 0x2a00, URZ ;  /* 0x00002a000a047890 */ /* 0x000fe2000fffe0ff */
[----:B------:R-:W-:Y:S11]  /*c940*/  IADD3 R0, PT, PT, R79, 0x20, RZ ;  /* 0x000000204f007810 */ /* 0x000ff60007ffe0ff */
.L_x_310:
        /* <DEDUP_REMOVED lines=12> */
.L_x_311:
        /* <DEDUP_REMOVED lines=12> */
.L_x_312:
        /* <DEDUP_REMOVED lines=9> */
[----:B------:R0:W-:Y:S01]  /*cb60*/  UTMACMDFLUSH ;  /* 0x00000000000079b7 */ /* 0x0001e20000000000 */
[----:B------:R-:W-:Y:S04]  /*cb70*/  DEPBAR.LE SB0, 0x1 ;  /* 0x000080400000791a */ /* 0x000fe80000000000 */
.L_x_308:
[----:B------:R-:W-:Y:S05]  /*cb80*/  BSYNC.RECONVERGENT B0 ;  /* 0x0000000000007941 */ /* 0x000fea0003800200 */
.L_x_307:
[----:B------:R-:W-:Y:S01]  /*cb90*/  BAR.SYNC.DEFER_BLOCKING 0x1, 0x80 ;  /* 0x0042000000007b1d */ /* 0x000fe20000010000 */
[----:B------:R-:W-:Y:S01]  /*cba0*/  ISETP.NE.AND P2, PT, R82, RZ, PT ;  /* 0x000000ff5200720c */ /* 0x000fe20003f45270 */
[--C-:B------:R-:W-:Y:S02]  /*cbb0*/  IMAD R0, R84, 0x8, R61.reuse ;  /* 0x0000000854007824 */ /* 0x100fe400078e023d */
[C---:B------:R-:W-:Y:S05]  /*cbc0*/  VIADD R87, R88.reuse, 0x1 ;  /* 0x0000000158577836 */ /* 0x040fea0000000000 */
[C---:B------:R-:W-:Y:S04]  /*cbd0*/  ISETP.NE.AND P0, PT, R87.reuse, 0x4, PT ;  /* 0x000000045700780c */ /* 0x040fe80003f05270 */
[----:B------:R-:W-:Y:S01]  /*cbe0*/  SEL R87, R87, RZ, P0 ;  /* 0x000000ff57577207 */ /* 0x000fe20000000000 */
[----:B-1----:R-:W-:Y:S01]  /*cbf0*/  @P2 IMAD R4, R88, 0x8, R61 ;  /* 0x0000000858042824 */ /* 0x002fe200078e023d */
[----:B------:R-:W-:Y:S03]  /*cc00*/  @P2 SHF.L.U32 R3, RZ, 0x1f, RZ ;  /* 0x0000001fff032819 */ /* 0x000fe600000006ff */
[----:B------:R-:W-:Y:S05]  /*cc10*/  @P2 VIADD R4, R4, 0xa0 ;  /* 0x000000a004042836 */ /* 0x000fea0000000000 */
[----:B------:R-:W-:Y:S04]  /*cc20*/  @P2 PRMT R4, R62, 0x654, R4 ;  /* 0x000006543e042816 */ /* 0x000fe80000000004 */
[----:B------:R1:W-:Y:S01]  /*cc30*/  @P2 SYNCS.ARRIVE.TRANS64.RED.A1T0 RZ, [R4+URZ], RZ ;  /* 0x000000ff04ff29a7 */ /* 0x0003e200081004ff */
[----:B------:R-:W-:Y:S01]  /*cc40*/  BSSY B1, `(.L_x_313) ;  /* 0x0000024000017945 */ /* 0x000fe20003800000 */
[----:B------:R-:W3:Y:S02]  /*cc50*/  @P2 SYNCS.PHASECHK.TRANS64.TRYWAIT P1, [R0+URZ+0x80], R3 ;  /* 0x00008003000025a7 */ /* 0x000ee400080211ff */
[----:B---3--:R-:W-:Y:S01]  /*cc60*/  @P2 SEL R85, RZ, 0x1, !P1 ;  /* 0x00000001ff552807 */ /* 0x008fe20004800000 */
[----:B-1----:R-:W-:Y:S06]  /*cc70*/  @!P2 BRA `(.L_x_314) ;  /* 0x000000000080a947 */ /* 0x002fec0003800000 */
[----:B------:R-:W-:Y:S01]  /*cc80*/  ISETP.NE.AND P0, PT, R85, RZ, PT ;  /* 0x000000ff5500720c */ /* 0x000fe20003f05270 */
[----:B------:R-:W-:Y:S01]  /*cc90*/  BSSY B0, `(.L_x_315) ;  /* 0x0000009000007945 */ /* 0x000fe20003800000 */
[----:B------:R-:W-:Y:S11]  /*cca0*/  ISETP.NE.AND P2, PT, R86, RZ, PT ;  /* 0x000000ff5600720c */ /* 0x000ff60003f45270 */
[----:B------:R-:W-:Y:S02]  /*ccb0*/  @!UPT UIADD3 URZ, UPT, UPT, URZ, URZ, URZ ;  /* 0x000000fffffff290 */ /* 0x000fe4000fffe0ff */
[C---:B------:R-:W-:Y:S02]  /*ccc0*/  @P2 IMAD R4, R84.reuse, 0x2000, R73 ;  /* 0x0000200054042824 */ /* 0x040fe400078e0249 */
[----:B------:R-:W-:Y:S01]  /*ccd0*/  @P2 IMAD R3, R84, 0x2000, R81 ;  /* 0x0000200054032824 */ /* 0x000fe200078e0251 */
[----:B------:R-:W-:Y:S06]  /*cce0*/  @P0 BRA `(.L_x_316) ;  /* 0x00000000000c0947 */ /* 0x000fec0003800000 */
[----:B------:R-:W-:Y:S04]  /*ccf0*/  SHF.L.U32 R5, RZ, 0x1f, RZ ;  /* 0x0000001fff057819 */ /* 0x000fe800000006ff */
[----:B------:R-:W1:Y:S02]  /*cd00*/  SYNCS.PHASECHK.TRANS64.TRYWAIT P0, [R0+URZ+0x80], R5 ;  /* 0x00008005000075a7 */ /* 0x000e6400080011ff */
[----:B-1----:R-:W-:Y:S05]  /*cd10*/  @!P0 BRA `(.L_x_317) ;  /* 0x0000005c00908947 */ /* 0x002fea0003800000 */
.L_x_316:
[----:B------:R-:W-:Y:S05]  /*cd20*/  BSYNC B0 ;  /* 0x0000000000007941 */ /* 0x000fea0003800000 */
.L_x_315:
[----:B------:R-:W-:Y:S11]  /*cd30*/  ISETP.NE.AND P0, PT, R86, RZ, PT ;  /* 0x000000ff5600720c */ /* 0x000ff60003f05270 */
[----:B------:R-:W-:Y:S02]  /*cd40*/  @!UPT UIADD3 URZ, UPT, UPT, URZ, URZ, URZ ;  /* 0x000000fffffff290 */ /* 0x000fe4000fffe0ff */
[----:B------:R-:W3:Y:S01]  /*cd50*/  @P0 LDS R36, [R3] ;  /* 0x0000000003240984 */ /* 0x000ee20000000800 */
[C---:B-1----:R-:W-:Y:S03]  /*cd60*/  @P0 IMAD R0, R84.reuse, 0x2000, R71 ;  /* 0x0000200054000824 */ /* 0x042fe600078e0247 */
[----:B------:R-:W1:Y:S04]  /*cd70*/  @P0 LDS R40, [R3+0x200] ;  /* 0x0002000003280984 */ /* 0x000e680000000800 */
[----:B------:R-:W4:Y:S04]  /*cd80*/  @P0 LDS R44, [R3+0x400] ;  /* 0x00040000032c0984 */ /* 0x000f280000000800 */
[----:B------:R5:W1:Y:S04]  /*cd90*/  @P0 LDS R48, [R3+0x600] ;  /* 0x0006000003300984 */ /* 0x000a680000000800 */
[----:B------:R1:W1:Y:S04]  /*cda0*/  @P0 LDS R35, [R4] ;  /* 0x0000000004230984 */ /* 0x0002680000000800 */
[----:B------:R1:W1:Y:S04]  /*cdb0*/  @P0 LDS R39, [R4+0x200] ;  /* 0x0002000004270984 */ /* 0x0002680000000800 */
[----:B------:R1:W1:Y:S04]  /*cdc0*/  @P0 LDS R43, [R4+0x400] ;  /* 0x00040000042b0984 */ /* 0x0002680000000800 */
[----:B------:R1:W1:Y:S04]  /*cdd0*/  @P0 LDS R47, [R4+0x600] ;  /* 0x00060000042f0984 */ /* 0x0002680000000800 */
[----:B------:R1:W1:Y:S01]  /*cde0*/  @P0 LDS R37, [R0] ;  /* 0x0000000000250984 */ /* 0x0002620000000800 */
[C---:B-----5:R-:W-:Y:S03]  /*cdf0*/  @P0 LEA R3, R84.reuse, R76, 0xd ;  /* 0x0000004c54030211 */ /* 0x060fe600078e68ff */
[----:B------:R1:W1:Y:S01]  /*ce00*/  @P0 LDS R41, [R0+0x200] ;  /* 0x0002000000290984 */ /* 0x0002620000000800 */
[----:B------:R-:W-:Y:S03]  /*ce10*/  VIADD R84, R84, 0x1 ;  /* 0x0000000154547836 */ /* 0x000fe60000000000 */
[----:B------:R1:W1:Y:S04]  /*ce20*/  @P0 LDS R45, [R0+0x400] ;  /* 0x00040000002d0984 */ /* 0x0002680000000800 */
[----:B------:R1:W1:Y:S04]  /*ce30*/  @P0 LDS R49, [R0+0x600] ;  /* 0x0006000000310984 */ /* 0x0002680000000800 */
[----:B------:R1:W1:Y:S04]  /*ce40*/  @P0 LDS R38, [R3] ;  /* 0x0000000003260984 */ /* 0x0002680000000800 */
[----:B------:R1:W1:Y:S04]  /*ce50*/  @P0 LDS R42, [R3+0x200] ;  /* 0x00020000032a0984 */ /* 0x0002680000000800 */
[----:B------:R1:W1:Y:S04]  /*ce60*/  @P0 LDS R46, [R3+0x400] ;  /* 0x00040000032e0984 */ /* 0x0002680000000800 */
[----:B---34-:R1:W1:Y:S02]  /*ce70*/  @P0 LDS R50, [R3+0x600] ;  /* 0x0006000003320984 */ /* 0x0182640000000800 */
.L_x_314:
[----:B------:R-:W-:Y:S05]  /*ce80*/  BSYNC B1 ;  /* 0x0000000000017941 */ /* 0x000fea0003800000 */
.L_x_313:
[----:B-1----:R-:W-:Y:S05]  /*ce90*/  VIADD R0, R2, 0x20 ;  /* 0x0000002002007836 */ /* 0x002fea0000000000 */
[----:B------:R-:W-:Y:S04]  /*cea0*/  SHF.R.U32.HI R0, RZ, 0x15, R0 ;  /* 0x00000015ff007819 */ /* 0x000fe80000011600 */
[----:B------:R-:W-:Y:S11]  /*ceb0*/  LOP3.LUT P0, RZ, R0, 0x3, R59, 0x48, !PT ;  /* 0x0000000300ff7812 */ /* 0x000ff6000780483b */
[----:B------:R-:W-:Y:S02]  /*cec0*/  @!UPT UIADD3 URZ, UPT, UPT, URZ, URZ, URZ ;  /* 0x000000fffffff290 */ /* 0x000fe4000fffe0ff */
[----:B------:R-:W-:Y:S05]  /*ced0*/  @!P0 BRA `(.L_x_318) ;  /* 0x0000000000408947 */ /* 0x000fea0003800000 */
[----:B------:R-:W1:Y:S01]  /*cee0*/  LDCU.64 UR8, c[0x4][0xe8] ;  /* 0x01001d00ff0877ac */ /* 0x000e620008000a00 */
[----:B------:R-:W-:Y:S01]  /*cef0*/  MOV R15, 0x108 ;  /* 0x00000108000f7802 */ /* 0x000fe20000000f00 */
[----:B------:R-:W-:Y:S02]  /*cf00*/  HFMA2 R12, -RZ, RZ, 0, 5.9604644775390625e-08 ;  /* 0x00000001ff0c7431 */ /* 0x000fe400000001ff */
[----:B------:R-:W-:Y:S02]  /*cf10*/  IMAD.MOV.U32 R8, RZ, RZ, 0x192 ;  /* 0x00000192ff087424 */ /* 0x000fe400078e00ff */
[----:B------:R-:W-:Y:S01]  /*cf20*/  IMAD.MOV.U32 R13, RZ, RZ, RZ ;  /* 0x000000ffff0d7224 */ /* 0x000fe200078e00ff */
[----:B------:R-:W3:Y:S01]  /*cf30*/  LDCU.64 UR6, c[0x4][0xf0] ;  /* 0x01001e00ff0677ac */ /* 0x000ee20008000a00 */
[----:B------:R-:W4:Y:S01]  /*cf40*/  LDC.64 R14, c[0x4][R15] ;  /* 0x010000000f0e7b82 */ /* 0x000f220000000a00 */
[----:B------:R-:W5:Y:S01]  /*cf50*/  LDCU.64 UR4, c[0x4][0x60] ;  /* 0x01000c00ff0477ac */ /* 0x000f620008000a00 */
[----:B-1----:R-:W-:Y:S01]  /*cf60*/  MOV R5, UR9 ;  /* 0x0000000900057c02 */ /* 0x002fe20008000f00 */
[----:B------:R-:W-:Y:S01]  /*cf70*/  IMAD.U32 R4, RZ, RZ, UR8 ;  /* 0x00000008ff047e24 */ /* 0x000fe2000f8e00ff */
[----:B---3--:R-:W-:Y:S01]  /*cf80*/  MOV R7, UR7 ;  /* 0x0000000700077c02 */ /* 0x008fe20008000f00 */
[----:B------:R-:W-:Y:S01]  /*cf90*/  IMAD.U32 R6, RZ, RZ, UR6 ;  /* 0x00000006ff067e24 */ /* 0x000fe2000f8e00ff */
[----:B-----5:R-:W-:Y:S01]  /*cfa0*/  MOV R11, UR5 ;  /* 0x00000005000b7c02 */ /* 0x020fe20008000f00 */
[----:B------:R-:W-:Y:S02]  /*cfb0*/  IMAD.U32 R10, RZ, RZ, UR4 ;  /* 0x00000004ff0a7e24 */ /* 0x000fe4000f8e00ff */
[----:B------:R-:W-:Y:S07]  /*cfc0*/  LEPC R20, `(.L_x_318) ;  /* 0x000000001014794e */ /* 0x000fee0000000000 */
[----:B--2-4-:R-:W-:Y:S05]  /*cfd0*/  CALL.ABS.NOINC R14 ;  /* 0x000000000e007343 */ /* 0x014fea0003c00000 */
.L_x_318:
[----:B------:R-:W-:Y:S05]  /*cfe0*/  WARPSYNC.ALL ;  /* 0x0000000000007948 */ /* 0x000fea0003800000 */
[----:B------:R-:W-:Y:S01]  /*cff0*/  R2UR UR4, R2 ;  /* 0x00000000020472ca */ /* 0x000fe200000e0000 */
[----:B------:R-:W-:Y:S01]  /*d000*/  BSSY.RECONVERGENT B0, `(.L_x_319) ;  /* 0x0000072000007945 */ /* 0x000fe20003800200 */
[----:B------:R-:W-:Y:S11]  /*d010*/  ISETP.NE.AND P0, PT, R74, RZ, PT ;  /* 0x000000ff4a00720c */ /* 0x000ff60003f05270 */
[----:B------:R-:W1:Y:S02]  /*d020*/  LDTM.x16 R4, tmem[UR4+0x20] ;  /* 0x00002004000479ee */ /* 0x000e640008240000 */
        /* <DEDUP_REMOVED lines=64> */
.L_x_321:
        /* <DEDUP_REMOVED lines=12> */
.L_x_322:
        /* <DEDUP_REMOVED lines=12> */
.L_x_323:
        /* <DEDUP_REMOVED lines=12> */
.L_x_324:
        /* <DEDUP_REMOVED lines=11> */
.L_x_320:
[----:B------:R-:W-:Y:S05]  /*d720*/  BSYNC.RECONVERGENT B0 ;  /* 0x0000000000007941 */ /* 0x000fea0003800200 */
.L_x_319:
[----:B------:R-:W-:Y:S01]  /*d730*/  BAR.SYNC.DEFER_BLOCKING 0x1, 0x80 ;  /* 0x0042000000007b1d */ /* 0x000fe20000010000 */
[----:B------:R-:W-:Y:S01]  /*d740*/  ISETP.NE.AND P2, PT, R82, RZ, PT ;  /* 0x000000ff5200720c */ /* 0x000fe20003f45270 */
[--C-:B------:R-:W-:Y:S02]  /*d750*/  IMAD R0, R84, 0x8, R61.reuse ;  /* 0x0000000854007824 */ /* 0x100fe400078e023d */
[C---:B------:R-:W-:Y:S05]  /*d760*/  VIADD R88, R87.reuse, 0x1 ;  /* 0x0000000157587836 */ /* 0x040fea0000000000 */
[C---:B------:R-:W-:Y:S04]  /*d770*/  ISETP.NE.AND P0, PT, R88.reuse, 0x4, PT ;  /* 0x000000045800780c */ /* 0x040fe80003f05270 */
[----:B------:R-:W-:Y:S01]  /*d780*/  SEL R88, R88, RZ, P0 ;  /* 0x000000ff58587207 */ /* 0x000fe20000000000 */
[----:B-1----:R-:W-:Y:S01]  /*d790*/  @P2 IMAD R4, R87, 0x8, R61 ;  /* 0x0000000857042824 */ /* 0x002fe200078e023d */
[----:B------:R-:W-:Y:S01]  /*d7a0*/  @P2 SHF.L.U32 R3, RZ, 0x1f, RZ ;  /* 0x0000001fff032819 */ /* 0x000fe200000006ff */
[----:B------:R-:W-:Y:S02]  /*d7b0*/  IMAD.MOV.U32 R87, RZ, RZ, RZ ;  /* 0x000000ffff577224 */ /* 0x000fe400078e00ff */
        /* <DEDUP_REMOVED lines=17> */
.L_x_328:
[----:B------:R-:W-:Y:S05]  /*d8d0*/  BSYNC B0 ;  /* 0x0000000000007941 */ /* 0x000fea0003800000 */
.L_x_327:
        /* <DEDUP_REMOVED lines=12> */
[C---:B-----5:R-:W-:Y:S03]  /*d9a0*/  @P0 IMAD R3, R84.reuse, 0x2000, R76 ;  /* 0x0000200054030824 */ /* 0x060fe600078e024c */
[----:B------:R1:W1:Y:S01]  /*d9b0*/  @P0 LDS R41, [R0+0x200] ;  /* 0x0002000000290984 */ /* 0x0002620000000800 */
[----:B------:R-:W-:Y:S03]  /*d9c0*/  VIADD R84, R84, 0x1 ;  /* 0x0000000154547836 */ /* 0x000fe60000000000 */
[----:B------:R1:W1:Y:S04]  /*d9d0*/  @P0 LDS R45, [R0+0x400] ;  /* 0x00040000002d0984 */ /* 0x0002680000000800 */
[----:B------:R1:W1:Y:S04]  /*d9e0*/  @P0 LDS R49, [R0+0x600] ;  /* 0x0006000000310984 */ /* 0x0002680000000800 */
[----:B------:R1:W1:Y:S04]  /*d9f0*/  @P0 LDS R38, [R3] ;  /* 0x0000000003260984 */ /* 0x0002680000000800 */
[----:B------:R1:W1:Y:S04]  /*da00*/  @P0 LDS R42, [R3+0x200] ;  /* 0x00020000032a0984 */ /* 0x0002680000000800 */
[----:B------:R1:W1:Y:S04]  /*da10*/  @P0 LDS R46, [R3+0x400] ;  /* 0x00040000032e0984 */ /* 0x0002680000000800 */
[----:B------:R1:W1:Y:S01]  /*da20*/  @P0 LDS R50, [R3+0x600] ;  /* 0x0006000003320984 */ /* 0x0002620000000800 */
[C---:B------:R-:W-:Y:S04]  /*da30*/  ISETP.NE.AND P0, PT, R84.reuse, 0x4, PT ;  /* 0x000000045400780c */ /* 0x040fe80003f05270 */
[----:B------:R-:W-:Y:S02]  /*da40*/  SEL R84, R84, RZ, P0 ;  /* 0x000000ff54547207 */ /* 0x000fe40000000000 */
[----:B---34-:R-:W-:Y:S02]  /*da50*/  SEL R87, RZ, 0x1, P0 ;  /* 0x00000001ff577807 */ /* 0x018fe40000000000 */
.L_x_326:
[----:B------:R-:W-:Y:S05]  /*da60*/  BSYNC B1 ;  /* 0x0000000000017941 */ /* 0x000fea0003800000 */
.L_x_325:
        /* <DEDUP_REMOVED lines=21> */
.L_x_330:
        /* <DEDUP_REMOVED lines=69> */
.L_x_333:
        /* <DEDUP_REMOVED lines=12> */
.L_x_334:
        /* <DEDUP_REMOVED lines=12> */
.L_x_335:
        /* <DEDUP_REMOVED lines=12> */
.L_x_336:
        /* <DEDUP_REMOVED lines=11> */
.L_x_332:
[----:B------:R-:W-:Y:S05]  /*e300*/  BSYNC.RECONVERGENT B0 ;  /* 0x0000000000007941 */ /* 0x000fea0003800200 */
.L_x_331:
[----:B------:R-:W-:Y:S01]  /*e310*/  BAR.SYNC.DEFER_BLOCKING 0x1, 0x80 ;  /* 0x0042000000007b1d */ /* 0x000fe20000010000 */
[----:B------:R-:W-:Y:S01]  /*e320*/  ISETP.NE.AND P2, PT, R82, RZ, PT ;  /* 0x000000ff5200720c */ /* 0x000fe20003f45270 */
[--C-:B------:R-:W-:Y:S11]  /*e330*/  IMAD R0, R84, 0x8, R61.reuse ;  /* 0x0000000854007824 */ /* 0x100ff600078e023d */
[----:B------:R-:W-:Y:S01]  /*e340*/  @!UPT UIADD3 URZ, UPT, UPT, URZ, URZ, URZ ;  /* 0x000000fffffff290 */ /* 0x000fe2000fffe0ff */
[C---:B-1----:R-:W-:Y:S01]  /*e350*/  @P2 IMAD R4, R88.reuse, 0x8, R61 ;  /* 0x0000000858042824 */ /* 0x042fe200078e023d */
[----:B------:R-:W-:Y:S01]  /*e360*/  @P2 SHF.L.U32 R3, R87, 0x1f, RZ ;  /* 0x0000001f57032819 */ /* 0x000fe200000006ff */
[----:B------:R-:W-:Y:S02]  /*e370*/  VIADD R88, R88, 0x1 ;  /* 0x0000000158587836 */ /* 0x000fe40000000000 */
[----:B------:R-:W-:Y:S03]  /*e380*/  @P2 VIADD R4, R4, 0xa0 ;  /* 0x000000a004042836 */ /* 0x000fe60000000000 */
[----:B------:R-:W-:Y:S02]  /*e390*/  ISETP.NE.AND P0, PT, R88, 0x4, PT ;  /* 0x000000045800780c */ /* 0x000fe40003f05270 */
[----:B------:R-:W-:Y:S02]  /*e3a0*/  @P2 PRMT R4, R62, 0x654, R4 ;  /* 0x000006543e042816 */ /* 0x000fe40000000004 */
[----:B------:R-:W-:Y:S02]  /*e3b0*/  SEL R88, R88, RZ, P0 ;  /* 0x000000ff58587207 */ /* 0x000fe40000000000 */
        /* <DEDUP_REMOVED lines=12> */
[----:B------:R-:W-:Y:S04]  /*e480*/  SHF.L.U32 R5, R87, 0x1f, RZ ;  /* 0x0000001f57057819 */ /* 0x000fe800000006ff */
[----:B------:R-:W1:Y:S02]  /*e490*/  SYNCS.PHASECHK.TRANS64.TRYWAIT P0, [R0+URZ+0x80], R5 ;  /* 0x00008005000075a7 */ /* 0x000e6400080011ff */
[----:B-1----:R-:W-:Y:S05]  /*e4a0*/  @!P0 BRA `(.L_x_341) ;  /* 0x0000004400d48947 */ /* 0x002fea0003800000 */
.L_x_340:
[----:B------:R-:W-:Y:S05]  /*e4b0*/  BSYNC B0 ;  /* 0x0000000000007941 */ /* 0x000fea0003800000 */
.L_x_339:
[----:B------:R-:W-:Y:S11]  /*e4c0*/  ISETP.NE.AND P0, PT, R86, RZ, PT ;  /* 0x000000ff5600720c */ /* 0x000ff60003f05270 */
[----:B------:R-:W-:Y:S02]  /*e4d0*/  @!UPT UIADD3 URZ, UPT, UPT, URZ, URZ, URZ ;  /* 0x000000fffffff290 */ /* 0x000fe4000fffe0ff */
[----:B------:R-:W3:Y:S01]  /*e4e0*/  @P0 LDS R36, [R3] ;  /* 0x0000000003240984 */ /* 0x000ee20000000800 */
[C---:B-1----:R-:W-:Y:S03]  /*e4f0*/  @P0 IMAD R0, R84.reuse, 0x2000, R71 ;  /* 0x0000200054000824 */ /* 0x042fe600078e0247 */
[----:B------:R-:W1:Y:S04]  /*e500*/  @P0 LDS R40, [R3+0x200] ;  /* 0x0002000003280984 */ /* 0x000e680000000800 */
[----:B------:R-:W4:Y:S04]  /*e510*/  @P0 LDS R44, [R3+0x400] ;  /* 0x00040000032c0984 */ /* 0x000f280000000800 */
[----:B------:R5:W1:Y:S04]  /*e520*/  @P0 LDS R48, [R3+0x600] ;  /* 0x0006000003300984 */ /* 0x000a680000000800 */
[----:B------:R-:W1:Y:S04]  /*e530*/  @P0 LDS R35, [R4] ;  /* 0x0000000004230984 */ /* 0x000e680000000800 */
[----:B------:R-:W1:Y:S04]  /*e540*/  @P0 LDS R39, [R4+0x200] ;  /* 0x0002000004270984 */ /* 0x000e680000000800 */
[----:B------:R-:W1:Y:S04]  /*e550*/  @P0 LDS R43, [R4+0x400] ;  /* 0x00040000042b0984 */ /* 0x000e680000000800 */
[----:B------:R-:W1:Y:S04]  /*e560*/  @P0 LDS R47, [R4+0x600] ;  /* 0x00060000042f0984 */ /* 0x000e680000000800 */
[----:B------:R-:W1:Y:S01]  /*e570*/  @P0 LDS R37, [R0] ;  /* 0x0000000000250984 */ /* 0x000e620000000800 */
[C---:B-----5:R-:W-:Y:S03]  /*e580*/  @P0 IMAD R3, R84.reuse, 0x2000, R76 ;  /* 0x0000200054030824 */ /* 0x060fe600078e024c */
[----:B------:R-:W1:Y:S01]  /*e590*/  @P0 LDS R41, [R0+0x200] ;  /* 0x0002000000290984 */ /* 0x000e620000000800 */
[----:B------:R-:W-:Y:S03]  /*e5a0*/  VIADD R84, R84, 0x1 ;  /* 0x0000000154547836 */ /* 0x000fe60000000000 */
[----:B------:R-:W1:Y:S04]  /*e5b0*/  @P0 LDS R45, [R0+0x400] ;  /* 0x00040000002d0984 */ /* 0x000e680000000800 */
[----:B------:R5:W1:Y:S04]  /*e5c0*/  @P0 LDS R49, [R0+0x600] ;  /* 0x0006000000310984 */ /* 0x000a680000000800 */
[----:B------:R1:W1:Y:S04]  /*e5d0*/  @P0 LDS R38, [R3] ;  /* 0x0000000003260984 */ /* 0x0002680000000800 */
[----:B------:R1:W1:Y:S04]  /*e5e0*/  @P0 LDS R42, [R3+0x200] ;  /* 0x00020000032a0984 */ /* 0x0002680000000800 */
[----:B------:R1:W1:Y:S04]  /*e5f0*/  @P0 LDS R46, [R3+0x400] ;  /* 0x00040000032e0984 */ /* 0x0002680000000800 */
[----:B------:R1:W1:Y:S01]  /*e600*/  @P0 LDS R50, [R3+0x600] ;  /* 0x0006000003320984 */ /* 0x0002620000000800 */
[C---:B------:R-:W-:Y:S04]  /*e610*/  ISETP.NE.AND P0, PT, R84.reuse, 0x4, PT ;  /* 0x000000045400780c */ /* 0x040fe80003f05270 */
[----:B------:R-:W-:Y:S02]  /*e620*/  SEL R84, R84, RZ, P0 ;  /* 0x000000ff54547207 */ /* 0x000fe40000000000 */
[----:B-----5:R-:W-:Y:S04]  /*e630*/  SEL R0, RZ, 0x1, P0 ;  /* 0x00000001ff007807 */ /* 0x020fe80000000000 */
[----:B---34-:R-:W-:Y:S02]  /*e640*/  LOP3.LUT R87, R87, R0, RZ, 0x3c, !PT ;  /* 0x0000000057577212 */ /* 0x018fe400078e3cff */
.L_x_338:
[----:B------:R-:W-:Y:S05]  /*e650*/  BSYNC B1 ;  /* 0x0000000000017941 */ /* 0x000fea0003800000 */
.L_x_337:
[----:B------:R-:W-:Y:S05]  /*e660*/  VIADD R0, R2, 0x40 ;  /* 0x0000004002007836 */ /* 0x000fea0000000000 */
[----:B------:R-:W-:Y:S04]  /*e670*/  SHF.R.U32.HI R0, RZ, 0x15, R0 ;  /* 0x00000015ff007819 */ /* 0x000fe80000011600 */
[----:B------:R-:W-:Y:S11]  /*e680*/  LOP3.LUT P0, RZ, R0, 0x3, R59, 0x48, !PT ;  /* 0x0000000300ff7812 */ /* 0x000ff6000780483b */
[----:B------:R-:W-:Y:S02]  /*e690*/  @!UPT UIADD3 URZ, UPT, UPT, URZ, URZ, URZ ;  /* 0x000000fffffff290 */ /* 0x000fe4000fffe0ff */
[----:B------:R-:W-:Y:S05]  /*e6a0*/  @!P0 BRA `(.L_x_342) ;  /* 0x0000000000408947 */ /* 0x000fea0003800000 */
[----:B------:R-:W3:Y:S01]  /*e6b0*/  LDCU.64 UR8, c[0x4][0xe8] ;  /* 0x01001d00ff0877ac */ /* 0x000ee20008000a00 */
[----:B------:R-:W-:Y:S01]  /*e6c0*/  MOV R15, 0x108 ;  /* 0x00000108000f7802 */ /* 0x000fe20000000f00 */
[----:B------:R-:W-:Y:S02]  /*e6d0*/  HFMA2 R12, -RZ, RZ, 0, 5.9604644775390625e-08 ;  /* 0x00000001ff0c7431 */ /* 0x000fe400000001ff */
[----:B------:R-:W-:Y:S02]  /*e6e0*/  IMAD.MOV.U32 R8, RZ, RZ, 0x192 ;  /* 0x00000192ff087424 */ /* 0x000fe400078e00ff */
[----:B------:R-:W-:Y:S01]  /*e6f0*/  IMAD.MOV.U32 R13, RZ, RZ, RZ ;  /* 0x000000ffff0d7224 */ /* 0x000fe200078e00ff */
[----:B------:R-:W4:Y:S01]  /*e700*/  LDCU.64 UR6, c[0x4][0xf0] ;  /* 0x01001e00ff0677ac */ /* 0x000f220008000a00 */
[----:B------:R-:W1:Y:S01]  /*e710*/  LDC.64 R14, c[0x4][R15] ;  /* 0x010000000f0e7b82 */ /* 0x000e620000000a00 */
[----:B------:R-:W5:Y:S01]  /*e720*/  LDCU.64 UR4, c[0x4][0x60] ;  /* 0x01000c00ff0477ac */ /* 0x000f620008000a00 */
[----:B---3--:R-:W-:Y:S01]  /*e730*/  MOV R5, UR9 ;  /* 0x0000000900057c02 */ /* 0x008fe20008000f00 */
[----:B------:R-:W-:Y:S01]  /*e740*/  IMAD.U32 R4, RZ, RZ, UR8 ;  /* 0x00000008ff047e24 */ /* 0x000fe2000f8e00ff */
[----:B----4-:R-:W-:Y:S01]  /*e750*/  MOV R7, UR7 ;  /* 0x0000000700077c02 */ /* 0x010fe20008000f00 */
[----:B------:R-:W-:Y:S01]  /*e760*/  IMAD.U32 R6, RZ, RZ, UR6 ;  /* 0x00000006ff067e24 */ /* 0x000fe2000f8e00ff */
[----:B-----5:R-:W-:Y:S01]  /*e770*/  MOV R11, UR5 ;  /* 0x00000005000b7c02 */ /* 0x020fe20008000f00 */
[----:B------:R-:W-:Y:S02]  /*e780*/  IMAD.U32 R10, RZ, RZ, UR4 ;  /* 0x00000004ff0a7e24 */ /* 0x000fe4000f8e00ff */
[----:B------:R-:W-:Y:S07]  /*e790*/  LEPC R20, `(.L_x_342) ;  /* 0x000000001014794e */ /* 0x000fee0000000000 */
[----:B-12---:R-:W-:Y:S05]  /*e7a0*/  CALL.ABS.NOINC R14 ;  /* 0x000000000e007343 */ /* 0x006fea0003c00000 */
.L_x_342:
[----:B------:R-:W-:Y:S05]  /*e7b0*/  WARPSYNC.ALL ;  /* 0x0000000000007948 */ /* 0x000fea0003800000 */
[----:B------:R-:W-:Y:S01]  /*e7c0*/  R2UR UR4, R2 ;  /* 0x00000000020472ca */ /* 0x000fe200000e0000 */
[----:B------:R-:W-:Y:S01]  /*e7d0*/  BSSY.RECONVERGENT B0, `(.L_x_343) ;  /* 0x0000075000007945 */ /* 0x000fe20003800200 */
[----:B------:R-:W-:Y:S11]  /*e7e0*/  ISETP.NE.AND P0, PT, R74, RZ, PT ;  /* 0x000000ff4a00720c */ /* 0x000ff60003f05270 */
[----:B------:R-:W3:Y:S02]  /*e7f0*/  LDTM.x16 R4, tmem[UR4+0x40] ;  /* 0x00004004000479ee */ /* 0x000ee40008240000 */
[C---:B---3--:R-:W-:Y:S01]  /*e800*/  FMUL R4, R27.reuse, R4 ;  /* 0x000000041b047220 */ /* 0x048fe20000400000 */
[C---:B------:R-:W-:Y:S01]  /*e810*/  FMUL R5, R27.reuse, R5 ;  /* 0x000000051b057220 */ /* 0x040fe20000400000 */
[C---:B------:R-:W-:Y:S01]  /*e820*/  FMUL R6, R27.reuse, R6 ;  /* 0x000000061b067220 */ /* 0x040fe20000400000 */
[C---:B------:R-:W-:Y:S01]  /*e830*/  FMUL R7, R27.reuse, R7 ;  /* 0x000000071b077220 */ /* 0x040fe20000400000 */
[C---:B-1----:R-:W-:Y:S01]  /*e840*/  FFMA R4, R34.reuse, R35, R4 ;  /* 0x0000002322047223 */ /* 0x042fe20000000004 */
        /* <DEDUP_REMOVED lines=52> */
[----:B------:R-:W-:Y:S01]  /*eb90*/  PLOP3.LUT P0, PT, PT, PT, PT, 0x80, 0x8 ;  /* 0x000000000008781c */ /* 0x000fe20003f0f070 */
[----:B------:R-:W-:Y:S01]  /*eba0*/  VIADD R3, R78, 0x40 ;  /* 0x000000404e037836 */ /* 0x000fe20000000000 */
[----:B------:R-:W-:Y:S01]  /*ebb0*/  IADD3 R64, PT, PT, R61, 0x200, RZ ;  /* 0x000002003d407810 */ /* 0x000fe20007ffe0ff */
[----:B---3--:R-:W-:Y:S04]  /*ebc0*/  UIADD3 UR8, UP0, UPT, UR4, 0x680, URZ ;  /* 0x0000068004087890 */ /* 0x008fe8000ff1e0ff */
[----:B------:R-:W-:Y:S11]  /*ebd0*/  UIADD3.X UR9, UPT, UPT, URZ, UR5, URZ, UP0, !UPT ;  /* 0x00000005ff097290 */ /* 0x000ff600087fe4ff */
[----:B------:R-:W-:Y:S01]  /*ebe0*/  @!UPT UIADD3 URZ, UPT, UPT, URZ, URZ, URZ ;  /* 0x000000fffffff290 */ /* 0x000fe2000fffe0ff */
.L_x_345:
        /* <DEDUP_REMOVED lines=10> */
[----:B---3--:R-:W-:Y:S05]  /*ec90*/  @P0 BRA.U.ANY `(.L_x_345) ;  /* 0xfffffffd00d40947 */ /* 0x008fea000393ffff */
[----:B------:R-:W-:Y:S01]  /*eca0*/  R2UR UR10, R61 ;  /* 0x000000003d0a72ca */ /* 0x000fe200000e0000 */
[----:B------:R-:W-:Y:S01]  /*ecb0*/  VIADD R0, R79, 0x20 ;  /* 0x000000204f007836 */ /* 0x000fe20000000000 */
[----:B------:R-:W-:Y:S11]  /*ecc0*/  PLOP3.LUT P0, PT, PT, PT, PT, 0x80, 0x8 ;  /* 0x000000000008781c */ /* 0x000ff60003f0f070 */
[----:B------:R-:W-:Y:S11]  /*ecd0*/  UIADD3 UR4, UPT, UPT, UR10, 0xa00, URZ ;  /* 0x00000a000a047890 */ /* 0x000ff6000fffe0ff */
[----:B------:R-:W-:Y:S01]  /*ece0*/  @!UPT UIADD3 URZ, UPT, UPT, URZ, URZ, URZ ;  /* 0x000000fffffff290 */ /* 0x000fe2000fffe0ff */
.L_x_346:
        /* <DEDUP_REMOVED lines=12> */
.L_x_347:
        /* <DEDUP_REMOVED lines=12> */
.L_x_348:
        /* <DEDUP_REMOVED lines=11> */
.L_x_344:
[----:B------:R-:W-:Y:S05]  /*ef20*/  BSYNC.RECONVERGENT B0 ;  /* 0x0000000000007941 */ /* 0x000fea0003800200 */
.L_x_343:
        /* <DEDUP_REMOVED lines=26> */
.L_x_352:
[----:B------:R-:W-:Y:S05]  /*f0d0*/  BSYNC B0 ;  /* 0x0000000000007941 */ /* 0x000fea0003800000 */
.L_x_351:
        /* <DEDUP_REMOVED lines=25> */
.L_x_350:
[----:B------:R-:W-:Y:S05]  /*f270*/  BSYNC B1 ;  /* 0x0000000000017941 */ /* 0x000fea0003800000 */
.L_x_349:
        /* <DEDUP_REMOVED lines=21> */
.L_x_354:
        /* <DEDUP_REMOVED lines=69> */
.L_x_357:
        /* <DEDUP_REMOVED lines=12> */
.L_x_358:
        /* <DEDUP_REMOVED lines=12> */
.L_x_359:
        /* <DEDUP_REMOVED lines=12> */
.L_x_360:
        /* <DEDUP_REMOVED lines=11> */
.L_x_356:
[----:B------:R-:W-:Y:S05]  /*fb10*/  BSYNC.RECONVERGENT B0 ;  /* 0x0000000000007941 */ /* 0x000fea0003800200 */
.L_x_355:
        /* <DEDUP_REMOVED lines=26> */
.L_x_364:
[----:B------:R-:W-:Y:S05]  /*fcc0*/  BSYNC B0 ;  /* 0x0000000000007941 */ /* 0x000fea0003800000 */
.L_x_363:
        /* <DEDUP_REMOVED lines=25> */
.L_x_362:
[----:B------:R-:W-:Y:S05]  /*fe60*/  BSYNC B1 ;  /* 0x0000000000017941 */ /* 0x000fea0003800000 */
.L_x_361:
        /* <DEDUP_REMOVED lines=21> */
.L_x_366:
        /* <DEDUP_REMOVED lines=69> */
.L_x_369:
        /* <DEDUP_REMOVED lines=12> */
.L_x_370:
        /* <DEDUP_REMOVED lines=12> */
.L_x_371:
        /* <DEDUP_REMOVED lines=12> */
.L_x_372:
        /* <DEDUP_REMOVED lines=11> */
.L_x_368:
[----:B------:R-:W-:Y:S05]  /*10700*/  BSYNC.RECONVERGENT B0 ;  /* 0x0000000000007941 */ /* 0x000fea0003800200 */
.L_x_367:
        /* <DEDUP_REMOVED lines=26> */
.L_x_376:
[----:B------:R-:W-:Y:S05]  /*108b0*/  BSYNC B0 ;  /* 0x0000000000007941 */ /* 0x000fea0003800000 */
.L_x_375:
[----:B------:R-:W-:Y:S11]  /*108c0*/  ISETP.NE.AND P0, PT, R86, RZ, PT ;  /* 0x000000ff5600720c */ /* 0x000ff60003f05270 */
[----:B------:R-:W-:Y:S02]  /*108d0*/  @!UPT UIADD3 URZ, UPT, UPT, URZ, URZ, URZ ;  /* 0x000000fffffff290 */ /* 0x000fe4000fffe0ff */
[----:B------:R3:W4:Y:S01]  /*108e0*/  @P0 LDS R35, [R4] ;  /* 0x0000000004230984 */ /* 0x0007220000000800 */
[C---:B-1----:R-:W-:Y:S01]  /*108f0*/  @P0 IMAD R0, R84.reuse, 0x2000, R71 ;  /* 0x0000200054000824 */ /* 0x042fe200078e0247 */
[----:B------:R-:W-:Y:S02]  /*10900*/  @P0 LEA R84, R84, R76, 0xd ;  /* 0x0000004c54540211 */ /* 0x000fe400078e68ff */
        /* <DEDUP_REMOVED lines=14> */
[----:B----4-:R3:W1:Y:S02]  /*109f0*/  @P0 LDS R50, [R84+0x600] ;  /* 0x0006000054320984 */ /* 0x0106640000000800 */
.L_x_374:
[----:B------:R-:W-:Y:S05]  /*10a00*/  BSYNC B1 ;  /* 0x0000000000017941 */ /* 0x000fea0003800000 */
.L_x_373:
[----:B---3--:R-:W-:Y:S05]  /*10a10*/  VIADD R0, R2, 0x70 ;  /* 0x0000007002007836 */ /* 0x008fea0000000000 */
        /* <DEDUP_REMOVED lines=20> */
.L_x_378:
[----:B------:R-:W-:Y:S05]  /*10b60*/  WARPSYNC.ALL ;  /* 0x0000000000007948 */ /* 0x000fea0003800000 */
[----:B------:R-:W-:Y:S01]  /*10b70*/  R2UR UR4, R2 ;  /* 0x00000000020472ca */ /* 0x000fe200000e0000 */
[----:B------:R-:W-:Y:S01]  /*10b80*/  BSSY.RECONVERGENT B0, `(.L_x_379) ;  /* 0x0000077000007945 */ /* 0x000fe20003800200 */
[----:B------:R-:W-:Y:S02]  /*10b90*/  IADD3 R0, PT, PT, R83, 0x110, RZ ;  /* 0x0000011053007810 */ /* 0x000fe40007ffe0ff */
[----:B------:R-:W-:Y:S02]  /*10ba0*/  ISETP.NE.AND P0, PT, R74, RZ, PT ;  /* 0x000000ff4a00720c */ /* 0x000fe40003f05270 */
[----:B------:R-:W-:Y:S02]  /*10bb0*/  LOP3.LUT R0, R0, 0xfefffff8, RZ, 0xc0, !PT ;  /* 0xfefffff800007812 */ /* 0x000fe400078ec0ff */
[----:B------:R-:W-:Y:S05]  /*10bc0*/  IADD3 R32, PT, PT, R32, 0x1, RZ ;  /* 0x0000000120207810 */ /* 0x000fea0007ffe0ff */
[----:B------:R-:W3:Y:S01]  /*10bd0*/  LDTM.x16 R4, tmem[UR4+0x70] ;  /* 0x00007004000479ee */ /* 0x000ee20008240000 */
[----:B------:R-:W-:Y:S01]  /*10be0*/  NOP ;  /* 0x0000000000007918 */ /* 0x000fe20000000000 */
[----:B---3--:R3:W-:Y:S01]  /*10bf0*/  SYNCS.ARRIVE.TRANS64.RED.A1T0 RZ, [R0+URZ], RZ ;  /* 0x000000ff00ff79a7 */ /* 0x0087e200081004ff */
[C---:B------:R-:W-:Y:S01]  /*10c00*/  FMUL R4, R27.reuse, R4 ;  /* 0x000000041b047220 */ /* 0x040fe20000400000 */
[C---:B------:R-:W-:Y:S01]  /*10c10*/  FMUL R5, R27.reuse, R5 ;  /* 0x000000051b057220 */ /* 0x040fe20000400000 */
[C---:B------:R-:W-:Y:S01]  /*10c20*/  FMUL R6, R27.reuse, R6 ;  /* 0x000000061b067220 */ /* 0x040fe20000400000 */
[C---:B------:R-:W-:Y:S01]  /*10c30*/  FMUL R7, R27.reuse, R7 ;  /* 0x000000071b077220 */ /* 0x040fe20000400000 */
[C---:B------:R-:W-:Y:S01]  /*10c40*/  FFMA R4, R34.reuse, R35, R4 ;  /* 0x0000002322047223 */ /* 0x040fe20000000004 */
[C---:B-1----:R-:W-:Y:S01]  /*10c50*/  FFMA R5, R34.reuse, R36, R5 ;  /* 0x0000002422057223 */ /* 0x042fe20000000005 */
        /* <DEDUP_REMOVED lines=47> */
[----:B-1----:R-:W1:Y:S02]  /*10f50*/  FENCE.VIEW.ASYNC.S ;  /* 0x00000000000073c6 */ /* 0x002e640000000000 */
[----:B-1----:R-:W-:Y:S06]  /*10f60*/  BAR.SYNC.DEFER_BLOCKING 0x1, 0x80 ;  /* 0x0042000000007b1d */ /* 0x002fec0000010000 */
[----:B------:R-:W-:Y:S05]  /*10f70*/  @P0 BRA `(.L_x_380) ;  /* 0x0000000000dc0947 */ /* 0x000fea0003800000 */
[----:B------:R-:W1:Y:S01]  /*10f80*/  LDCU.64 UR4, c[0x0][0x348] ;  /* 0x00006900ff0477ac */ /* 0x000e620008000a00 */
[----:B------:R-:W-:Y:S01]  /*10f90*/  R2UR UR10, R61 ;  /* 0x000000003d0a72ca */ /* 0x000fe200000e0000 */
[----:B------:R-:W-:Y:S01]  /*10fa0*/  VIADD R78, R78, 0x70 ;  /* 0x000000704e4e7836 */ /* 0x000fe20000000000 */
[----:B------:R-:W-:Y:S01]  /*10fb0*/  PLOP3.LUT P0, PT, PT, PT, PT, 0x80, 0x8 ;  /* 0x000000000008781c */ /* 0x000fe20003f0f070 */
[----:B-1----:R-:W-:Y:S10]  /*10fc0*/  UIADD3 UR8, UP0, UPT, UR4, 0x680, URZ ;  /* 0x0000068004087890 */ /* 0x002ff4000ff1e0ff */
[----:B------:R-:W-:Y:S02]  /*10fd0*/  UIADD3 UR4, UPT, UPT, UR10, 0x6200, URZ ;  /* 0x000062000a047890 */ /* 0x000fe4000fffe0ff */
[----:B------:R-:W-:Y:S11]  /*10fe0*/  UIADD3.X UR9, UPT, UPT, URZ, UR5, URZ, UP0, !UPT ;  /* 0x00000005ff097290 */ /* 0x000ff600087fe4ff */
[----:B------:R-:W-:Y:S01]  /*10ff0*/  @!UPT UIADD3 URZ, UPT, UPT, URZ, URZ, URZ ;  /* 0x000000fffffff290 */ /* 0x000fe2000fffe0ff */
.L_x_381:
        /* <DEDUP_REMOVED lines=11> */
[----:B---3--:R-:W-:Y:S11]  /*110b0*/  IADD3 R0, PT, PT, R79, 0x20, RZ ;  /* 0x000000204f007810 */ /* 0x008ff60007ffe0ff */
.L_x_382:
        /* <DEDUP_REMOVED lines=12> */
.L_x_383:
        /* <DEDUP_REMOVED lines=12> */
.L_x_384:
        /* <DEDUP_REMOVED lines=11> */
.L_x_380:
[----:B------:R-:W-:Y:S05]  /*112f0*/  BSYNC.RECONVERGENT B0 ;  /* 0x0000000000007941 */ /* 0x000fea0003800200 */
.L_x_379:
[----:B------:R-:W-:Y:S01]  /*11300*/  BAR.SYNC.DEFER_BLOCKING 0x1, 0x80 ;  /* 0x0042000000007b1d */ /* 0x000fe20000010000 */
[----:B------:R-:W-:Y:S05]  /*11310*/  ISETP.NE.AND P0, PT, R68, -0x8, PT ;  /* 0xfffffff84400780c */ /* 0x000fea0003f05270 */
[----:B------:R-:W-:Y:S08]  /*11320*/  BSSY.RECONVERGENT B0, `(.L_x_385) ;  /* 0x000000b000007945 */ /* 0x000ff00003800200 */
[----:B------:R-:W-:Y:S05]  /*11330*/  @!P0 BRA `(.L_x_386) ;  /* 0x0000000000248947 */ /* 0x000fea0003800000 */
[----:B------:R-:W-:Y:S11]  /*11340*/  ISETP.NE.AND P1, PT, R82, RZ, PT ;  /* 0x000000ff5200720c */ /* 0x000ff60003f25270 */
[----:B------:R-:W-:Y:S02]  /*11350*/  @!UPT UIADD3 URZ, UPT, UPT, URZ, URZ, URZ ;  /* 0x000000fffffff290 */ /* 0x000fe4000fffe0ff */
[C---:B---3--:R-:W-:Y:S02]  /*11360*/  @P1 IMAD R0, R88.reuse, 0x8, R61 ;  /* 0x0000000858001824 */ /* 0x048fe400078e023d */
[----:B------:R-:W-:Y:S02]  /*11370*/  VIADD R88, R88, 0x1 ;  /* 0x0000000158587836 */ /* 0x000fe40000000000 */
[----:B------:R-:W-:Y:S03]  /*11380*/  @P1 VIADD R0, R0, 0xa0 ;  /* 0x000000a000001836 */ /* 0x000fe60000000000 */
[----:B------:R-:W-:Y:S02]  /*11390*/  ISETP.NE.AND P0, PT, R88, 0x4, PT ;  /* 0x000000045800780c */ /* 0x000fe40003f05270 */
[----:B------:R-:W-:Y:S02]  /*113a0*/  @P1 PRMT R0, R62, 0x654, R0 ;  /* 0x000006543e001816 */ /* 0x000fe40000000000 */
[----:B------:R-:W-:Y:S02]  /*113b0*/  SEL R88, R88, RZ, P0 ;  /* 0x000000ff58587207 */ /* 0x000fe40000000000 */
[----:B------:R1:W-:Y:S07]  /*113c0*/  @P1 SYNCS.ARRIVE.TRANS64.RED.A1T0 RZ, [R0+URZ], RZ ;  /* 0x000000ff00ff19a7 */ /* 0x0003ee00081004ff */
.L_x_386:
[----:B------:R-:W-:Y:S05]  /*113d0*/  BSYNC.RECONVERGENT B0 ;  /* 0x0000000000007941 */ /* 0x000fea0003800200 */
.L_x_385:
[----:B------:R-:W-:Y:S01]  /*113e0*/  ISETP.NE.AND P2, PT, R75, RZ, PT ;  /* 0x000000ff4b00720c */ /* 0x000fe20003f45270 */
[----:B------:R-:W-:Y:S01]  /*113f0*/  VIADD R68, R68, 0x8 ;  /* 0x0000000844447836 */ /* 0x000fe20000000000 */
[----:B------:R-:W-:Y:S01]  /*11400*/  ISETP.NE.AND P0, PT, R80, 0x2, PT ;  /* 0x000000025000780c */ /* 0x000fe20003f05270 */
[----:B------:R-:W-:Y:S01]  /*11410*/  IMAD.IADD R20, R30, 0x1, R51 ;  /* 0x000000011e147824 */ /* 0x000fe200078e0233 */
[----:B------:R-:W-:Y:S01]  /*11420*/  ISETP.NE.AND P1, PT, R32, 0x4, PT ;  /* 0x000000042000780c */ /* 0x000fe20003f25270 */
[----:B------:R-:W-:Y:S01]  /*11430*/  IMAD.IADD R21, R31, 0x1, R56 ;  /* 0x000000011f157824 */ /* 0x000fe200078e0238 */
[----:B------:R-:W-:Y:S01]  /*11440*/  SEL R2, RZ, 0x1, P0 ;  /* 0x00000001ff027807 */ /* 0x000fe20000000000 */
[----:B------:R-:W-:Y:S01]  /*11450*/  IMAD.MOV.U32 R58, RZ, RZ, R67 ;  /* 0x000000ffff3a7224 */ /* 0x000fe200078e0043 */
[----:B-1-3--:R-:W-:Y:S02]  /*11460*/  SEL R0, RZ, 0x1, P1 ;  /* 0x00000001ff007807 */ /* 0x00afe40000800000 */
[----:B------:R-:W-:Y:S02]  /*11470*/  LOP3.LUT R69, R69, R2, RZ, 0x3c, !PT ;  /* 0x0000000245457212 */ /* 0x000fe400078e3cff */
[----:B------:R-:W-:Y:S02]  /*11480*/  LOP3.LUT R70, R70, R0, RZ, 0x3c, !PT ;  /* 0x0000000046467212 */ /* 0x000fe400078e3cff */
[----:B------:R-:W-:Y:S02]  /*11490*/  SEL R80, R80, RZ, P0 ;  /* 0x000000ff50507207 */ /* 0x000fe40000000000 */
[----:B------:R-:W-:Y:S01]  /*114a0*/  SEL R32, R32, RZ, P1 ;  /* 0x000000ff20207207 */ /* 0x000fe20000800000 */
[----:B------:R-:W-:Y:S06]  /*114b0*/  @P2 BRA `(.L_x_387) ;  /* 0xffffff9400042947 */ /* 0x000fec000383ffff */
[----:B------:R-:W-:-:S13]  /*114c0*/  ISETP.NE.AND P2, PT, R60, RZ, PT ;  /* 0x000000ff3c00720c */ /* 0x000fda0003f45270 */
[----:B------:R-:W-:Y:S05]  /*114d0*/  @!P2 BRA `(.L_x_388) ;  /* 0x000000000048a947 */ /* 0x000fea0003800000 */
[----:B------:R-:W1:Y:S01]  /*114e0*/  LDCU.64 UR4, c[0x0][0x890] ;  /* 0x00011200ff0477ac */ /* 0x000e620008000a00 */
[----:B------:R-:W-:Y:S01]  /*114f0*/  BSSY.RECONVERGENT B0, `(.L_x_388) ;  /* 0x0000010000007945 */ /* 0x000fe20003800200 */
[----:B-1----:R-:W-:-:S04]  /*11500*/  UISETP.NE.U32.AND UP0, UPT, UR4, URZ, UPT ;  /* 0x000000ff0400728c */ /* 0x002fc8000bf05070 */
[----:B------:R-:W-:-:S09]  /*11510*/  UISETP.NE.AND.EX UP0, UPT, UR5, URZ, UPT, UP0 ;  /* 0x000000ff0500728c */ /* 0x000fd2000bf05300 */
[----:B------:R-:W-:Y:S05]  /*11520*/  BRA.U UP0, `(.L_x_389) ;  /* 0x00000001000c7547 */ /* 0x000fea000b800000 */
[----:B------:R-:W-:-:S13]  /*11530*/  FSETP.NEU.AND P0, PT, R34, RZ, PT ;  /* 0x000000ff2200720b */ /* 0x000fda0003f0d000 */
[----:B------:R-:W-:Y:S05]  /*11540*/  @!P0 EXIT ;  /* 0x000000000000894d */ /* 0x000fea0003800000 */
[----:B------:R-:W-:Y:S05]  /*11550*/  BRA `(.L_x_390) ;  /* 0x0000000000247947 */ /* 0x000fea0003800000 */
.L_x_389:
[----:B------:R-:W-:-:S13]  /*11560*/  ISETP.NE.AND P0, PT, R77, RZ, PT ;  /* 0x000000ff4d00720c */ /* 0x000fda0003f05270 */
[----:B------:R-:W-:Y:S05]  /*11570*/  @P0 BRA `(.L_x_391) ;  /* 0x0000000000140947 */ /* 0x000fea0003800000 */
[----:B------:R-:W1:Y:S02]  /*11580*/  LDCU.64 UR4, c[0x0][0x888] ;  /* 0x00011100ff0477ac */ /* 0x000e640008000a00 */
[----:B-1----:R-:W-:-:S04]  /*11590*/  ISETP.NE.U32.AND P0, PT, RZ, UR4, PT ;  /* 0x00000004ff007c0c */ /* 0x002fc8000bf05070 */
[----:B------:R-:W-:-:S13]  /*115a0*/  ISETP.NE.AND.EX P0, PT, RZ, UR5, PT, P0 ;  /* 0x00000005ff007c0c */ /* 0x000fda000bf05300 */
[----:B------:R-:W-:Y:S05]  /*115b0*/  @!P0 EXIT ;  /* 0x000000000000894d */ /* 0x000fea0003800000 */
[----:B------:R-:W-:Y:S05]  /*115c0*/  BRA `(.L_x_390) ;  /* 0x0000000000087947 */ /* 0x000fea0003800000 */
.L_x_391:
[----:B------:R-:W-:-:S13]  /*115d0*/  FSETP.NEU.AND P0, PT, R34, RZ, PT ;  /* 0x000000ff2200720b */ /* 0x000fda0003f0d000 */
[----:B------:R-:W-:Y:S05]  /*115e0*/  @!P0 EXIT ;  /* 0x000000000000894d */ /* 0x000fea0003800000 */
.L_x_390:
[----:B------:R-:W-:Y:S05]  /*115f0*/  BSYNC.RECONVERGENT B0 ;  /* 0x0000000000007941 */ /* 0x000fea0003800200 */
.L_x_388:
[----:B------:R-:W-:Y:S01]  /*11600*/  IMAD R0, R88, 0x8, R61 ;  /* 0x0000000858007824 */ /* 0x000fe200078e023d */
[----:B------:R-:W-:-:S04]  /*11610*/  DEPBAR.LE SB0, 0x0 ;  /* 0x000080000000791a */ /* 0x000fc80000000000 */
[----:B------:R-:W-:-:S04]  /*11620*/  IADD3 R0, PT, PT, R0, 0xa0, RZ ;  /* 0x000000a000007810 */ /* 0x000fc80007ffe0ff */
[----:B------:R-:W-:-:S04]  /*11630*/  PRMT R0, R62, 0x654, R0 ;  /* 0x000006543e007816 */ /* 0x000fc80000000000 */
[----:B------:R-:W-:Y:S01]  /*11640*/  SYNCS.ARRIVE.TRANS64.RED.A1T0 RZ, [R0+URZ], RZ ;  /* 0x000000ff00ff79a7 */ /* 0x000fe200081004ff */
[----:B------:R-:W-:Y:S05]  /*11650*/  EXIT ;  /* 0x000000000000794d */ /* 0x000fea0003800000 */
.L_x_91:
[----:B------:R-:W-:-:S07]  /*11660*/  MOV R15, 0xffffffff ;  /* 0xffffffff000f7802 */ /* 0x000fce0000000f00 */
[----:B--2--5:R-:W-:Y:S05]  /*11670*/  WARPSYNC.COLLECTIVE R15, `(.L_x_392) ;  /* 0x000000000f0c7348 */ /* 0x024fea0003c00000 */
[----:B------:R-:W-:Y:S02]  /*11680*/  ELECT P6, UR79, PT ;  /* 0x00000000004f782f */ /* 0x000fe400038c0000 */
[----:B------:R-:W-:Y:S01]  /*11690*/  MOV R14, UR79 ;  /* 0x0000004f000e7c02 */ /* 0x000fe20008000f00 */
[----:B--2--5:R-:W-:Y:S10]  /*116a0*/  ENDCOLLECTIVE ;  /* 0x000000000000791b */ /* 0x024ff40003800000 */
.L_x_392:
[----:B------:R-:W-:Y:S05]  /*116b0*/  BRA `(.L_x_393) ;  /* 0xfffffef000447947 */ /* 0x000fea000383ffff */
.L_x_101:
[----:B------:R-:W-:Y:S01]  /*116c0*/  HFMA2 R11, -RZ, RZ, 0, 1.847743988037109375e-06 ;  /* 0x0000001fff0b7431 */ /* 0x000fe200000001ff */
[----:B------:R-:W-:Y:S01]  /*116d0*/  BSSY B0, `(.L_x_394) ;  /* 0x0000007000007945 */ /* 0x000fe20003800000 */
[----:B------:R-:W-:Y:S01]  /*116e0*/  IMAD.MOV.U32 R13, RZ, RZ, R59 ;  /* 0x000000ffff0d7224 */ /* 0x000fe200078e003b */
[----:B------:R-:W-:Y:S01]  /*116f0*/  MOV R15, 0xffffffff ;  /* 0xffffffff000f7802 */ /* 0x000fe20000000f00 */
[----:B------:R-:W-:-:S07]  /*11700*/  IMAD.MOV.U32 R12, RZ, RZ, RZ ;  /* 0x000000ffff0c7224 */ /* 0x000fce00078e00ff */
[----:B--2345:R-:W-:Y:S05]  /*11710*/  WARPSYNC.COLLECTIVE R15, `(.L_x_395) ;  /* 0x000000000f087348 */ /* 0x03cfea0003c00000 */
[----:B------:R1:W1:Y:S02]  /*11720*/  SHFL.IDX P6, R14, R13, R12, R11 ;  /* 0x0000000c0d0e7389 */ /* 0x00026400000c000b */
[----:B-12345:R-:W-:Y:S05]  /*11730*/  ENDCOLLECTIVE ;  /* 0x000000000000791b */ /* 0x03efea0003800000 */
.L_x_395:
[----:B------:R-:W-:Y:S05]  /*11740*/  BSYNC B0 ;  /* 0x0000000000007941 */ /* 0x000fea0003800000 */
.L_x_394:
[----:B------:R-:W-:Y:S05]  /*11750*/  BRA `(.L_x_396) ;  /* 0xfffffefc00ec7947 */ /* 0x000fea000383ffff */
.L_x_102:
[----:B------:R-:W-:Y:S01]  /*11760*/  BSSY B0, `(.L_x_397) ;  /* 0x0000006000007945 */ /* 0x000fe20003800000 */
[----:B------:R-:W-:-:S07]  /*11770*/  MOV R15, 0xffffffff ;  /* 0xffffffff000f7802 */ /* 0x000fce0000000f00 */
[----:B--2345:R-:W-:Y:S05]  /*11780*/  WARPSYNC.COLLECTIVE R15, `(.L_x_398) ;  /* 0x000000000f0c7348 */ /* 0x03cfea0003c00000 */
[----:B------:R-:W-:Y:S02]  /*11790*/  ELECT P6, UR79, PT ;  /* 0x00000000004f782f */ /* 0x000fe400038c0000 */
[----:B------:R-:W-:Y:S01]  /*117a0*/  MOV R14, UR79 ;  /* 0x0000004f000e7c02 */ /* 0x000fe20008000f00 */
[----:B--2345:R-:W-:Y:S10]  /*117b0*/  ENDCOLLECTIVE ;  /* 0x000000000000791b */ /* 0x03cff40003800000 */
.L_x_398:
[----:B------:R-:W-:Y:S05]  /*117c0*/  BSYNC B0 ;  /* 0x0000000000007941 */ /* 0x000fea0003800000 */
.L_x_397:
[----:B------:R-:W-:Y:S05]  /*117d0*/  BRA `(.L_x_399) ;  /* 0xfffffefc00d47947 */ /* 0x000fea000383ffff */
.L_x_103:
        /* <DEDUP_REMOVED lines=8> */
.L_x_401:
[----:B------:R-:W-:Y:S05]  /*11860*/  BSYNC B0 ;  /* 0x0000000000007941 */ /* 0x000fea0003800000 */
.L_x_400:
[----:B------:R-:W-:Y:S05]  /*11870*/  BRA `(.L_x_402) ;  /* 0xfffffefc00bc7947 */ /* 0x000fea000383ffff */
.L_x_105:
[----:B------:R-:W-:Y:S01]  /*11880*/  BSSY B0, `(.L_x_403) ;  /* 0x0000006000007945 */ /* 0x000fe20003800000 */
[----:B------:R-:W-:-:S07]  /*11890*/  MOV R15, 0xffffffff ;  /* 0xffffffff000f7802 */ /* 0x000fce0000000f00 */
[----:B--2345:R-:W-:Y:S05]  /*118a0*/  WARPSYNC.COLLECTIVE R15, `(.L_x_404) ;  /* 0x000000000f0c7348 */ /* 0x03cfea0003c00000 */
[----:B------:R-:W-:Y:S02]  /*118b0*/  ELECT P6, UR79, PT ;  /* 0x00000000004f782f */ /* 0x000fe400038c0000 */
[----:B------:R-:W-:Y:S01]  /*118c0*/  MOV R14, UR79 ;  /* 0x0000004f000e7c02 */ /* 0x000fe20008000f00 */
[----:B--2345:R-:W-:Y:S10]  /*118d0*/  ENDCOLLECTIVE ;  /* 0x000000000000791b */ /* 0x03cff40003800000 */
.L_x_404:
[----:B------:R-:W-:Y:S05]  /*118e0*/  BSYNC B0 ;  /* 0x0000000000007941 */ /* 0x000fea0003800000 */
.L_x_403:
[----:B------:R-:W-:Y:S05]  /*118f0*/  BRA `(.L_x_405) ;  /* 0xfffffefc00b07947 */ /* 0x000fea000383ffff */
.L_x_107:
        /* <DEDUP_REMOVED lines=8> */
.L_x_407:
[----:B------:R-:W-:Y:S05]  /*11980*/  BSYNC B0 ;  /* 0x0000000000007941 */ /* 0x000fea0003800000 */
.L_x_406:
[----:B------:R-:W-:Y:S05]  /*11990*/  BRA `(.L_x_408) ;  /* 0xffffff0000007947 */ /* 0x000fea000383ffff */
.L_x_109:
[----:B------:R-:W-:Y:S01]  /*119a0*/  BSSY B0, `(.L_x_409) ;  /* 0x0000006000007945 */ /* 0x000fe20003800000 */
[----:B------:R-:W-:-:S07]  /*119b0*/  MOV R15, 0xffffffff ;  /* 0xffffffff000f7802 */ /* 0x000fce0000000f00 */
[----:B---345:R-:W-:Y:S05]  /*119c0*/  WARPSYNC.COLLECTIVE R15, `(.L_x_410) ;  /* 0x000000000f0c7348 */ /* 0x038fea0003c00000 */
[----:B------:R-:W-:Y:S02]  /*119d0*/  ELECT P6, UR79, PT ;  /* 0x00000000004f782f */ /* 0x000fe400038c0000 */
[----:B------:R-:W-:Y:S01]  /*119e0*/  MOV R14, UR79 ;  /* 0x0000004f000e7c02 */ /* 0x000fe20008000f00 */
[----:B---345:R-:W-:Y:S10]  /*119f0*/  ENDCOLLECTIVE ;  /* 0x000000000000791b */ /* 0x038ff40003800000 */
.L_x_410:
[----:B------:R-:W-:Y:S05]  /*11a00*/  BSYNC B0 ;  /* 0x0000000000007941 */ /* 0x000fea0003800000 */
.L_x_409:
[----:B------:R-:W-:Y:S05]  /*11a10*/  BRA `(.L_x_411) ;  /* 0xffffff0000047947 */ /* 0x000fea000383ffff */
.L_x_110:
[----:B------:R-:W-:Y:S01]  /*11a20*/  HFMA2 R11, -RZ, RZ, 0, 1.847743988037109375e-06 ;  /* 0x0000001fff0b7431 */ /* 0x000fe200000001ff */
[----:B------:R-:W-:Y:S01]  /*11a30*/  BSSY B0, `(.L_x_412) ;  /* 0x0000007000007945 */ /* 0x000fe20003800000 */
[----:B------:R-:W-:Y:S01]  /*11a40*/  IMAD.MOV.U32 R13, RZ, RZ, R59 ;  /* 0x000000ffff0d7224 */ /* 0x000fe200078e003b */
[----:B------:R-:W-:Y:S01]  /*11a50*/  MOV R15, 0xffffffff ;  /* 0xffffffff000f7802 */ /* 0x000fe20000000f00 */
[----:B------:R-:W-:-:S07]  /*11a60*/  IMAD.MOV.U32 R12, RZ, RZ, RZ ;  /* 0x000000ffff0c7224 */ /* 0x000fce00078e00ff */
[----:B-1-345:R-:W-:Y:S05]  /*11a70*/  WARPSYNC.COLLECTIVE R15, `(.L_x_413) ;  /* 0x000000000f087348 */ /* 0x03afea0003c00000 */
[----:B------:R2:W1:Y:S02]  /*11a80*/  SHFL.IDX P6, R14, R13, R12, R11 ;  /* 0x0000000c0d0e7389 */ /* 0x00046400000c000b */
[----:B-12345:R-:W-:Y:S05]  /*11a90*/  ENDCOLLECTIVE ;  /* 0x000000000000791b */ /* 0x03efea0003800000 */
.L_x_413:
[----:B------:R-:W-:Y:S05]  /*11aa0*/  BSYNC B0 ;  /* 0x0000000000007941 */ /* 0x000fea0003800000 */
.L_x_412:
[----:B------:R-:W-:Y:S05]  /*11ab0*/  BRA `(.L_x_414) ;  /* 0xffffff0000287947 */ /* 0x000fea000383ffff */
.L_x_113:
[----:B------:R-:W-:Y:S01]  /*11ac0*/  BSSY B0, `(.L_x_415) ;  /* 0x0000006000007945 */ /* 0x000fe20003800000 */
[----:B------:R-:W-:-:S07]  /*11ad0*/  MOV R15, 0xffffffff ;  /* 0xffffffff000f7802 */ /* 0x000fce0000000f00 */
[----:B--2345:R-:W-:Y:S05]  /*11ae0*/  WARPSYNC.COLLECTIVE R15, `(.L_x_416) ;  /* 0x000000000f0c7348 */ /* 0x03cfea0003c00000 */
[----:B------:R-:W-:Y:S02]  /*11af0*/  ELECT P6, UR79, PT ;  /* 0x00000000004f782f */ /* 0x000fe400038c0000 */
[----:B------:R-:W-:Y:S01]  /*11b00*/  MOV R14, UR79 ;  /* 0x0000004f000e7c02 */ /* 0x000fe20008000f00 */
[----:B--2345:R-:W-:Y:S10]  /*11b10*/  ENDCOLLECTIVE ;  /* 0x000000000000791b */ /* 0x03cff40003800000 */
.L_x_416:
[----:B------:R-:W-:Y:S05]  /*11b20*/  BSYNC B0 ;  /* 0x0000000000007941 */ /* 0x000fea0003800000 */
.L_x_415:
[----:B------:R-:W-:Y:S05]  /*11b30*/  BRA `(.L_x_417) ;  /* 0xffffff00006c7947 */ /* 0x000fea000383ffff */
.L_x_117:
        /* <DEDUP_REMOVED lines=8> */
.L_x_419:
[----:B------:R-:W-:Y:S05]  /*11bc0*/  BSYNC B0 ;  /* 0x0000000000007941 */ /* 0x000fea0003800000 */
.L_x_418:
[----:B------:R-:W-:Y:S05]  /*11bd0*/  BRA `(.L_x_420) ;  /* 0xffffff04006c7947 */ /* 0x000fea000383ffff */
.L_x_119:
[----:B------:R-:W-:Y:S01]  /*11be0*/  BSSY B0, `(.L_x_421) ;  /* 0x0000006000007945 */ /* 0x000fe20003800000 */
[----:B------:R-:W-:-:S07]  /*11bf0*/  MOV R15, 0xffffffff ;  /* 0xffffffff000f7802 */ /* 0x000fce0000000f00 */
[----:B--2345:R-:W-:Y:S05]  /*11c00*/  WARPSYNC.COLLECTIVE R15, `(.L_x_422) ;  /* 0x000000000f0c7348 */ /* 0x03cfea0003c00000 */
[----:B------:R-:W-:Y:S02]  /*11c10*/  ELECT P6, UR79, PT ;  /* 0x00000000004f782f */ /* 0x000fe400038c0000 */
[----:B------:R-:W-:Y:S01]  /*11c20*/  MOV R14, UR79 ;  /* 0x0000004f000e7c02 */ /* 0x000fe20008000f00 */
[----:B--2345:R-:W-:Y:S10]  /*11c30*/  ENDCOLLECTIVE ;  /* 0x000000000000791b */ /* 0x03cff40003800000 */
.L_x_422:
[----:B------:R-:W-:Y:S05]  /*11c40*/  BSYNC B0 ;  /* 0x0000000000007941 */ /* 0x000fea0003800000 */
.L_x_421:
[----:B------:R-:W-:Y:S05]  /*11c50*/  BRA `(.L_x_423) ;  /* 0xffffff0400607947 */ /* 0x000fea000383ffff */
.L_x_121:
        /* <DEDUP_REMOVED lines=8> */
.L_x_425:
[----:B------:R-:W-:Y:S05]  /*11ce0*/  BSYNC B0 ;  /* 0x0000000000007941 */ /* 0x000fea0003800000 */
.L_x_424:
[----:B------:R-:W-:Y:S05]  /*11cf0*/  BRA `(.L_x_426) ;  /* 0xffffff0400b07947 */ /* 0x000fea000383ffff */
.L_x_123:
[----:B------:R-:W-:Y:S01]  /*11d00*/  BSSY B0, `(.L_x_427) ;  /* 0x0000006000007945 */ /* 0x000fe20003800000 */
[----:B------:R-:W-:-:S07]  /*11d10*/  MOV R15, 0xffffffff ;  /* 0xffffffff000f7802 */ /* 0x000fce0000000f00 */
[----:B--2345:R-:W-:Y:S05]  /*11d20*/  WARPSYNC.COLLECTIVE R15, `(.L_x_428) ;  /* 0x000000000f0c7348 */ /* 0x03cfea0003c00000 */
[----:B------:R-:W-:Y:S02]  /*11d30*/  ELECT P6, UR79, PT ;  /* 0x00000000004f782f */ /* 0x000fe400038c0000 */
[----:B------:R-:W-:Y:S01]  /*11d40*/  MOV R14, UR79 ;  /* 0x0000004f000e7c02 */ /* 0x000fe20008000f00 */
[----:B--2345:R-:W-:Y:S10]  /*11d50*/  ENDCOLLECTIVE ;  /* 0x000000000000791b */ /* 0x03cff40003800000 */
.L_x_428:
[----:B------:R-:W-:Y:S05]  /*11d60*/  BSYNC B0 ;  /* 0x0000000000007941 */ /* 0x000fea0003800000 */
.L_x_427:
[----:B------:R-:W-:Y:S05]  /*11d70*/  BRA `(.L_x_429) ;  /* 0xffffff0400a47947 */ /* 0x000fea000383ffff */
.L_x_140:
[----:B-1----:R1:W2:Y:S02]  /*11d80*/  SYNCS.PHASECHK.TRANS64.TRYWAIT P2, [R2+URZ+0x140], R3 ;  /* 0x00014003020075a7 */ /* 0x0022a400080411ff */
[----:B--2---:R-:W-:Y:S05]  /*11d90*/  @!P2 NANOSLEEP.SYNCS 0x989680 ;  /* 0x009896800000a95d */ /* 0x004fea0003900000 */
[----:B------:R-:W2:Y:S02]  /*11da0*/  @!P2 SYNCS.PHASECHK.TRANS64 P2, [R2+URZ+0x140], R3 ;  /* 0x000140030200a5a7 */ /* 0x000ea400080410ff */
[----:B--2---:R-:W-:Y:S05]  /*11db0*/  @!P2 BRA `(.L_x_140) ;  /* 0xfffffffc00f0a947 */ /* 0x004fea000383ffff */
[----:B------:R-:W-:Y:S05]  /*11dc0*/  BRA `(.L_x_430) ;  /* 0xffffff2000287947 */ /* 0x000fea000383ffff */
.L_x_143:
[----:B-1----:R-:W-:-:S07]  /*11dd0*/  MOV R2, UR17 ;  /* 0x0000001100027c02 */ /* 0x002fce0008000f00 */
.L_x_431:
[----:B-1----:R1:W2:Y:S02]  /*11de0*/  SYNCS.PHASECHK.TRANS64.TRYWAIT P2, [R2+URZ+0x40], R5 ;  /* 0x00004005020075a7 */ /* 0x0022a400080411ff */
[----:B--2---:R-:W-:Y:S05]  /*11df0*/  @!P2 NANOSLEEP.SYNCS 0x989680 ;  /* 0x009896800000a95d */ /* 0x004fea0003900000 */
[----:B------:R-:W2:Y:S02]  /*11e00*/  @!P2 SYNCS.PHASECHK.TRANS64 P2, [R2+URZ+0x40], R5 ;  /* 0x000040050200a5a7 */ /* 0x000ea400080410ff */
[----:B--2---:R-:W-:Y:S05]  /*11e10*/  @!P2 BRA `(.L_x_431) ;  /* 0xfffffffc00f0a947 */ /* 0x004fea000383ffff */
[----:B------:R-:W-:Y:S05]  /*11e20*/  BRA `(.L_x_142) ;  /* 0xffffff20007c7947 */ /* 0x000fea000383ffff */
.L_x_149:
[----:B------:R-:W-:-:S07]  /*11e30*/  MOV R2, UR17 ;  /* 0x0000001100027c02 */ /* 0x000fce0008000f00 */
.L_x_432:
[----:B------:R1:W1:Y:S02]  /*11e40*/  SYNCS.PHASECHK.TRANS64.TRYWAIT P1, [R2+URZ+0x40], R5 ;  /* 0x00004005020075a7 */ /* 0x00026400080211ff */
[----:B-1----:R-:W-:Y:S05]  /*11e50*/  @!P1 NANOSLEEP.SYNCS 0x989680 ;  /* 0x009896800000995d */ /* 0x002fea0003900000 */
[----:B------:R-:W1:Y:S02]  /*11e60*/  @!P1 SYNCS.PHASECHK.TRANS64 P1, [R2+URZ+0x40], R5 ;  /* 0x00004005020095a7 */ /* 0x000e6400080210ff */
[----:B-1----:R-:W-:Y:S05]  /*11e70*/  @!P1 BRA `(.L_x_432) ;  /* 0xfffffffc00f09947 */ /* 0x002fea000383ffff */
[----:B------:R-:W-:Y:S05]  /*11e80*/  BRA `(.L_x_148) ;  /* 0xffffff2400707947 */ /* 0x000fea000383ffff */
.L_x_153:
[----:B------:R1:W1:Y:S02]  /*11e90*/  SYNCS.PHASECHK.TRANS64.TRYWAIT P1, [R2+URZ+0xd0], R3 ;  /* 0x0000d003020075a7 */ /* 0x00026400080211ff */
[----:B-1----:R-:W-:Y:S05]  /*11ea0*/  @!P1 NANOSLEEP.SYNCS 0x989680 ;  /* 0x009896800000995d */ /* 0x002fea0003900000 */
[----:B------:R-:W1:Y:S02]  /*11eb0*/  @!P1 SYNCS.PHASECHK.TRANS64 P1, [R2+URZ+0xd0], R3 ;  /* 0x0000d003020095a7 */ /* 0x000e6400080210ff */
[----:B-1----:R-:W-:Y:S05]  /*11ec0*/  @!P1 BRA `(.L_x_153) ;  /* 0xfffffffc00f09947 */ /* 0x002fea000383ffff */
[----:B------:R-:W-:Y:S05]  /*11ed0*/  BRA `(.L_x_433) ;  /* 0xffffff28002c7947 */ /* 0x000fea000383ffff */
.L_x_157:
[----:B------:R-:W-:-:S07]  /*11ee0*/  MOV R0, UR4 ;  /* 0x0000000400007c02 */ /* 0x000fce0008000f00 */
.L_x_434:
[----:B-1----:R1:W2:Y:S02]  /*11ef0*/  SYNCS.PHASECHK.TRANS64.TRYWAIT P0, [R0+URZ], R2 ;  /* 0x00000002000075a7 */ /* 0x0022a400080011ff */
[----:B--2---:R-:W-:Y:S05]  /*11f00*/  @!P0 NANOSLEEP.SYNCS 0x989680 ;  /* 0x009896800000895d */ /* 0x004fea0003900000 */
[----:B------:R-:W2:Y:S02]  /*11f10*/  @!P0 SYNCS.PHASECHK.TRANS64 P0, [R0+URZ], R2 ;  /* 0x00000002000085a7 */ /* 0x000ea400080010ff */
[----:B--2---:R-:W-:Y:S05]  /*11f20*/  @!P0 BRA `(.L_x_434) ;  /* 0xfffffffc00f08947 */ /* 0x004fea000383ffff */
[----:B------:R-:W-:Y:S05]  /*11f30*/  BRA `(.L_x_435) ;  /* 0xffffff2c00907947 */ /* 0x000fea000383ffff */
.L_x_158:
[----:B------:R-:W-:-:S07]  /*11f40*/  MOV R0, UR4 ;  /* 0x0000000400007c02 */ /* 0x000fce0008000f00 */
.L_x_436:
[----:B-1----:R1:W2:Y:S02]  /*11f50*/  SYNCS.PHASECHK.TRANS64.TRYWAIT P0, [R0+URZ], R3 ;  /* 0x00000003000075a7 */ /* 0x0022a400080011ff */
[----:B--2---:R-:W-:Y:S05]  /*11f60*/  @!P0 NANOSLEEP.SYNCS 0x989680 ;  /* 0x009896800000895d */ /* 0x004fea0003900000 */
[----:B------:R-:W2:Y:S02]  /*11f70*/  @!P0 SYNCS.PHASECHK.TRANS64 P0, [R0+URZ], R3 ;  /* 0x00000003000085a7 */ /* 0x000ea400080010ff */
[----:B--2---:R-:W-:Y:S05]  /*11f80*/  @!P0 BRA `(.L_x_436) ;  /* 0xfffffffc00f08947 */ /* 0x004fea000383ffff */
[----:B------:R-:W-:Y:S05]  /*11f90*/  BRA `(.L_x_437) ;  /* 0xffffff2c009c7947 */ /* 0x000fea000383ffff */
.L_x_159:
[----:B------:R-:W-:-:S07]  /*11fa0*/  MOV R0, UR4 ;  /* 0x0000000400007c02 */ /* 0x000fce0008000f00 */
.L_x_438:
[----:B-1----:R1:W2:Y:S02]  /*11fb0*/  SYNCS.PHASECHK.TRANS64.TRYWAIT P0, [R0+URZ], R3 ;  /* 0x00000003000075a7 */ /* 0x0022a400080011ff */
[----:B--2---:R-:W-:Y:S05]  /*11fc0*/  @!P0 NANOSLEEP.SYNCS 0x989680 ;  /* 0x009896800000895d */ /* 0x004fea0003900000 */
[----:B------:R-:W2:Y:S02]  /*11fd0*/  @!P0 SYNCS.PHASECHK.TRANS64 P0, [R0+URZ], R3 ;  /* 0x00000003000085a7 */ /* 0x000ea400080010ff */
[----:B--2---:R-:W-:Y:S05]  /*11fe0*/  @!P0 BRA `(.L_x_438) ;  /* 0xfffffffc00f08947 */ /* 0x004fea000383ffff */
[----:B------:R-:W-:Y:S05]  /*11ff0*/  BRA `(.L_x_439) ;  /* 0xffffff2c00a87947 */ /* 0x000fea000383ffff */
.L_x_160:
[----:B------:R-:W-:-:S07]  /*12000*/  MOV R0, UR4 ;  /* 0x0000000400007c02 */ /* 0x000fce0008000f00 */
.L_x_440:
[----:B-1----:R1:W2:Y:S02]  /*12010*/  SYNCS.PHASECHK.TRANS64.TRYWAIT P0, [R0+URZ], R3 ;  /* 0x00000003000075a7 */ /* 0x0022a400080011ff */
[----:B--2---:R-:W-:Y:S05]  /*12020*/  @!P0 NANOSLEEP.SYNCS 0x989680 ;  /* 0x009896800000895d */ /* 0x004fea0003900000 */
[----:B------:R-:W2:Y:S02]  /*12030*/  @!P0 SYNCS.PHASECHK.TRANS64 P0, [R0+URZ], R3 ;  /* 0x00000003000085a7 */ /* 0x000ea400080010ff */
[----:B--2---:R-:W-:Y:S05]  /*12040*/  @!P0 BRA `(.L_x_440) ;  /* 0xfffffffc00f08947 */ /* 0x004fea000383ffff */
[----:B------:R-:W-:Y:S05]  /*12050*/  BRA `(.L_x_441) ;  /* 0xffffff2c00b47947 */ /* 0x000fea000383ffff */
.L_x_161:
[----:B------:R-:W-:-:S07]  /*12060*/  MOV R0, UR4 ;  /* 0x0000000400007c02 */ /* 0x000fce0008000f00 */
.L_x_442:
[----:B-1----:R1:W2:Y:S02]  /*12070*/  SYNCS.PHASECHK.TRANS64.TRYWAIT P0, [R0+URZ], R3 ;  /* 0x00000003000075a7 */ /* 0x0022a400080011ff */
[----:B--2---:R-:W-:Y:S05]  /*12080*/  @!P0 NANOSLEEP.SYNCS 0x989680 ;  /* 0x009896800000895d */ /* 0x004fea0003900000 */
[----:B------:R-:W2:Y:S02]  /*12090*/  @!P0 SYNCS.PHASECHK.TRANS64 P0, [R0+URZ], R3 ;  /* 0x00000003000085a7 */ /* 0x000ea400080010ff */
[----:B--2---:R-:W-:Y:S05]  /*120a0*/  @!P0 BRA `(.L_x_442) ;  /* 0xfffffffc00f08947 */ /* 0x004fea000383ffff */
[----:B------:R-:W-:Y:S05]  /*120b0*/  BRA `(.L_x_443) ;  /* 0xffffff2c00c07947 */ /* 0x000fea000383ffff */
.L_x_162:
[----:B------:R-:W-:-:S07]  /*120c0*/  MOV R0, UR4 ;  /* 0x0000000400007c02 */ /* 0x000fce0008000f00 */
.L_x_444:
[----:B-1----:R1:W2:Y:S02]  /*120d0*/  SYNCS.PHASECHK.TRANS64.TRYWAIT P0, [R0+URZ], R3 ;  /* 0x00000003000075a7 */ /* 0x0022a400080011ff */
[----:B--2---:R-:W-:Y:S05]  /*120e0*/  @!P0 NANOSLEEP.SYNCS 0x989680 ;  /* 0x009896800000895d */ /* 0x004fea0003900000 */
[----:B------:R-:W2:Y:S02]  /*120f0*/  @!P0 SYNCS.PHASECHK.TRANS64 P0, [R0+URZ], R3 ;  /* 0x00000003000085a7 */ /* 0x000ea400080010ff */
[----:B--2---:R-:W-:Y:S05]  /*12100*/  @!P0 BRA `(.L_x_444) ;  /* 0xfffffffc00f08947 */ /* 0x004fea000383ffff */
[----:B------:R-:W-:Y:S05]  /*12110*/  BRA `(.L_x_445) ;  /* 0xffffff2c00cc7947 */ /* 0x000fea000383ffff */
.L_x_163:
[----:B------:R-:W-:-:S07]  /*12120*/  MOV R0, UR4 ;  /* 0x0000000400007c02 */ /* 0x000fce0008000f00 */
.L_x_446:
[----:B-1----:R1:W2:Y:S02]  /*12130*/  SYNCS.PHASECHK.TRANS64.TRYWAIT P0, [R0+URZ], R3 ;  /* 0x00000003000075a7 */ /* 0x0022a400080011ff */
[----:B--2---:R-:W-:Y:S05]  /*12140*/  @!P0 NANOSLEEP.SYNCS 0x989680 ;  /* 0x009896800000895d */ /* 0x004fea0003900000 */
[----:B------:R-:W2:Y:S02]  /*12150*/  @!P0 SYNCS.PHASECHK.TRANS64 P0, [R0+URZ], R3 ;  /* 0x00000003000085a7 */ /* 0x000ea400080010ff */
[----:B--2---:R-:W-:Y:S05]  /*12160*/  @!P0 BRA `(.L_x_446) ;  /* 0xfffffffc00f08947 */ /* 0x004fea000383ffff */
[----:B------:R-:W-:Y:S05]  /*12170*/  BRA `(.L_x_447) ;  /* 0xffffff2c00d87947 */ /* 0x000fea000383ffff */
.L_x_166:
[----:B----4-:R4:W1:Y:S02]  /*12180*/  SYNCS.PHASECHK.TRANS64.TRYWAIT P0, [R4+URZ+0x130], R6 ;  /* 0x00013006040075a7 */ /* 0x01086400080011ff */
[----:B-1----:R-:W-:Y:S05]  /*12190*/  @!P0 NANOSLEEP.SYNCS 0x989680 ;  /* 0x009896800000895d */ /* 0x002fea0003900000 */
[----:B------:R-:W1:Y:S02]  /*121a0*/  @!P0 SYNCS.PHASECHK.TRANS64 P0, [R4+URZ+0x130], R6 ;  /* 0x00013006040085a7 */ /* 0x000e6400080010ff */
[----:B-1----:R-:W-:Y:S05]  /*121b0*/  @!P0 BRA `(.L_x_166) ;  /* 0xfffffffc00f08947 */ /* 0x002fea000383ffff */
[----:B------:R-:W-:Y:S05]  /*121c0*/  BRA `(.L_x_448) ;  /* 0xffffff3000587947 */ /* 0x000fea000383ffff */
.L_x_167:
[----:B-1----:R1:W4:Y:S02]  /*121d0*/  SYNCS.PHASECHK.TRANS64.TRYWAIT P0, [R2+URZ+0xe0], R5 ;  /* 0x0000e005020075a7 */ /* 0x00232400080011ff */
[----:B----4-:R-:W-:Y:S05]  /*121e0*/  @!P0 NANOSLEEP.SYNCS 0x989680 ;  /* 0x009896800000895d */ /* 0x010fea0003900000 */
[----:B------:R-:W4:Y:S02]  /*121f0*/  @!P0 SYNCS.PHASECHK.TRANS64 P0, [R2+URZ+0xe0], R5 ;  /* 0x0000e005020085a7 */ /* 0x000f2400080010ff */
[----:B----4-:R-:W-:Y:S05]  /*12200*/  @!P0 BRA `(.L_x_167) ;  /* 0xfffffffc00f08947 */ /* 0x010fea000383ffff */
[----:B------:R-:W-:Y:S05]  /*12210*/  BRA `(.L_x_449) ;  /* 0xffffff3000587947 */ /* 0x000fea000383ffff */
.L_x_169:
[----:B-1----:R1:W4:Y:S02]  /*12220*/  SYNCS.PHASECHK.TRANS64.TRYWAIT P1, [R2+URZ+0xd0], R4 ;  /* 0x0000d004020075a7 */ /* 0x00232400080211ff */
[----:B----4-:R-:W-:Y:S05]  /*12230*/  @!P1 NANOSLEEP.SYNCS 0x989680 ;  /* 0x009896800000995d */ /* 0x010fea0003900000 */
[----:B------:R-:W4:Y:S02]  /*12240*/  @!P1 SYNCS.PHASECHK.TRANS64 P1, [R2+URZ+0xd0], R4 ;  /* 0x0000d004020095a7 */ /* 0x000f2400080210ff */
[----:B----4-:R-:W-:Y:S05]  /*12250*/  @!P1 BRA `(.L_x_169) ;  /* 0xfffffffc00f09947 */ /* 0x010fea000383ffff */
[----:B------:R-:W-:Y:S05]  /*12260*/  BRA `(.L_x_450) ;  /* 0xffffff3000b87947 */ /* 0x000fea000383ffff */
.L_x_172:
[----:B-1----:R1:W4:Y:S02]  /*12270*/  SYNCS.PHASECHK.TRANS64.TRYWAIT P0, [R2+URZ+0xe0], R3 ;  /* 0x0000e003020075a7 */ /* 0x00232400080011ff */
[----:B----4-:R-:W-:Y:S05]  /*12280*/  @!P0 NANOSLEEP.SYNCS 0x989680 ;  /* 0x009896800000895d */ /* 0x010fea0003900000 */
[----:B------:R-:W4:Y:S02]  /*12290*/  @!P0 SYNCS.PHASECHK.TRANS64 P0, [R2+URZ+0xe0], R3 ;  /* 0x0000e003020085a7 */ /* 0x000f2400080010ff */
[----:B----4-:R-:W-:Y:S05]  /*122a0*/  @!P0 BRA `(.L_x_172) ;  /* 0xfffffffc00f08947 */ /* 0x010fea000383ffff */
[----:B------:R-:W-:Y:S05]  /*122b0*/  BRA `(.L_x_171) ;  /* 0xffffff34002c7947 */ /* 0x000fea000383ffff */
.L_x_182:
[----:B------:R1:W1:Y:S02]  /*122c0*/  SYNCS.PHASECHK.TRANS64.TRYWAIT P0, [R6+URZ+0x8], R3 ;  /* 0x00000803060075a7 */ /* 0x00026400080011ff */
[----:B-1----:R-:W-:Y:S05]  /*122d0*/  @!P0 NANOSLEEP.SYNCS 0x989680 ;  /* 0x009896800000895d */ /* 0x002fea0003900000 */
[----:B------:R-:W1:Y:S02]  /*122e0*/  @!P0 SYNCS.PHASECHK.TRANS64 P0, [R6+URZ+0x8], R3 ;  /* 0x00000803060085a7 */ /* 0x000e6400080010ff */
[----:B-1----:R-:W-:Y:S05]  /*122f0*/  @!P0 BRA `(.L_x_182) ;  /* 0xfffffffc00f08947 */ /* 0x002fea000383ffff */
[----:B------:R-:W-:Y:S05]  /*12300*/  BRA `(.L_x_181) ;  /* 0xffffff3400e87947 */ /* 0x000fea000383ffff */
.L_x_184:
[----:B------:R-:W-:Y:S01]  /*12310*/  BSSY B0, `(.L_x_451) ;  /* 0x0000006000007945 */ /* 0x000fe20003800000 */
[----:B------:R-:W-:-:S07]  /*12320*/  MOV R15, 0xffffffff ;  /* 0xffffffff000f7802 */ /* 0x000fce0000000f00 */
[----:B-12345:R-:W-:Y:S05]  /*12330*/  WARPSYNC.COLLECTIVE R15, `(.L_x_452) ;  /* 0x000000000f0c7348 */ /* 0x03efea0003c00000 */
[----:B------:R-:W-:Y:S02]  /*12340*/  ELECT P6, UR79, PT ;  /* 0x00000000004f782f */ /* 0x000fe400038c0000 */
[----:B------:R-:W-:Y:S01]  /*12350*/  MOV R14, UR79 ;  /* 0x0000004f000e7c02 */ /* 0x000fe20008000f00 */
[----:B-12345:R-:W-:Y:S10]  /*12360*/  ENDCOLLECTIVE ;  /* 0x000000000000791b */ /* 0x03eff40003800000 */
.L_x_452:
[----:B------:R-:W-:Y:S05]  /*12370*/  BSYNC B0 ;  /* 0x0000000000007941 */ /* 0x000fea0003800000 */
.L_x_451:
[----:B------:R-:W-:Y:S05]  /*12380*/  BRA `(.L_x_453) ;  /* 0xffffff38000c7947 */ /* 0x000fea000383ffff */
.L_x_186:
[----:B------:R1:W1:Y:S02]  /*12390*/  SYNCS.PHASECHK.TRANS64.TRYWAIT P0, [R6+URZ+0x8], R2 ;  /* 0x00000802060075a7 */ /* 0x00026400080011ff */
[----:B-1----:R-:W-:Y:S05]  /*123a0*/  @!P0 NANOSLEEP.SYNCS 0x989680 ;  /* 0x009896800000895d */ /* 0x002fea0003900000 */
[----:B------:R-:W1:Y:S02]  /*123b0*/  @!P0 SYNCS.PHASECHK.TRANS64 P0, [R6+URZ+0x8], R2 ;  /* 0x00000802060085a7 */ /* 0x000e6400080010ff */
[----:B-1----:R-:W-:Y:S05]  /*123c0*/  @!P0 BRA `(.L_x_186) ;  /* 0xfffffffc00f08947 */ /* 0x002fea000383ffff */
[----:B------:R-:W-:Y:S05]  /*123d0*/  BRA `(.L_x_185) ;  /* 0xffffff3800147947 */ /* 0x000fea000383ffff */
.L_x_189:
[----:B------:R1:W1:Y:S02]  /*123e0*/  SYNCS.PHASECHK.TRANS64.TRYWAIT P0, [R15+URZ+0xd0], R4 ;  /* 0x0000d0040f0075a7 */ /* 0x00026400080011ff */
[----:B-1----:R-:W-:Y:S05]  /*123f0*/  @!P0 NANOSLEEP.SYNCS 0x989680 ;  /* 0x009896800000895d */ /* 0x002fea0003900000 */
[----:B------:R-:W1:Y:S02]  /*12400*/  @!P0 SYNCS.PHASECHK.TRANS64 P0, [R15+URZ+0xd0], R4 ;  /* 0x0000d0040f0085a7 */ /* 0x000e6400080010ff */
[----:B-1----:R-:W-:Y:S05]  /*12410*/  @!P0 BRA `(.L_x_189) ;  /* 0xfffffffc00f08947 */ /* 0x002fea000383ffff */
[----:B------:R-:W-:Y:S05]  /*12420*/  BRA `(.L_x_454) ;  /* 0xffffff3800dc7947 */ /* 0x000fea000383ffff */
.L_x_193:
[----:B-1----:R1:W2:Y:S02]  /*12430*/  SYNCS.PHASECHK.TRANS64.TRYWAIT P1, [R5+URZ+0x110], R4 ;  /* 0x00011004050075a7 */ /* 0x0022a400080211ff */
[----:B--2---:R-:W-:Y:S05]  /*12440*/  @!P1 NANOSLEEP.SYNCS 0x989680 ;  /* 0x009896800000995d */ /* 0x004fea0003900000 */
[----:B------:R-:W2:Y:S02]  /*12450*/  @!P1 SYNCS.PHASECHK.TRANS64 P1, [R5+URZ+0x110], R4 ;  /* 0x00011004050095a7 */ /* 0x000ea400080210ff */
[----:B--2---:R-:W-:Y:S05]  /*12460*/  @!P1 BRA `(.L_x_193) ;  /* 0xfffffffc00f09947 */ /* 0x004fea000383ffff */
[----:B------:R-:W-:Y:S05]  /*12470*/  BRA `(.L_x_455) ;  /* 0xffffff3c00347947 */ /* 0x000fea000383ffff */
.L_x_197:
[----:B-1----:R1:W2:Y:S02]  /*12480*/  SYNCS.PHASECHK.TRANS64.TRYWAIT P1, [R4+URZ], R18 ;  /* 0x00000012040075a7 */ /* 0x0022a400080211ff */
[----:B--2---:R-:W-:Y:S05]  /*12490*/  @!P1 NANOSLEEP.SYNCS 0x989680 ;  /* 0x009896800000995d */ /* 0x004fea0003900000 */
[----:B------:R-:W2:Y:S02]  /*124a0*/  @!P1 SYNCS.PHASECHK.TRANS64 P1, [R4+URZ], R18 ;  /* 0x00000012040095a7 */ /* 0x000ea400080210ff */
[----:B--2---:R-:W-:Y:S05]  /*124b0*/  @!P1 BRA `(.L_x_197) ;  /* 0xfffffffc00f09947 */ /* 0x004fea000383ffff */
[----:B------:R-:W-:Y:S05]  /*124c0*/  BRA `(.L_x_196) ;  /* 0xffffff3c00707947 */ /* 0x000fea000383ffff */
.L_x_210:
[----:B-1----:R1:W3:Y:S02]  /*124d0*/  SYNCS.PHASECHK.TRANS64.TRYWAIT P0, [R4+URZ], R5 ;  /* 0x00000005040075a7 */ /* 0x0022e400080011ff */
[----:B---3--:R-:W-:Y:S05]  /*124e0*/  @!P0 NANOSLEEP.SYNCS 0x989680 ;  /* 0x009896800000895d */ /* 0x008fea0003900000 */
[----:B------:R-:W3:Y:S02]  /*124f0*/  @!P0 SYNCS.PHASECHK.TRANS64 P0, [R4+URZ], R5 ;  /* 0x00000005040085a7 */ /* 0x000ee400080010ff */
[----:B---3--:R-:W-:Y:S05]  /*12500*/  @!P0 BRA `(.L_x_210) ;  /* 0xfffffffc00f08947 */ /* 0x008fea000383ffff */
[----:B------:R-:W-:Y:S05]  /*12510*/  BRA `(.L_x_456) ;  /* 0xffffff4400ec7947 */ /* 0x000fea000383ffff */
.L_x_212:
[----:B-1----:R1:W3:Y:S02]  /*12520*/  SYNCS.PHASECHK.TRANS64.TRYWAIT P0, [R8+URZ], R9 ;  /* 0x00000009080075a7 */ /* 0x0022e400080011ff */
[----:B---3--:R-:W-:Y:S05]  /*12530*/  @!P0 NANOSLEEP.SYNCS 0x989680 ;  /* 0x009896800000895d */ /* 0x008fea0003900000 */
[----:B------:R-:W3:Y:S02]  /*12540*/  @!P0 SYNCS.PHASECHK.TRANS64 P0, [R8+URZ], R9 ;  /* 0x00000009080085a7 */ /* 0x000ee400080010ff */
[----:B---3--:R-:W-:Y:S05]  /*12550*/  @!P0 BRA `(.L_x_212) ;  /* 0xfffffffc00f08947 */ /* 0x008fea000383ffff */
[----:B------:R-:W-:Y:S05]  /*12560*/  BRA `(.L_x_457) ;  /* 0xffffff4800047947 */ /* 0x000fea000383ffff */
.L_x_214:
[----:B-1----:R1:W3:Y:S02]  /*12570*/  SYNCS.PHASECHK.TRANS64.TRYWAIT P0, [R5+URZ], R7 ;  /* 0x00000007050075a7 */ /* 0x0022e400080011ff */
[----:B---3--:R-:W-:Y:S05]  /*12580*/  @!P0 NANOSLEEP.SYNCS 0x989680 ;  /* 0x009896800000895d */ /* 0x008fea0003900000 */
[----:B------:R-:W3:Y:S02]  /*12590*/  @!P0 SYNCS.PHASECHK.TRANS64 P0, [R5+URZ], R7 ;  /* 0x00000007050085a7 */ /* 0x000ee400080010ff */
[----:B---3--:R-:W-:Y:S05]  /*125a0*/  @!P0 BRA `(.L_x_214) ;  /* 0xfffffffc00f08947 */ /* 0x008fea000383ffff */
[----:B------:R-:W-:Y:S05]  /*125b0*/  BRA `(.L_x_458) ;  /* 0xffffff48001c7947 */ /* 0x000fea000383ffff */
.L_x_219:
[----:B-1----:R1:W3:Y:S02]  /*125c0*/  SYNCS.PHASECHK.TRANS64.TRYWAIT P0, [R2+URZ+0x150], R5 ;  /* 0x00015005020075a7 */ /* 0x0022e400080011ff */
[----:B---3--:R-:W-:Y:S05]  /*125d0*/  @!P0 NANOSLEEP.SYNCS 0x989680 ;  /* 0x009896800000895d */ /* 0x008fea0003900000 */
[----:B------:R-:W3:Y:S02]  /*125e0*/  @!P0 SYNCS.PHASECHK.TRANS64 P0, [R2+URZ+0x150], R5 ;  /* 0x00015005020085a7 */ /* 0x000ee400080010ff */
[----:B---3--:R-:W-:Y:S05]  /*125f0*/  @!P0 BRA `(.L_x_219) ;  /* 0xfffffffc00f08947 */ /* 0x008fea000383ffff */
[----:B------:R-:W-:Y:S05]  /*12600*/  BRA `(.L_x_459) ;  /* 0xffffff48005c7947 */ /* 0x000fea000383ffff */
.L_x_225:
[----:B------:R1:W1:Y:S02]  /*12610*/  SYNCS.PHASECHK.TRANS64.TRYWAIT P0, [R0+URZ+0xd0], R2 ;  /* 0x0000d002000075a7 */ /* 0x00026400080011ff */
[----:B-1----:R-:W-:Y:S05]  /*12620*/  @!P0 NANOSLEEP.SYNCS 0x989680 ;  /* 0x009896800000895d */ /* 0x002fea0003900000 */
[----:B------:R-:W1:Y:S02]  /*12630*/  @!P0 SYNCS.PHASECHK.TRANS64 P0, [R0+URZ+0xd0], R2 ;  /* 0x0000d002000085a7 */ /* 0x000e6400080010ff */
[----:B-1----:R-:W-:Y:S05]  /*12640*/  @!P0 BRA `(.L_x_225) ;  /* 0xfffffffc00f08947 */ /* 0x002fea000383ffff */
[----:B------:R-:W-:Y:S05]  /*12650*/  BRA `(.L_x_460) ;  /* 0xffffff4c005c7947 */ /* 0x000fea000383ffff */
.L_x_228:
[----:B---3--:R3:W4:Y:S02]  /*12660*/  SYNCS.PHASECHK.TRANS64.TRYWAIT P0, [R24+URZ+0xc8], R0 ;  /* 0x0000c800180075a7 */ /* 0x00872400080011ff */
[----:B----4-:R-:W-:Y:S05]  /*12670*/  @!P0 NANOSLEEP.SYNCS 0x989680 ;  /* 0x009896800000895d */ /* 0x010fea0003900000 */
[----:B------:R-:W4:Y:S02]  /*12680*/  @!P0 SYNCS.PHASECHK.TRANS64 P0, [R24+URZ+0xc8], R0 ;  /* 0x0000c800180085a7 */ /* 0x000f2400080010ff */
[----:B----4-:R-:W-:Y:S05]  /*12690*/  @!P0 BRA `(.L_x_228) ;  /* 0xfffffffc00f08947 */ /* 0x010fea000383ffff */
[----:B------:R-:W-:Y:S05]  /*126a0*/  BRA `(.L_x_227) ;  /* 0xffffff5000407947 */ /* 0x000fea000383ffff */
.L_x_231:
[----:B-1----:R1:W2:Y:S02]  /*126b0*/  SYNCS.PHASECHK.TRANS64.TRYWAIT P1, [R24+URZ+0xa0], R13 ;  /* 0x0000a00d180075a7 */ /* 0x0022a400080211ff */
[----:B--2---:R-:W-:Y:S05]  /*126c0*/  @!P1 NANOSLEEP.SYNCS 0x989680 ;  /* 0x009896800000995d */ /* 0x004fea0003900000 */
[----:B------:R-:W2:Y:S02]  /*126d0*/  @!P1 SYNCS.PHASECHK.TRANS64 P1, [R24+URZ+0xa0], R13 ;  /* 0x0000a00d180095a7 */ /* 0x000ea400080210ff */
[----:B--2---:R-:W-:Y:S05]  /*126e0*/  @!P1 BRA `(.L_x_231) ;  /* 0xfffffffc00f09947 */ /* 0x004fea000383ffff */
[----:B------:R-:W-:Y:S05]  /*126f0*/  BRA `(.L_x_461) ;  /* 0xffffff5000c87947 */ /* 0x000fea000383ffff */
.L_x_236:
[----:B--2---:R2:W3:Y:S02]  /*12700*/  SYNCS.PHASECHK.TRANS64.TRYWAIT P0, [R24+URZ+0xa8], R13 ;  /* 0x0000a80d180075a7 */ /* 0x0044e400080011ff */
[----:B---3--:R-:W-:Y:S05]  /*12710*/  @!P0 NANOSLEEP.SYNCS 0x989680 ;  /* 0x009896800000895d */ /* 0x008fea0003900000 */
[----:B------:R-:W3:Y:S02]  /*12720*/  @!P0 SYNCS.PHASECHK.TRANS64 P0, [R24+URZ+0xa8], R13 ;  /* 0x0000a80d180085a7 */ /* 0x000ee400080010ff */
[----:B---3--:R-:W-:Y:S05]  /*12730*/  @!P0 BRA `(.L_x_236) ;  /* 0xfffffffc00f08947 */ /* 0x008fea000383ffff */
[----:B------:R-:W-:Y:S05]  /*12740*/  BRA `(.L_x_462) ;  /* 0xffffff5800447947 */ /* 0x000fea000383ffff */
.L_x_241:
[----:B---3--:R3:W4:Y:S02]  /*12750*/  SYNCS.PHASECHK.TRANS64.TRYWAIT P0, [R24+URZ+0xb0], R13 ;  /* 0x0000b00d180075a7 */ /* 0x00872400080011ff */
[----:B----4-:R-:W-:Y:S05]  /*12760*/  @!P0 NANOSLEEP.SYNCS 0x989680 ;  /* 0x009896800000895d */ /* 0x010fea0003900000 */
[----:B------:R-:W4:Y:S02]  /*12770*/  @!P0 SYNCS.PHASECHK.TRANS64 P0, [R24+URZ+0xb0], R13 ;  /* 0x0000b00d180085a7 */ /* 0x000f2400080010ff */
[----:B----4-:R-:W-:Y:S05]  /*12780*/  @!P0 BRA `(.L_x_241) ;  /* 0xfffffffc00f08947 */ /* 0x010fea000383ffff */
[----:B------:R-:W-:Y:S05]  /*12790*/  BRA `(.L_x_463) ;  /* 0xffffff5c00887947 */ /* 0x000fea000383ffff */
.L_x_246:
[----:B-1----:R1:W4:Y:S02]  /*127a0*/  SYNCS.PHASECHK.TRANS64.TRYWAIT P0, [R24+URZ+0xb8], R13 ;  /* 0x0000b80d180075a7 */ /* 0x00232400080011ff */
[----:B----4-:R-:W-:Y:S05]  /*127b0*/  @!P0 NANOSLEEP.SYNCS 0x989680 ;  /* 0x009896800000895d */ /* 0x010fea0003900000 */
[----:B------:R-:W4:Y:S02]  /*127c0*/  @!P0 SYNCS.PHASECHK.TRANS64 P0, [R24+URZ+0xb8], R13 ;  /* 0x0000b80d180085a7 */ /* 0x000f2400080010ff */
[----:B----4-:R-:W-:Y:S05]  /*127d0*/  @!P0 BRA `(.L_x_246) ;  /* 0xfffffffc00f08947 */ /* 0x010fea000383ffff */
[----:B------:R-:W-:Y:S05]  /*127e0*/  BRA `(.L_x_464) ;  /* 0xffffff6000cc7947 */ /* 0x000fea000383ffff */
.L_x_251:
[----:B-1----:R1:W4:Y:S02]  /*127f0*/  SYNCS.PHASECHK.TRANS64.TRYWAIT P0, [R24+URZ+0xa0], R2 ;  /* 0x0000a002180075a7 */ /* 0x00232400080011ff */
[----:B----4-:R-:W-:Y:S05]  /*12800*/  @!P0 NANOSLEEP.SYNCS 0x989680 ;  /* 0x009896800000895d */ /* 0x010fea0003900000 */
[----:B------:R-:W4:Y:S02]  /*12810*/  @!P0 SYNCS.PHASECHK.TRANS64 P0, [R24+URZ+0xa0], R2 ;  /* 0x0000a002180085a7 */ /* 0x000f2400080010ff */
[----:B----4-:R-:W-:Y:S05]  /*12820*/  @!P0 BRA `(.L_x_251) ;  /* 0xfffffffc00f08947 */ /* 0x010fea000383ffff */
[----:B------:R-:W-:Y:S05]  /*12830*/  BRA `(.L_x_465) ;  /* 0xffffff6800147947 */ /* 0x000fea000383ffff */
.L_x_256:
[----:B-1----:R1:W4:Y:S02]  /*12840*/  SYNCS.PHASECHK.TRANS64.TRYWAIT P0, [R24+URZ+0xa8], R2 ;  /* 0x0000a802180075a7 */ /* 0x00232400080011ff */
[----:B----4-:R-:W-:Y:S05]  /*12850*/  @!P0 NANOSLEEP.SYNCS 0x989680 ;  /* 0x009896800000895d */ /* 0x010fea0003900000 */
[----:B------:R-:W4:Y:S02]  /*12860*/  @!P0 SYNCS.PHASECHK.TRANS64 P0, [R24+URZ+0xa8], R2 ;  /* 0x0000a802180085a7 */ /* 0x000f2400080010ff */
[----:B----4-:R-:W-:Y:S05]  /*12870*/  @!P0 BRA `(.L_x_256) ;  /* 0xfffffffc00f08947 */ /* 0x010fea000383ffff */
[----:B------:R-:W-:Y:S05]  /*12880*/  BRA `(.L_x_466) ;  /* 0xffffff6c00507947 */ /* 0x000fea000383ffff */
.L_x_261:
[----:B-1----:R1:W4:Y:S02]  /*12890*/  SYNCS.PHASECHK.TRANS64.TRYWAIT P0, [R24+URZ+0xb0], R2 ;  /* 0x0000b002180075a7 */ /* 0x00232400080011ff */
[----:B----4-:R-:W-:Y:S05]  /*128a0*/  @!P0 NANOSLEEP.SYNCS 0x989680 ;  /* 0x009896800000895d */ /* 0x010fea0003900000 */
[----:B------:R-:W4:Y:S02]  /*128b0*/  @!P0 SYNCS.PHASECHK.TRANS64 P0, [R24+URZ+0xb0], R2 ;  /* 0x0000b002180085a7 */ /* 0x000f2400080010ff */
[----:B----4-:R-:W-:Y:S05]  /*128c0*/  @!P0 BRA `(.L_x_261) ;  /* 0xfffffffc00f08947 */ /* 0x010fea000383ffff */
[----:B------:R-:W-:Y:S05]  /*128d0*/  BRA `(.L_x_467) ;  /* 0xffffff70008c7947 */ /* 0x000fea000383ffff */
.L_x_266:
[----:B-1----:R1:W4:Y:S02]  /*128e0*/  SYNCS.PHASECHK.TRANS64.TRYWAIT P0, [R24+URZ+0xb8], R2 ;  /* 0x0000b802180075a7 */ /* 0x00232400080011ff */
[----:B----4-:R-:W-:Y:S05]  /*128f0*/  @!P0 NANOSLEEP.SYNCS 0x989680 ;  /* 0x009896800000895d */ /* 0x010fea0003900000 */
[----:B------:R-:W4:Y:S02]  /*12900*/  @!P0 SYNCS.PHASECHK.TRANS64 P0, [R24+URZ+0xb8], R2 ;  /* 0x0000b802180085a7 */ /* 0x000f2400080010ff */
[----:B----4-:R-:W-:Y:S05]  /*12910*/  @!P0 BRA `(.L_x_266) ;  /* 0xfffffffc00f08947 */ /* 0x010fea000383ffff */
[----:B------:R-:W-:Y:S05]  /*12920*/  BRA `(.L_x_468) ;  /* 0xffffff7400c87947 */ /* 0x000fea000383ffff */
.L_x_272:
[----:B-1----:R1:W4:Y:S02]  /*12930*/  SYNCS.PHASECHK.TRANS64.TRYWAIT P0, [R24+URZ+0xa0], R13 ;  /* 0x0000a00d180075a7 */ /* 0x00232400080011ff */
[----:B----4-:R-:W-:Y:S05]  /*12940*/  @!P0 NANOSLEEP.SYNCS 0x989680 ;  /* 0x009896800000895d */ /* 0x010fea0003900000 */
[----:B------:R-:W4:Y:S02]  /*12950*/  @!P0 SYNCS.PHASECHK.TRANS64 P0, [R24+URZ+0xa0], R13 ;  /* 0x0000a00d180085a7 */ /* 0x000f2400080010ff */
[----:B----4-:R-:W-:Y:S05]  /*12960*/  @!P0 BRA `(.L_x_272) ;  /* 0xfffffffc00f08947 */ /* 0x010fea000383ffff */
[----:B------:R-:W-:Y:S05]  /*12970*/  BRA `(.L_x_469) ;  /* 0xffffff7c00207947 */ /* 0x000fea000383ffff */
.L_x_273:
[----:B----4-:R4:W1:Y:S02]  /*12980*/  SYNCS.PHASECHK.TRANS64.TRYWAIT P0, [R24+URZ+0xa8], R13 ;  /* 0x0000a80d180075a7 */ /* 0x01086400080011ff */
[----:B-1----:R-:W-:Y:S05]  /*12990*/  @!P0 NANOSLEEP.SYNCS 0x989680 ;  /* 0x009896800000895d */ /* 0x002fea0003900000 */
[----:B------:R-:W1:Y:S02]  /*129a0*/  @!P0 SYNCS.PHASECHK.TRANS64 P0, [R24+URZ+0xa8], R13 ;  /* 0x0000a80d180085a7 */ /* 0x000e6400080010ff */
[----:B-1----:R-:W-:Y:S05]  /*129b0*/  @!P0 BRA `(.L_x_273) ;  /* 0xfffffffc00f08947 */ /* 0x002fea000383ffff */
[----:B------:R-:W-:Y:S05]  /*129c0*/  BRA `(.L_x_470) ;  /* 0xffffff7c00147947 */ /* 0x000fea000383ffff */
.L_x_274:
[----:B------:R1:W1:Y:S02]  /*129d0*/  SYNCS.PHASECHK.TRANS64.TRYWAIT P0, [R24+URZ+0xb0], R13 ;  /* 0x0000b00d180075a7 */ /* 0x00026400080011ff */
[----:B-1----:R-:W-:Y:S05]  /*129e0*/  @!P0 NANOSLEEP.SYNCS 0x989680 ;  /* 0x009896800000895d */ /* 0x002fea0003900000 */
[----:B------:R-:W1:Y:S02]  /*129f0*/  @!P0 SYNCS.PHASECHK.TRANS64 P0, [R24+URZ+0xb0], R13 ;  /* 0x0000b00d180085a7 */ /* 0x000e6400080010ff */
[----:B-1----:R-:W-:Y:S05]  /*12a00*/  @!P0 BRA `(.L_x_274) ;  /* 0xfffffffc00f08947 */ /* 0x002fea000383ffff */
[----:B------:R-:W-:Y:S05]  /*12a10*/  BRA `(.L_x_471) ;  /* 0xffffff7c000c7947 */ /* 0x000fea000383ffff */
.L_x_277:
[----:B--2---:R2:W3:Y:S02]  /*12a20*/  SYNCS.PHASECHK.TRANS64.TRYWAIT P0, [R0+URZ+0xd0], R2 ;  /* 0x0000d002000075a7 */ /* 0x0044e400080011ff */
[----:B---3--:R-:W-:Y:S05]  /*12a30*/  @!P0 NANOSLEEP.SYNCS 0x989680 ;  /* 0x009896800000895d */ /* 0x008fea0003900000 */
[----:B------:R-:W3:Y:S02]  /*12a40*/  @!P0 SYNCS.PHASECHK.TRANS64 P0, [R0+URZ+0xd0], R2 ;  /* 0x0000d002000085a7 */ /* 0x000ee400080010ff */
[----:B---3--:R-:W-:Y:S05]  /*12a50*/  @!P0 BRA `(.L_x_277) ;  /* 0xfffffffc00f08947 */ /* 0x008fea000383ffff */
[----:B------:R-:W-:Y:S05]  /*12a60*/  BRA `(.L_x_472) ;  /* 0xffffff7c00b07947 */ /* 0x000fea000383ffff */
.L_x_288:
[----:B-1----:R1:W2:Y:S02]  /*12a70*/  SYNCS.PHASECHK.TRANS64.TRYWAIT P1, [R61+URZ+0x80], R3 ;  /* 0x000080033d0075a7 */ /* 0x0022a400080211ff */
[----:B--2---:R-:W-:Y:S05]  /*12a80*/  @!P1 NANOSLEEP.SYNCS 0x989680 ;  /* 0x009896800000995d */ /* 0x004fea0003900000 */
[----:B------:R-:W2:Y:S02]  /*12a90*/  @!P1 SYNCS.PHASECHK.TRANS64 P1, [R61+URZ+0x80], R3 ;  /* 0x000080033d0095a7 */ /* 0x000ea400080210ff */
[----:B--2---:R-:W-:Y:S05]  /*12aa0*/  @!P1 BRA `(.L_x_288) ;  /* 0xfffffffc00f09947 */ /* 0x004fea000383ffff */
[----:B------:R-:W-:Y:S05]  /*12ab0*/  BRA `(.L_x_287) ;  /* 0xffffff8800a47947 */ /* 0x000fea000383ffff */
.L_x_291:
[----:B-1----:R1:W4:Y:S02]  /*12ac0*/  SYNCS.PHASECHK.TRANS64.TRYWAIT P0, [R83+URZ+0xf0], R0 ;  /* 0x0000f000530075a7 */ /* 0x00232400080011ff */
[----:B----4-:R-:W-:Y:S05]  /*12ad0*/  @!P0 NANOSLEEP.SYNCS 0x989680 ;  /* 0x009896800000895d */ /* 0x010fea0003900000 */
[----:B------:R-:W4:Y:S02]  /*12ae0*/  @!P0 SYNCS.PHASECHK.TRANS64 P0, [R83+URZ+0xf0], R0 ;  /* 0x0000f000530085a7 */ /* 0x000f2400080010ff */
[----:B----4-:R-:W-:Y:S05]  /*12af0*/  @!P0 BRA `(.L_x_291) ;  /* 0xfffffffc00f08947 */ /* 0x010fea000383ffff */
[----:B------:R-:W-:Y:S05]  /*12b00*/  BRA `(.L_x_290) ;  /* 0xffffff8c00007947 */ /* 0x000fea000383ffff */
.L_x_305:
[----:B-1----:R1:W3:Y:S02]  /*12b10*/  SYNCS.PHASECHK.TRANS64.TRYWAIT P0, [R3+URZ+0x80], R0 ;  /* 0x00008000030075a7 */ /* 0x0022e400080011ff */
[----:B---3--:R-:W-:Y:S05]  /*12b20*/  @!P0 NANOSLEEP.SYNCS 0x989680 ;  /* 0x009896800000895d */ /* 0x008fea0003900000 */
[----:B------:R-:W3:Y:S02]  /*12b30*/  @!P0 SYNCS.PHASECHK.TRANS64 P0, [R3+URZ+0x80], R0 ;  /* 0x00008000030085a7 */ /* 0x000ee400080010ff */
[----:B---3--:R-:W-:Y:S05]  /*12b40*/  @!P0 BRA `(.L_x_305) ;  /* 0xfffffffc00f08947 */ /* 0x008fea000383ffff */
[----:B------:R-:W-:Y:S05]  /*12b50*/  BRA `(.L_x_304) ;  /* 0xffffff9400887947 */ /* 0x000fea000383ffff */
.L_x_317:
[----:B-1----:R1:W3:Y:S02]  /*12b60*/  SYNCS.PHASECHK.TRANS64.TRYWAIT P0, [R0+URZ+0x80], R5 ;  /* 0x00008005000075a7 */ /* 0x0022e400080011ff */
[----:B---3--:R-:W-:Y:S05]  /*12b70*/  @!P0 NANOSLEEP.SYNCS 0x989680 ;  /* 0x009896800000895d */ /* 0x008fea0003900000 */
[----:B------:R-:W3:Y:S02]  /*12b80*/  @!P0 SYNCS.PHASECHK.TRANS64 P0, [R0+URZ+0x80], R5 ;  /* 0x00008005000085a7 */ /* 0x000ee400080010ff */
[----:B---3--:R-:W-:Y:S05]  /*12b90*/  @!P0 BRA `(.L_x_317) ;  /* 0xfffffffc00f08947 */ /* 0x008fea000383ffff */
[----:B------:R-:W-:Y:S05]  /*12ba0*/  BRA `(.L_x_316) ;  /* 0xffffffa0005c7947 */ /* 0x000fea000383ffff */
.L_x_329:
[----:B-1----:R1:W3:Y:S02]  /*12bb0*/  SYNCS.PHASECHK.TRANS64.TRYWAIT P0, [R0+URZ+0x80], R5 ;  /* 0x00008005000075a7 */ /* 0x0022e400080011ff */
[----:B---3--:R-:W-:Y:S05]  /*12bc0*/  @!P0 NANOSLEEP.SYNCS 0x989680 ;  /* 0x009896800000895d */ /* 0x008fea0003900000 */
[----:B------:R-:W3:Y:S02]  /*12bd0*/  @!P0 SYNCS.PHASECHK.TRANS64 P0, [R0+URZ+0x80], R5 ;  /* 0x00008005000085a7 */ /* 0x000ee400080010ff */
[----:B---3--:R-:W-:Y:S05]  /*12be0*/  @!P0 BRA `(.L_x_329) ;  /* 0xfffffffc00f08947 */ /* 0x008fea000383ffff */
[----:B------:R-:W-:Y:S05]  /*12bf0*/  BRA `(.L_x_328) ;  /* 0xffffffac00347947 */ /* 0x000fea000383ffff */
.L_x_341:
[----:B-1----:R1:W3:Y:S02]  /*12c00*/  SYNCS.PHASECHK.TRANS64.TRYWAIT P0, [R0+URZ+0x80], R5 ;  /* 0x00008005000075a7 */ /* 0x0022e400080011ff */
[----:B---3--:R-:W-:Y:S05]  /*12c10*/  @!P0 NANOSLEEP.SYNCS 0x989680 ;  /* 0x009896800000895d */ /* 0x008fea0003900000 */
[----:B------:R-:W3:Y:S02]  /*12c20*/  @!P0 SYNCS.PHASECHK.TRANS64 P0, [R0+URZ+0x80], R5 ;  /* 0x00008005000085a7 */ /* 0x000ee400080010ff */
[----:B---3--:R-:W-:Y:S05]  /*12c30*/  @!P0 BRA `(.L_x_341) ;  /* 0xfffffffc00f08947 */ /* 0x008fea000383ffff */
[----:B------:R-:W-:Y:S05]  /*12c40*/  BRA `(.L_x_340) ;  /* 0xffffffb800187947 */ /* 0x000fea000383ffff */
.L_x_353:
[----:B-1----:R1:W3:Y:S02]  /*12c50*/  SYNCS.PHASECHK.TRANS64.TRYWAIT P0, [R0+URZ+0x80], R5 ;  /* 0x00008005000075a7 */ /* 0x0022e400080011ff */
[----:B---3--:R-:W-:Y:S05]  /*12c60*/  @!P0 NANOSLEEP.SYNCS 0x989680 ;  /* 0x009896800000895d */ /* 0x008fea0003900000 */
[----:B------:R-:W3:Y:S02]  /*12c70*/  @!P0 SYNCS.PHASECHK.TRANS64 P0, [R0+URZ+0x80], R5 ;  /* 0x00008005000085a7 */ /* 0x000ee400080010ff */
[----:B---3--:R-:W-:Y:S05]  /*12c80*/  @!P0 BRA `(.L_x_353) ;  /* 0xfffffffc00f08947 */ /* 0x008fea000383ffff */
[----:B------:R-:W-:Y:S05]  /*12c90*/  BRA `(.L_x_352) ;  /* 0xffffffc4000c7947 */ /* 0x000fea000383ffff */
.L_x_365:
[----:B-1----:R1:W3:Y:S02]  /*12ca0*/  SYNCS.PHASECHK.TRANS64.TRYWAIT P0, [R0+URZ+0x80], R5 ;  /* 0x00008005000075a7 */ /* 0x0022e400080011ff */
[----:B---3--:R-:W-:Y:S05]  /*12cb0*/  @!P0 NANOSLEEP.SYNCS 0x989680 ;  /* 0x009896800000895d */ /* 0x008fea0003900000 */
[----:B------:R-:W3:Y:S02]  /*12cc0*/  @!P0 SYNCS.PHASECHK.TRANS64 P0, [R0+URZ+0x80], R5 ;  /* 0x00008005000085a7 */ /* 0x000ee400080010ff */
[----:B---3--:R-:W-:Y:S05]  /*12cd0*/  @!P0 BRA `(.L_x_365) ;  /* 0xfffffffc00f08947 */ /* 0x008fea000383ffff */
[----:B------:R-:W-:Y:S05]  /*12ce0*/  BRA `(.L_x_364) ;  /* 0xffffffcc00f47947 */ /* 0x000fea000383ffff */
.L_x_377:
[----:B-1----:R1:W3:Y:S02]  /*12cf0*/  SYNCS.PHASECHK.TRANS64.TRYWAIT P0, [R0+URZ+0x80], R87 ;  /* 0x00008057000075a7 */ /* 0x0022e400080011ff */
[----:B---3--:R-:W-:Y:S05]  /*12d00*/  @!P0 NANOSLEEP.SYNCS 0x989680 ;  /* 0x009896800000895d */ /* 0x008fea0003900000 */
[----:B------:R-:W3:Y:S02]  /*12d10*/  @!P0 SYNCS.PHASECHK.TRANS64 P0, [R0+URZ+0x80], R87 ;  /* 0x00008057000085a7 */ /* 0x000ee400080010ff */
[----:B---3--:R-:W-:Y:S05]  /*12d20*/  @!P0 BRA `(.L_x_377) ;  /* 0xfffffffc00f08947 */ /* 0x008fea000383ffff */
[----:B------:R-:W-:Y:S05]  /*12d30*/  BRA `(.L_x_376) ;  /* 0xffffffd800dc7947 */ /* 0x000fea000383ffff */
        .weak           $__internal_0_$__cuda_sm10x_tcgen05_guardrail_trap_col_being_dealloced_not_returned_by_alloc
        .type           $__internal_0_$__cuda_sm10x_tcgen05_guardrail_trap_col_being_dealloced_not_returned_by_alloc,@function
        .size           $__internal_0_$__cuda_sm10x_tcgen05_guardrail_trap_col_being_dealloced_not_returned_by_alloc,($__internal_1_$__cuda_sm10x_tcgen05_guardrail_trap_phase_invalid_during_alloc - $__internal_0_$__cuda_sm10x_tcgen05_guardrail_trap_col_being_dealloced_not_returned_by_alloc)
$__internal_0_$__cuda_sm10x_tcgen05_guardrail_trap_col_being_dealloced_not_returned_by_alloc:
[----:B------:R-:W-:Y:S05]  /*12d40*/  BPT.TRAP 0x1 ;  /* 0x000000040000795c */ /* 0x000fea0000300000 */
[----:B------:R-:W-:-:S04]  /*12d50*/  HFMA2 R3, -RZ, RZ, 0, 0 ;  /* 0x00000000ff037431 */ /* 0x000fc800000001ff */
[----:B------:R-:W-:Y:S05]  /*12d60*/  RET.REL.NODEC R2 `(_ZN7cutlass13device_kernelINS_4gemm6kernel13GemmUniversalIN4cute5tupleIJiiiiEEENS1_10collective13CollectiveMmaINS1_35MainloopSm100TmaUmmaWarpSpecializedILi8ELi2ELi4ENS5_IJiiNS4_1CILi1EEEEEEEENS5_IJNSA_ILi256EEENSA_ILi128EEENSA_ILi64EEEEEENS_6half_tENS5_IJlSB_lEEESI_SJ_NS4_8TiledMMAINS4_8MMA_AtomIJNS4_26SM100_MMA_F16BF16_2x1SM_SSISI_SI_fLi256ELi128ELNS4_4UMMA5MajorE0ELSO_0ELNSN_7ScaleInE0ELSP_0EEEEEENS4_6LayoutINS5_IJSB_SB_SB_EEENS5_IJNSA_ILi0EEESU_SU_EEEEENS5_IJNS4_10UnderscoreESX_SX_EEEEENS4_28SM100_TMA_2SM_LOAD_MULTICASTENS4_14ComposedLayoutINS4_7SwizzleILi3ELi4ELi3EEENS4_18smem_ptr_flag_bitsILi16EEENSS_INS5_IJNSA_ILi8EEESG_EEENS5_IJSG_SB_EEEEEEEvNS4_8identityES10_S1A_vS1B_EENS_8epilogue10collective18CollectiveEpilogueINS1D_23Sm100TmaWarpSpecializedILi4ELi2ELi16ELb1ELb0EEEJNS5_IJSF_SF_SG_EEENS5_IJNSS_ISF_SB_EENSS_INSA_ILi16EEESB_EEEEEfNS5_IJSB_llEEEfS1N_NS1D_6fusion15FusionCallbacksIS1H_NS1O_17LinearCombinationIffffLNS_15FloatRoundStyleE2EEES1I_S1M_JEEENS4_5SM1004TMEM4LOAD26SM100_TMEM_LOAD_32dp32b16xENS4_13SM90_TMA_LOADENS11_INS12_ILi2ELi5ELi2EEENS14_ILi32EEENSS_INS5_IJNSA_ILi32EEENSA_ILi4EEEEEENS5_IJSB_S21_EEEEEEENS4_39AutoVectorizingCopyWithAssumedAlignmentILi128EEENS4_14SM90_TMA_STOREES26_S28_S28_EEEvvEEEEvNT_6ParamsE) ;  /* 0xfffffed002a47950 */ /* 0x000fea0003c3ffff */
        .weak           $__internal_1_$__cuda_sm10x_tcgen05_guardrail_trap_phase_invalid_during_alloc
        .type           $__internal_1_$__cuda_sm10x_tcgen05_guardrail_trap_phase_invalid_during_alloc,@function
        .size           $__internal_1_$__cuda_sm10x_tcgen05_guardrail_trap_phase_invalid_during_alloc,($__internal_2_$__cuda_sm10x_tcgen05_guardrail_trap_unallocated_columns_being_dealloced - $__internal_1_$__cuda_sm10x_tcgen05_guardrail_trap_phase_invalid_during_alloc)
$__internal_1_$__cuda_sm10x_tcgen05_guardrail_trap_phase_invalid_during_alloc:
[----:B------:R-:W-:Y:S05]  /*12d70*/  BPT.TRAP 0x1 ;  /* 0x000000040000795c */ /* 0x000fea0000300000 */
[----:B------:R-:W-:-:S04]  /*12d80*/  MOV R3, 0x0 ;  /* 0x0000000000037802 */ /* 0x000fc80000000f00 */
[----:B------:R-:W-:Y:S05]  /*12d90*/  RET.REL.NODEC R2 `(_ZN7cutlass13device_kernelINS_4gemm6kernel13GemmUniversalIN4cute5tupleIJiiiiEEENS1_10collective13CollectiveMmaINS1_35MainloopSm100TmaUmmaWarpSpecializedILi8ELi2ELi4ENS5_IJiiNS4_1CILi1EEEEEEEENS5_IJNSA_ILi256EEENSA_ILi128EEENSA_ILi64EEEEEENS_6half_tENS5_IJlSB_lEEESI_SJ_NS4_8TiledMMAINS4_8MMA_AtomIJNS4_26SM100_MMA_F16BF16_2x1SM_SSISI_SI_fLi256ELi128ELNS4_4UMMA5MajorE0ELSO_0ELNSN_7ScaleInE0ELSP_0EEEEEENS4_6LayoutINS5_IJSB_SB_SB_EEENS5_IJNSA_ILi0EEESU_SU_EEEEENS5_IJNS4_10UnderscoreESX_SX_EEEEENS4_28SM100_TMA_2SM_LOAD_MULTICASTENS4_14ComposedLayoutINS4_7SwizzleILi3ELi4ELi3EEENS4_18smem_ptr_flag_bitsILi16EEENSS_INS5_IJNSA_ILi8EEESG_EEENS5_IJSG_SB_EEEEEEEvNS4_8identityES10_S1A_vS1B_EENS_8epilogue10collective18CollectiveEpilogueINS1D_23Sm100TmaWarpSpecializedILi4ELi2ELi16ELb1ELb0EEEJNS5_IJSF_SF_SG_EEENS5_IJNSS_ISF_SB_EENSS_INSA_ILi16EEESB_EEEEEfNS5_IJSB_llEEEfS1N_NS1D_6fusion15FusionCallbacksIS1H_NS1O_17LinearCombinationIffffLNS_15FloatRoundStyleE2EEES1I_S1M_JEEENS4_5SM1004TMEM4LOAD26SM100_TMEM_LOAD_32dp32b16xENS4_13SM90_TMA_LOADENS11_INS12_ILi2ELi5ELi2EEENS14_ILi32EEENSS_INS5_IJNSA_ILi32EEENSA_ILi4EEEEEENS5_IJSB_S21_EEEEEEENS4_39AutoVectorizingCopyWithAssumedAlignmentILi128EEENS4_14SM90_TMA_STOREES26_S28_S28_EEEvvEEEEvNT_6ParamsE) ;  /* 0xfffffed002987950 */ /* 0x000fea0003c3ffff */
        .weak           $__internal_2_$__cuda_sm10x_tcgen05_guardrail_trap_unallocated_columns_being_dealloced
        .type           $__internal_2_$__cuda_sm10x_tcgen05_guardrail_trap_unallocated_columns_being_dealloced,@function
        .size           $__internal_2_$__cuda_sm10x_tcgen05_guardrail_trap_unallocated_columns_being_dealloced,(.L_x_474 - $__internal_2_$__cuda_sm10x_tcgen05_guardrail_trap_unallocated_columns_being_dealloced)
$__internal_2_$__cuda_sm10x_tcgen05_guardrail_trap_unallocated_columns_being_dealloced:
[----:B------:R-:W-:Y:S05]  /*12da0*/  BPT.TRAP 0x1 ;  /* 0x000000040000795c */ /* 0x000fea0000300000 */
[----:B------:R-:W-:-:S04]  /*12db0*/  HFMA2 R3, -RZ, RZ, 0, 0 ;  /* 0x00000000ff037431 */ /* 0x000fc800000001ff */
[----:B------:R-:W-:Y:S05]  /*12dc0*/  RET.REL.NODEC R2 `(_ZN7cutlass13device_kernelINS_4gemm6kernel13GemmUniversalIN4cute5tupleIJiiiiEEENS1_10collective13CollectiveMmaINS1_35MainloopSm100TmaUmmaWarpSpecializedILi8ELi2ELi4ENS5_IJiiNS4_1CILi1EEEEEEEENS5_IJNSA_ILi256EEENSA_ILi128EEENSA_ILi64EEEEEENS_6half_tENS5_IJlSB_lEEESI_SJ_NS4_8TiledMMAINS4_8MMA_AtomIJNS4_26SM100_MMA_F16BF16_2x1SM_SSISI_SI_fLi256ELi128ELNS4_4UMMA5MajorE0ELSO_0ELNSN_7ScaleInE0ELSP_0EEEEEENS4_6LayoutINS5_IJSB_SB_SB_EEENS5_IJNSA_ILi0EEESU_SU_EEEEENS5_IJNS4_10UnderscoreESX_SX_EEEEENS4_28SM100_TMA_2SM_LOAD_MULTICASTENS4_14ComposedLayoutINS4_7SwizzleILi3ELi4ELi3EEENS4_18smem_ptr_flag_bitsILi16EEENSS_INS5_IJNSA_ILi8EEESG_EEENS5_IJSG_SB_EEEEEEEvNS4_8identityES10_S1A_vS1B_EENS_8epilogue10collective18CollectiveEpilogueINS1D_23Sm100TmaWarpSpecializedILi4ELi2ELi16ELb1ELb0EEEJNS5_IJSF_SF_SG_EEENS5_IJNSS_ISF_SB_EENSS_INSA_ILi16EEESB_EEEEEfNS5_IJSB_llEEEfS1N_NS1D_6fusion15FusionCallbacksIS1H_NS1O_17LinearCombinationIffffLNS_15FloatRoundStyleE2EEES1I_S1M_JEEENS4_5SM1004TMEM4LOAD26SM100_TMEM_LOAD_32dp32b16xENS4_13SM90_TMA_LOADENS11_INS12_ILi2ELi5ELi2EEENS14_ILi32EEENSS_INS5_IJNSA_ILi32EEENSA_ILi4EEEEEENS5_IJSB_S21_EEEEEEENS4_39AutoVectorizingCopyWithAssumedAlignmentILi128EEENS4_14SM90_TMA_STOREES26_S28_S28_EEEvvEEEEvNT_6ParamsE) ;  /* 0xfffffed0028c7950 */ /* 0x000fea0003c3ffff */
.L_x_473:
        /* <DEDUP_REMOVED lines=11> */
.L_x_474:


//--------------------- .nv.global.init           --------------------------
	.section	.nv.global.init,"aw",@progbits
	.align	4
.nv.global.init:
	.type		mrg32k3aM2SubSeq,@object
	.size		mrg32k3aM2SubSeq,(mrg32k3aM1SubSeq - mrg32k3aM2SubSeq)
mrg32k3aM2SubSeq:
        /*0000*/ 	.byte	0xf0, 0x03, 0x15, 0x5a, 0x0e, 0xfd, 0x10, 0xe0, 0xc0, 0xca, 0x02, 0x60, 0x4b, 0x3b, 0xde, 0xff
        /* <DEDUP_REMOVED lines=125> */
	.type		mrg32k3aM1SubSeq,@object
	.size		mrg32k3aM1SubSeq,(mrg32k3aM2Seq - mrg32k3aM1SubSeq)
mrg32k3aM1SubSeq:
        /* <DEDUP_REMOVED lines=126> */
	.type		mrg32k3aM2Seq,@object
	.size		mrg32k3aM2Seq,(mrg32k3aM2 - mrg32k3aM2Seq)
mrg32k3aM2Seq:
        /* <DEDUP_REMOVED lines=144> */
	.type		mrg32k3aM2,@object
	.size		mrg32k3aM2,(mrg32k3aM1 - mrg32k3aM2)
mrg32k3aM2:
        /* <DEDUP_REMOVED lines=144> */
	.type		mrg32k3aM1,@object
	.size		mrg32k3aM1,(mrg32k3aM1Seq - mrg32k3aM1)
mrg32k3aM1:
        /* <DEDUP_REMOVED lines=144> */
	.type		mrg32k3aM1Seq,@object
	.size		mrg32k3aM1Seq,(precalc_xorwow_offset_matrix - mrg32k3aM1Seq)
mrg32k3aM1Seq:
        /* <DEDUP_REMOVED lines=144> */
	.type		precalc_xorwow_offset_matrix,@object
	.size		precalc_xorwow_offset_matrix,(precalc_xorwow_matrix - precalc_xorwow_offset_matrix)
precalc_xorwow_offset_matrix:
        /* <DEDUP_REMOVED lines=6400> */
	.type		precalc_xorwow_matrix,@object
	.size		precalc_xorwow_matrix,($str$42 - precalc_xorwow_matrix)
precalc_xorwow_matrix:
        /* <DEDUP_REMOVED lines=6400> */
	.type		$str$42,@object
	.size		$str$42,($str$24 - $str$42)
$str$42:
        /*353c0*/ 	.byte	0x28, 0x61, 0x64, 0x64, 0x72, 0x65, 0x73, 0x73, 0x20, 0x26, 0x20, 0x6d, 0x61, 0x73, 0x6b, 0x29
        /*353d0*/ 	.byte	0x20, 0x3d, 0x3d, 0x20, 0x30, 0x00
	.type		$str$24,@object
	.size		$str$24,($str$25 - $str$24)
$str$24:
        /*353d6*/ 	.byte	0x61, 0x72, 0x72, 0x69, 0x76, 0x65, 0x5f, 0x63, 0x6f, 0x75, 0x6e, 0x74, 0x20, 0x21, 0x3d, 0x20
        /*353e6*/ 	.byte	0x30, 0x20, 0x26, 0x26, 0x20, 0x22, 0x41, 0x72, 0x72, 0x69, 0x76, 0x65, 0x20, 0x63, 0x6f, 0x75
        /*353f6*/ 	.byte	0x6e, 0x74, 0x20, 0x6d, 0x75, 0x73, 0x74, 0x20, 0x62, 0x65, 0x20, 0x6e, 0x6f, 0x6e, 0x2d, 0x7a
        /*35406*/ 	.byte	0x65, 0x72, 0x6f, 0x22, 0x00
	.type		$str$25,@object
	.size		$str$25,($str$43 - $str$25)
$str$25:
        /*3540b*/ 	.byte	0x2f, 0x74, 0x6d, 0x70, 0x2f, 0x63, 0x75, 0x74, 0x6c, 0x61, 0x73, 0x73, 0x5f, 0x73, 0x77, 0x65
        /*3541b*/ 	.byte	0x65, 0x70, 0x5f, 0x73, 0x72, 0x63, 0x2f, 0x69, 0x6e, 0x63, 0x6c, 0x75, 0x64, 0x65, 0x2f, 0x63
        /*3542b*/ 	.byte	0x75, 0x74, 0x6c, 0x61, 0x73, 0x73, 0x2f, 0x61, 0x72, 0x63, 0x68, 0x2f, 0x62, 0x61, 0x72, 0x72
        /*3543b*/ 	.byte	0x69, 0x65, 0x72, 0x2e, 0x68, 0x00
	.type		$str$43,@object
	.size		$str$43,($str$41 - $str$43)
$str$43:
        /*35441*/ 	.byte	0x2f, 0x74, 0x6d, 0x70, 0x2f, 0x63, 0x75, 0x74, 0x6c, 0x61, 0x73, 0x73, 0x5f, 0x73, 0x77, 0x65
        /*35451*/ 	.byte	0x65, 0x70, 0x5f, 0x73, 0x72, 0x63, 0x2f, 0x69, 0x6e, 0x63, 0x6c, 0x75, 0x64, 0x65, 0x2f, 0x63
        /*35461*/ 	.byte	0x75, 0x74, 0x65, 0x2f, 0x70, 0x6f, 0x69, 0x6e, 0x74, 0x65, 0x72, 0x5f, 0x66, 0x6c, 0x61, 0x67
        /*35471*/ 	.byte	0x67, 0x65, 0x64, 0x2e, 0x68, 0x70, 0x70, 0x00
	.type		$str$41,@object
	.size		$str$41,($str$22 - $str$41)
$str$41:
        /*35479*/ 	.byte	0x2f, 0x74, 0x6d, 0x70, 0x2f, 0x63, 0x75, 0x74, 0x6c, 0x61, 0x73, 0x73, 0x5f, 0x73, 0x77, 0x65
        /*35489*/ 	.byte	0x65, 0x70, 0x5f, 0x73, 0x72, 0x63, 0x2f, 0x69, 0x6e, 0x63, 0x6c, 0x75, 0x64, 0x65, 0x2f, 0x63
        /*35499*/ 	.byte	0x75, 0x74, 0x65, 0x2f, 0x61, 0x74, 0x6f, 0x6d, 0x2f, 0x63, 0x6f, 0x70, 0x79, 0x5f, 0x74, 0x72
        /*354a9*/ 	.byte	0x61, 0x69, 0x74, 0x73, 0x5f, 0x73, 0x6d, 0x31, 0x30, 0x30, 0x2e, 0x68, 0x70, 0x70, 0x00
	.type		$str$22,@object
	.size		$str$22,($str$40 - $str$22)
$str$22:
        /*354b8*/ 	.byte	0x2f, 0x74, 0x6d, 0x70, 0x2f, 0x63, 0x75, 0x74, 0x6c, 0x61, 0x73, 0x73, 0x5f, 0x73, 0x77, 0x65
        /*354c8*/ 	.byte	0x65, 0x70, 0x5f, 0x73, 0x72, 0x63, 0x2f, 0x69, 0x6e, 0x63, 0x6c, 0x75, 0x64, 0x65, 0x2f, 0x63
        /*354d8*/ 	.byte	0x75, 0x74, 0x6c, 0x61, 0x73, 0x73, 0x2f, 0x70, 0x69, 0x70, 0x65, 0x6c, 0x69, 0x6e, 0x65, 0x2f
        /*354e8*/ 	.byte	0x73, 0x6d, 0x31, 0x30, 0x30, 0x5f, 0x70, 0x69, 0x70, 0x65, 0x6c, 0x69, 0x6e, 0x65, 0x2e, 0x68
        /*354f8*/ 	.byte	0x70, 0x70, 0x00
	.type		$str$40,@object
	.size		$str$40,($str$21 - $str$40)
$str$40:
        /*354fb*/ 	.byte	0x28, 0x28, 0x75, 0x69, 0x6e, 0x74, 0x33, 0x32, 0x5f, 0x74, 0x28, 0x74, 0x68, 0x72, 0x65, 0x61
        /*3550b*/ 	.byte	0x64, 0x49, 0x64, 0x78, 0x2e, 0x78, 0x29, 0x20, 0x2f, 0x20, 0x33, 0x32, 0x29, 0x20, 0x25, 0x20
        /*3551b*/ 	.byte	0x34, 0x29, 0x20, 0x3d, 0x3d, 0x20, 0x28, 0x28, 0x28, 0x74, 0x6d, 0x65, 0x6d, 0x5f, 0x61, 0x64
        /*3552b*/ 	.byte	0x64, 0x72, 0x20, 0x3e, 0x3e, 0x20, 0x31, 0x36, 0x29, 0x20, 0x2f, 0x20, 0x33, 0x32, 0x29, 0x20
        /*3553b*/ 	.byte	0x25, 0x20, 0x34, 0x29, 0x00
	.type		$str$21,@object
	.size		$str$21,(__unnamed_1 - $str$21)
$str$21:
        /*35540*/ 	.byte	0x70, 0x61, 0x72, 0x61, 0x6d, 0x73, 0x2e, 0x63, 0x6f, 0x6e, 0x73, 0x75, 0x6d, 0x65, 0x72, 0x5f
        /*35550*/ 	.byte	0x61, 0x72, 0x76, 0x5f, 0x63, 0x6f, 0x75, 0x6e, 0x74, 0x20, 0x3e, 0x20, 0x30, 0x20, 0x26, 0x26
        /*35560*/ 	.byte	0x20, 0x22, 0x43, 0x6f, 0x6e, 0x73, 0x75, 0x6d, 0x65, 0x72, 0x20, 0x61, 0x72, 0x72, 0x69, 0x76
        /*35570*/ 	.byte	0x61, 0x6c, 0x20, 0x63, 0x6f, 0x75, 0x6e, 0x74, 0x20, 0x6d, 0x75, 0x73, 0x74, 0x20, 0x62, 0x65
        /*35580*/ 	.byte	0x20, 0x6e, 0x6f, 0x6e, 0x2d, 0x7a, 0x65, 0x72, 0x6f, 0x22, 0x00
	.type		__unnamed_1,@object
	.size		__unnamed_1,($str$23 - __unnamed_1)
__unnamed_1:
        /*3558b*/ 	.byte	0x73, 0x74, 0x61, 0x74, 0x69, 0x63, 0x20, 0x76, 0x6f, 0x69, 0x64, 0x20, 0x63, 0x75, 0x74, 0x6c
        /*3559b*/ 	.byte	0x61, 0x73, 0x73, 0x3a, 0x3a, 0x61, 0x72, 0x63, 0x68, 0x3a, 0x3a, 0x43, 0x6c, 0x75, 0x73, 0x74
        /*355ab*/ 	.byte	0x65, 0x72, 0x42, 0x61, 0x72, 0x72, 0x69, 0x65, 0x72, 0x3a, 0x3a, 0x69, 0x6e, 0x69, 0x74, 0x28
        /*355bb*/ 	.byte	0x63, 0x6f, 0x6e, 0x73, 0x74, 0x20, 0x75, 0x6e, 0x73, 0x69, 0x67, 0x6e, 0x65, 0x64, 0x20, 0x6c
        /*355cb*/ 	.byte	0x6f, 0x6e, 0x67, 0x20, 0x2a, 0x2c, 0x20, 0x75, 0x6e, 0x73, 0x69, 0x67, 0x6e, 0x65, 0x64, 0x20
        /*355db*/ 	.byte	0x69, 0x6e, 0x74, 0x29, 0x00
	.type		$str$23,@object
	.size		$str$23,(__unnamed_3 - $str$23)
$str$23:
        /*355e0*/ 	.byte	0x6d, 0x75, 0x6c, 0x74, 0x69, 0x63, 0x61, 0x73, 0x74, 0x5f, 0x63, 0x6f, 0x6e, 0x73, 0x75, 0x6d
        /*355f0*/ 	.byte	0x65, 0x72, 0x5f, 0x61, 0x72, 0x72, 0x69, 0x76, 0x61, 0x6c, 0x5f, 0x63, 0x6f, 0x75, 0x6e, 0x74
        /*35600*/ 	.byte	0x20, 0x3e, 0x20, 0x30, 0x20, 0x26, 0x26, 0x20, 0x22, 0x4d, 0x75, 0x6c, 0x74, 0x69, 0x63, 0x61
        /*35610*/ 	.byte	0x73, 0x74, 0x20, 0x63, 0x6f, 0x6e, 0x73, 0x75, 0x6d, 0x65, 0x72, 0x20, 0x61, 0x72, 0x72, 0x69
        /*35620*/ 	.byte	0x76, 0x61, 0x6c, 0x20, 0x63, 0x6f, 0x75, 0x6e, 0x74, 0x20, 0x6d, 0x75, 0x73, 0x74, 0x20, 0x62
        /*35630*/ 	.byte	0x65, 0x20, 0x6e, 0x6f, 0x6e, 0x2d, 0x7a, 0x65, 0x72, 0x6f, 0x22, 0x00
	.type		__unnamed_3,@object
	.size		__unnamed_3,(__unnamed_4 - __unnamed_3)
__unnamed_3:
        /* <DEDUP_REMOVED lines=22> */
        /*3579c*/ 	.byte	0x3a, 0x3a, 0x43, 0x3c, 0x31, 0x3e, 0x3e, 0x5d, 0x00
	.type		__unnamed_4,@object
	.size		__unnamed_4,(__unnamed_2 - __unnamed_4)
__unnamed_4:
        /* <DEDUP_REMOVED lines=24> */
        /*35925*/ 	.byte	0x3a, 0x43, 0x3c, 0x32, 0x30, 0x34, 0x38, 0x3e, 0x3e, 0x3e, 0x3e, 0x5d, 0x00
	.type		__unnamed_2,@object
	.size		__unnamed_2,(__unnamed_5 - __unnamed_2)
__unnamed_2:
        /* <DEDUP_REMOVED lines=31> */
	.type		__unnamed_5,@object
	.size		__unnamed_5,(.L_14 - __unnamed_5)
__unnamed_5:
        /* <DEDUP_REMOVED lines=42> */
        /*35dc2*/ 	.byte	0x3e, 0x5d, 0x00
.L_14:


//--------------------- .nv.shared._ZN7cutlass9reference6device6kernel17BlockCompareEqualIfEEvPiPKT_S7_m --------------------------
	.section	.nv.shared._ZN7cutlass9reference6device6kernel17BlockCompareEqualIfEEvPiPKT_S7_m,"aw",@nobits
	.sectionflags	@""
	.align	16
	.zero		1024


//--------------------- .nv.shared.reserved.0     --------------------------
	.section	.nv.shared.reserved.0,"aw",@nobits
	.weak		__nv_reservedSMEM_offset_0_alias
	.size		__nv_reservedSMEM_offset_0_alias, 0, 64
	.other		__nv_reservedSMEM_offset_0_alias,@"STO_CUDA_RESERVED_SHARED STV_DEFAULT"
__nv_reservedSMEM_offset_0_alias:
	.zero		0
.nv.shared.reserved.0:
	.zero		64
	.weak		__nv_reservedSMEM_tcgen05_partition
	.type		__nv_reservedSMEM_tcgen05_partition,@object
	.size		__nv_reservedSMEM_tcgen05_partition,(.L_0 - __nv_reservedSMEM_tcgen05_partition)
__nv_reservedSMEM_tcgen05_partition:
	.zero		32
.L_0:


//--------------------- .nv.global                --------------------------
	.section	.nv.global,"aw",@nobits
.nv.global:
	.type		_ZN34_INTERNAL_74e48bca_4_k_cu_stride_A4cute1_E,@object
	.size		_ZN34_INTERNAL_74e48bca_4_k_cu_stride_A4cute1_E,(_ZN34_INTERNAL_74e48bca_4_k_cu_stride_A4cuda3std3__45__cpo6cbeginE - _ZN34_INTERNAL_74e48bca_4_k_cu_stride_A4cute1_E)
_ZN34_INTERNAL_74e48bca_4_k_cu_stride_A4cute1_E:
	.zero		1
	.type		_ZN34_INTERNAL_74e48bca_4_k_cu_stride_A4cuda3std3__45__cpo6cbeginE,@object
	.size		_ZN34_INTERNAL_74e48bca_4_k_cu_stride_A4cuda3std3__45__cpo6cbeginE,(_ZN34_INTERNAL_74e48bca_4_k_cu_stride_A4cuda3std3__48in_placeE - _ZN34_INTERNAL_74e48bca_4_k_cu_stride_A4cuda3std3__45__cpo6cbeginE)
_ZN34_INTERNAL_74e48bca_4_k_cu_stride_A4cuda3std3__45__cpo6cbeginE:
	.zero		1
	.type		_ZN34_INTERNAL_74e48bca_4_k_cu_stride_A4cuda3std3__48in_placeE,@object
	.size		_ZN34_INTERNAL_74e48bca_4_k_cu_stride_A4cuda3std3__48in_placeE,(_ZN34_INTERNAL_74e48bca_4_k_cu_stride_A4cuda3std6ranges3__45__cpo9iter_moveE - _ZN34_INTERNAL_74e48bca_4_k_cu_stride_A4cuda3std3__48in_placeE)
_ZN34_INTERNAL_74e48bca_4_k_cu_stride_A4cuda3std3__48in_placeE:
	.zero		1
	.type		_ZN34_INTERNAL_74e48bca_4_k_cu_stride_A4cuda3std6ranges3__45__cpo9iter_moveE,@object
	.size		_ZN34_INTERNAL_74e48bca_4_k_cu_stride_A4cuda3std6ranges3__45__cpo9iter_moveE,(_ZN34_INTERNAL_74e48bca_4_k_cu_stride_A4cuda3std3__45__cpo5beginE - _ZN34_INTERNAL_74e48bca_4_k_cu_stride_A4cuda3std6ranges3__45__cpo9iter_moveE)
_ZN34_INTERNAL_74e48bca_4_k_cu_stride_A4cuda3std6ranges3__45__cpo9iter_moveE:
	.zero		1
	.type		_ZN34_INTERNAL_74e48bca_4_k_cu_stride_A4cuda3std3__45__cpo5beginE,@object
	.size		_ZN34_INTERNAL_74e48bca_4_k_cu_stride_A4cuda3std3__45__cpo5beginE,(_ZN34_INTERNAL_74e48bca_4_k_cu_stride_A4cuda3std3__436_GLOBAL__N__74e48bca_4_k_cu_stride_A6ignoreE - _ZN34_INTERNAL_74e48bca_4_k_cu_stride_A4cuda3std3__45__cpo5beginE)
_ZN34_INTERNAL_74e48bca_4_k_cu_stride_A4cuda3std3__45__cpo5beginE:
	.zero		1
	.type		_ZN34_INTERNAL_74e48bca_4_k_cu_stride_A4cuda3std3__436_GLOBAL__N__74e48bca_4_k_cu_stride_A6ignoreE,@object
	.size		_ZN34_INTERNAL_74e48bca_4_k_cu_stride_A4cuda3std3__436_GLOBAL__N__74e48bca_4_k_cu_stride_A6ignoreE,(_ZN34_INTERNAL_74e48bca_4_k_cu_stride_A4cute7productE - _ZN34_INTERNAL_74e48bca_4_k_cu_stride_A4cuda3std3__436_GLOBAL__N__74e48bca_4_k_cu_stride_A6ignoreE)
_ZN34_INTERNAL_74e48bca_4_k_cu_stride_A4cuda3std3__436_GLOBAL__N__74e48bca_4_k_cu_stride_A6ignoreE:
	.zero		1
	.type		_ZN34_INTERNAL_74e48bca_4_k_cu_stride_A4cute7productE,@object
	.size		_ZN34_INTERNAL_74e48bca_4_k_cu_stride_A4cute7productE,(_ZN34_INTERNAL_74e48bca_4_k_cu_stride_A4cuda3std3__45__cpo3endE - _ZN34_INTERNAL_74e48bca_4_k_cu_stride_A4cute7productE)
_ZN34_INTERNAL_74e48bca_4_k_cu_stride_A4cute7productE:
	.zero		1
	.type		_ZN34_INTERNAL_74e48bca_4_k_cu_stride_A4cuda3std3__45__cpo3endE,@object
	.size		_ZN34_INTERNAL_74e48bca_4_k_cu_stride_A4cuda3std3__45__cpo3endE,(_ZN34_INTERNAL_74e48bca_4_k_cu_stride_A4cuda3std3__419piecewise_constructE - _ZN34_INTERNAL_74e48bca_4_k_cu_stride_A4cuda3std3__45__cpo3endE)
_ZN34_INTERNAL_74e48bca_4_k_cu_stride_A4cuda3std3__45__cpo3endE:
	.zero		1
	.type		_ZN34_INTERNAL_74e48bca_4_k_cu_stride_A4cuda3std3__419piecewise_constructE,@object
	.size		_ZN34_INTERNAL_74e48bca_4_k_cu_stride_A4cuda3std3__419piecewise_constructE,(_ZN34_INTERNAL_74e48bca_4_k_cu_stride_A4cuda3std3__45__cpo4cendE - _ZN34_INTERNAL_74e48bca_4_k_cu_stride_A4cuda3std3__419piecewise_constructE)
_ZN34_INTERNAL_74e48bca_4_k_cu_stride_A4cuda3std3__419piecewise_constructE:
	.zero		1
	.type		_ZN34_INTERNAL_74e48bca_4_k_cu_stride_A4cuda3std3__45__cpo4cendE,@object
	.size		_ZN34_INTERNAL_74e48bca_4_k_cu_stride_A4cuda3std3__45__cpo4cendE,(_ZN34_INTERNAL_74e48bca_4_k_cu_stride_A4cuda3std6ranges3__45__cpo4swapE - _ZN34_INTERNAL_74e48bca_4_k_cu_stride_A4cuda3std3__45__cpo4cendE)
_ZN34_INTERNAL_74e48bca_4_k_cu_stride_A4cuda3std3__45__cpo4cendE:
	.zero		1
	.type		_ZN34_INTERNAL_74e48bca_4_k_cu_stride_A4cuda3std6ranges3__45__cpo4swapE,@object
	.size		_ZN34_INTERNAL_74e48bca_4_k_cu_stride_A4cuda3std6ranges3__45__cpo4swapE,(.L_22 - _ZN34_INTERNAL_74e48bca_4_k_cu_stride_A4cuda3std6ranges3__45__cpo4swapE)
_ZN34_INTERNAL_74e48bca_4_k_cu_stride_A4cuda3std6ranges3__45__cpo4swapE:
	.zero		1
.L_22:


//--------------------- .nv.shared._ZN7cutlass9reference6device6kernel4GemmINS_9TensorRefINS_6half_tENS_6layout8RowMajorEEENS4_IS5_NS6_11ColumnMajorEEENS4_IfS9_EEffNS_11MatrixShapeILi4ELi4EEENS_12multiply_addIfffEENS_16NumericConverterIffLNS_15FloatRoundStyleE2EEEEEvNS_4gemm9GemmCoordET2_T_T0_SL_T1_SO_T3_ --------------------------
	.section	.nv.shared._ZN7cutlass9reference6device6kernel4GemmINS_9TensorRefINS_6half_tENS_6layout8RowMajorEEENS4_IS5_NS6_11ColumnMajorEEENS4_IfS9_EEffNS_11MatrixShapeILi4ELi4EEENS_12multiply_addIfffEENS_16NumericConverterIffLNS_15FloatRoundStyleE2EEEEEvNS_4gemm9GemmCoordET2_T_T0_SL_T1_SO_T3_,"aw",@nobits
	.sectionflags	@""
	.align	16
	.zero		1024


//--------------------- .nv.shared._ZN7cutlass9reference6device6kernel12BlockForEachIfNS1_6detail17RandomUniformFuncIfEEEEvPT_mNT0_6ParamsE --------------------------
	.section	.nv.shared._ZN7cutlass9reference6device6kernel12BlockForEachIfNS1_6detail17RandomUniformFuncIfEEEEvPT_mNT0_6ParamsE,"aw",@nobits
	.sectionflags	@""
	.align	16
	.zero		1024


//--------------------- .nv.shared._ZN7cutlass9reference6device6kernel12BlockForEachINS_6half_tENS1_6detail17RandomUniformFuncIS4_EEEEvPT_mNT0_6ParamsE --------------------------
	.section	.nv.shared._ZN7cutlass9reference6device6kernel12BlockForEachINS_6half_tENS1_6detail17RandomUniformFuncIS4_EEEEvPT_mNT0_6ParamsE,"aw",@nobits
	.sectionflags	@""
	.align	16
	.zero		1024


//--------------------- .nv.shared._ZN7cutlass13device_kernelINS_4gemm6kernel13GemmUniversalIN4cute5tupleIJiiiiEEENS1_10collective13CollectiveMmaINS1_35MainloopSm100TmaUmmaWarpSpecializedILi8ELi2ELi4ENS5_IJiiNS4_1CILi1EEEEEEEENS5_IJNSA_ILi256EEENSA_ILi128EEENSA_ILi64EEEEEENS_6half_tENS5_IJlSB_lEEESI_SJ_NS4_8TiledMMAINS4_8MMA_AtomIJNS4_26SM100_MMA_F16BF16_2x1SM_SSISI_SI_fLi256ELi128ELNS4_4UMMA5MajorE0ELSO_0ELNSN_7ScaleInE0ELSP_0EEEEEENS4_6LayoutINS5_IJSB_SB_SB_EEENS5_IJNSA_ILi0EEESU_SU_EEEEENS5_IJNS4_10UnderscoreESX_SX_EEEEENS4_28SM100_TMA_2SM_LOAD_MULTICASTENS4_14ComposedLayoutINS4_7SwizzleILi3ELi4ELi3EEENS4_18smem_ptr_flag_bitsILi16EEENSS_INS5_IJNSA_ILi8EEESG_EEENS5_IJSG_SB_EEEEEEEvNS4_8identityES10_S1A_vS1B_EENS_8epilogue10collective18CollectiveEpilogueINS1D_23Sm100TmaWarpSpecializedILi4ELi2ELi16ELb1ELb0EEEJNS5_IJSF_SF_SG_EEENS5_IJNSS_ISF_SB_EENSS_INSA_ILi16EEESB_EEEEEfNS5_IJSB_llEEEfS1N_NS1D_6fusion15FusionCallbacksIS1H_NS1O_17LinearCombinationIffffLNS_15FloatRoundStyleE2EEES1I_S1M_JEEENS4_5SM1004TMEM4LOAD26SM100_TMEM_LOAD_32dp32b16xENS4_13SM90_TMA_LOADENS11_INS12_ILi2ELi5ELi2EEENS14_ILi32EEENSS_INS5_IJNSA_ILi32EEENSA_ILi4EEEEEENS5_IJSB_S21_EEEEEEENS4_39AutoVectorizingCopyWithAssumedAlignmentILi128EEENS4_14SM90_TMA_STOREES26_S28_S28_EEEvvEEEEvNT_6ParamsE --------------------------
	.section	.nv.shared._ZN7cutlass13device_kernelINS_4gemm6kernel13GemmUniversalIN4cute5tupleIJiiiiEEENS1_10collective13CollectiveMmaINS1_35MainloopSm100TmaUmmaWarpSpecializedILi8ELi2ELi4ENS5_IJiiNS4_1CILi1EEEEEEEENS5_IJNSA_ILi256EEENSA_ILi128EEENSA_ILi64EEEEEENS_6half_tENS5_IJlSB_lEEESI_SJ_NS4_8TiledMMAINS4_8MMA_AtomIJNS4_26SM100_MMA_F16BF16_2x1SM_SSISI_SI_fLi256ELi128ELNS4_4UMMA5MajorE0ELSO_0ELNSN_7ScaleInE0ELSP_0EEEEEENS4_6LayoutINS5_IJSB_SB_SB_EEENS5_IJNSA_ILi0EEESU_SU_EEEEENS5_IJNS4_10UnderscoreESX_SX_EEEEENS4_28SM100_TMA_2SM_LOAD_MULTICASTENS4_14ComposedLayoutINS4_7SwizzleILi3ELi4ELi3EEENS4_18smem_ptr_flag_bitsILi16EEENSS_INS5_IJNSA_ILi8EEESG_EEENS5_IJSG_SB_EEEEEEEvNS4_8identityES10_S1A_vS1B_EENS_8epilogue10collective18CollectiveEpilogueINS1D_23Sm100TmaWarpSpecializedILi4ELi2ELi16ELb1ELb0EEEJNS5_IJSF_SF_SG_EEENS5_IJNSS_ISF_SB_EENSS_INSA_ILi16EEESB_EEEEEfNS5_IJSB_llEEEfS1N_NS1D_6fusion15FusionCallbacksIS1H_NS1O_17LinearCombinationIffffLNS_15FloatRoundStyleE2EEES1I_S1M_JEEENS4_5SM1004TMEM4LOAD26SM100_TMEM_LOAD_32dp32b16xENS4_13SM90_TMA_LOADENS11_INS12_ILi2ELi5ELi2EEENS14_ILi32EEENSS_INS5_IJNSA_ILi32EEENSA_ILi4EEEEEENS5_IJSB_S21_EEEEEEENS4_39AutoVectorizingCopyWithAssumedAlignmentILi128EEENS4_14SM90_TMA_STOREES26_S28_S28_EEEvvEEEEvNT_6ParamsE,"aw",@nobits
	.sectionflags	@""
	.align	16
	.zero		1024


//--------------------- .nv.constant0._ZN7cutlass9reference6device6kernel17BlockCompareEqualIfEEvPiPKT_S7_m --------------------------
	.section	.nv.constant0._ZN7cutlass9reference6device6kernel17BlockCompareEqualIfEEvPiPKT_S7_m,"a",@progbits
	.sectionflags	@""
	.align	4
.nv.constant0._ZN7cutlass9reference6device6kernel17BlockCompareEqualIfEEvPiPKT_S7_m:
	.zero		928


//--------------------- .nv.constant0._ZN7cutlass9reference6device6kernel4GemmINS_9TensorRefINS_6half_tENS_6layout8RowMajorEEENS4_IS5_NS6_11ColumnMajorEEENS4_IfS9_EEffNS_11MatrixShapeILi4ELi4EEENS_12multiply_addIfffEENS_16NumericConverterIffLNS_15FloatRoundStyleE2EEEEEvNS_4gemm9GemmCoordET2_T_T0_SL_T1_SO_T3_ --------------------------
	.section	.nv.constant0._ZN7cutlass9reference6device6kernel4GemmINS_9TensorRefINS_6half_tENS_6layout8RowMajorEEENS4_IS5_NS6_11ColumnMajorEEENS4_IfS9_EEffNS_11MatrixShapeILi4ELi4EEENS_12multiply_addIfffEENS_16NumericConverterIffLNS_15FloatRoundStyleE2EEEEEvNS_4gemm9GemmCoordET2_T_T0_SL_T1_SO_T3_,"a",@progbits
	.sectionflags	@""
	.align	4
.nv.constant0._ZN7cutlass9reference6device6kernel4GemmINS_9TensorRefINS_6half_tENS_6layout8RowMajorEEENS4_IS5_NS6_11ColumnMajorEEENS4_IfS9_EEffNS_11MatrixShapeILi4ELi4EEENS_12multiply_addIfffEENS_16NumericConverterIffLNS_15FloatRoundStyleE2EEEEEvNS_4gemm9GemmCoordET2_T_T0_SL_T1_SO_T3_:
	.zero		988


//--------------------- .nv.constant0._ZN7cutlass9reference6device6kernel12BlockForEachIfNS1_6detail17RandomUniformFuncIfEEEEvPT_mNT0_6ParamsE --------------------------
	.section	.nv.constant0._ZN7cutlass9reference6device6kernel12BlockForEachIfNS1_6detail17RandomUniformFuncIfEEEEvPT_mNT0_6ParamsE,"a",@progbits
	.sectionflags	@""
	.align	4
.nv.constant0._ZN7cutlass9reference6device6kernel12BlockForEachIfNS1_6detail17RandomUniformFuncIfEEEEvPT_mNT0_6ParamsE:
	.zero		960


//--------------------- .nv.constant0._ZN7cutlass9reference6device6kernel12BlockForEachINS_6half_tENS1_6detail17RandomUniformFuncIS4_EEEEvPT_mNT0_6ParamsE --------------------------
	.section	.nv.constant0._ZN7cutlass9reference6device6kernel12BlockForEachINS_6half_tENS1_6detail17RandomUniformFuncIS4_EEEEvPT_mNT0_6ParamsE,"a",@progbits
	.sectionflags	@""
	.align	4
.nv.constant0._ZN7cutlass9reference6device6kernel12BlockForEachINS_6half_tENS1_6detail17RandomUniformFuncIS4_EEEEvPT_mNT0_6ParamsE:
	.zero		960


//--------------------- .nv.constant0._ZN7cutlass13device_kernelINS_4gemm6kernel13GemmUniversalIN4cute5tupleIJiiiiEEENS1_10collective13CollectiveMmaINS1_35MainloopSm100TmaUmmaWarpSpecializedILi8ELi2ELi4ENS5_IJiiNS4_1CILi1EEEEEEEENS5_IJNSA_ILi256EEENSA_ILi128EEENSA_ILi64EEEEEENS_6half_tENS5_IJlSB_lEEESI_SJ_NS4_8TiledMMAINS4_8MMA_AtomIJNS4_26SM100_MMA_F16BF16_2x1SM_SSISI_SI_fLi256ELi128ELNS4_4UMMA5MajorE0ELSO_0ELNSN_7ScaleInE0ELSP_0EEEEEENS4_6LayoutINS5_IJSB_SB_SB_EEENS5_IJNSA_ILi0EEESU_SU_EEEEENS5_IJNS4_10UnderscoreESX_SX_EEEEENS4_28SM100_TMA_2SM_LOAD_MULTICASTENS4_14ComposedLayoutINS4_7SwizzleILi3ELi4ELi3EEENS4_18smem_ptr_flag_bitsILi16EEENSS_INS5_IJNSA_ILi8EEESG_EEENS5_IJSG_SB_EEEEEEEvNS4_8identityES10_S1A_vS1B_EENS_8epilogue10collective18CollectiveEpilogueINS1D_23Sm100TmaWarpSpecializedILi4ELi2ELi16ELb1ELb0EEEJNS5_IJSF_SF_SG_EEENS5_IJNSS_ISF_SB_EENSS_INSA_ILi16EEESB_EEEEEfNS5_IJSB_llEEEfS1N_NS1D_6fusion15FusionCallbacksIS1H_NS1O_17LinearCombinationIffffLNS_15FloatRoundStyleE2EEES1I_S1M_JEEENS4_5SM1004TMEM4LOAD26SM100_TMEM_LOAD_32dp32b16xENS4_13SM90_TMA_LOADENS11_INS12_ILi2ELi5ELi2EEENS14_ILi32EEENSS_INS5_IJNSA_ILi32EEENSA_ILi4EEEEEENS5_IJSB_S21_EEEEEEENS4_39AutoVectorizingCopyWithAssumedAlignmentILi128EEENS4_14SM90_TMA_STOREES26_S28_S28_EEEvvEEEEvNT_6ParamsE --------------------------
	.section	.nv.constant0._ZN7cutlass13device_kernelINS_4gemm6kernel13GemmUniversalIN4cute5tupleIJiiiiEEENS1_10collective13CollectiveMmaINS1_35MainloopSm100TmaUmmaWarpSpecializedILi8ELi2ELi4ENS5_IJiiNS4_1CILi1EEEEEEEENS5_IJNSA_ILi256EEENSA_ILi128EEENSA_ILi64EEEEEENS_6half_tENS5_IJlSB_lEEESI_SJ_NS4_8TiledMMAINS4_8MMA_AtomIJNS4_26SM100_MMA_F16BF16_2x1SM_SSISI_SI_fLi256ELi128ELNS4_4UMMA5MajorE0ELSO_0ELNSN_7ScaleInE0ELSP_0EEEEEENS4_6LayoutINS5_IJSB_SB_SB_EEENS5_IJNSA_ILi0EEESU_SU_EEEEENS5_IJNS4_10UnderscoreESX_SX_EEEEENS4_28SM100_TMA_2SM_LOAD_MULTICASTENS4_14ComposedLayoutINS4_7SwizzleILi3ELi4ELi3EEENS4_18smem_ptr_flag_bitsILi16EEENSS_INS5_IJNSA_ILi8EEESG_EEENS5_IJSG_SB_EEEEEEEvNS4_8identityES10_S1A_vS1B_EENS_8epilogue10collective18CollectiveEpilogueINS1D_23Sm100TmaWarpSpecializedILi4ELi2ELi16ELb1ELb0EEEJNS5_IJSF_SF_SG_EEENS5_IJNSS_ISF_SB_EENSS_INSA_ILi16EEESB_EEEEEfNS5_IJSB_llEEEfS1N_NS1D_6fusion15FusionCallbacksIS1H_NS1O_17LinearCombinationIffffLNS_15FloatRoundStyleE2EEES1I_S1M_JEEENS4_5SM1004TMEM4LOAD26SM100_TMEM_LOAD_32dp32b16xENS4_13SM90_TMA_LOADENS11_INS12_ILi2ELi5ELi2EEENS14_ILi32EEENSS_INS5_IJNSA_ILi32EEENSA_ILi4EEEEEENS5_IJSB_S21_EEEEEEENS4_39AutoVectorizingCopyWithAssumedAlignmentILi128EEENS4_14SM90_TMA_STOREES26_S28_S28_EEEvvEEEEvNT_6ParamsE,"a",@progbits
	.sectionflags	@""
	.align	4
.nv.constant0._ZN7cutlass13device_kernelINS_4gemm6kernel13GemmUniversalIN4cute5tupleIJiiiiEEENS1_10collective13CollectiveMmaINS1_35MainloopSm100TmaUmmaWarpSpecializedILi8ELi2ELi4ENS5_IJiiNS4_1CILi1EEEEEEEENS5_IJNSA_ILi256EEENSA_ILi128EEENSA_ILi64EEEEEENS_6half_tENS5_IJlSB_lEEESI_SJ_NS4_8TiledMMAINS4_8MMA_AtomIJNS4_26SM100_MMA_F16BF16_2x1SM_SSISI_SI_fLi256ELi128ELNS4_4UMMA5MajorE0ELSO_0ELNSN_7ScaleInE0ELSP_0EEEEEENS4_6LayoutINS5_IJSB_SB_SB_EEENS5_IJNSA_ILi0EEESU_SU_EEEEENS5_IJNS4_10UnderscoreESX_SX_EEEEENS4_28SM100_TMA_2SM_LOAD_MULTICASTENS4_14ComposedLayoutINS4_7SwizzleILi3ELi4ELi3EEENS4_18smem_ptr_flag_bitsILi16EEENSS_INS5_IJNSA_ILi8EEESG_EEENS5_IJSG_SB_EEEEEEEvNS4_8identityES10_S1A_vS1B_EENS_8epilogue10collective18CollectiveEpilogueINS1D_23Sm100TmaWarpSpecializedILi4ELi2ELi16ELb1ELb0EEEJNS5_IJSF_SF_SG_EEENS5_IJNSS_ISF_SB_EENSS_INSA_ILi16EEESB_EEEEEfNS5_IJSB_llEEEfS1N_NS1D_6fusion15FusionCallbacksIS1H_NS1O_17LinearCombinationIffffLNS_15FloatRoundStyleE2EEES1I_S1M_JEEENS4_5SM1004TMEM4LOAD26SM100_TMEM_LOAD_32dp32b16xENS4_13SM90_TMA_LOADENS11_INS12_ILi2ELi5ELi2EEENS14_ILi32EEENSS_INS5_IJNSA_ILi32EEENSA_ILi4EEEEEENS5_IJSB_S21_EEEEEEENS4_39AutoVectorizingCopyWithAssumedAlignmentILi128EEENS4_14SM90_TMA_STOREES26_S28_S28_EEEvvEEEEvNT_6ParamsE:
	.zero		2944


//--------------------- SYMBOLS --------------------------

	.type		.nv.reservedSmem.offset0,@object
	.size		.nv.reservedSmem.offset0,0x4
	.type		.nv.reservedSmem.cap,@object
	.size		.nv.reservedSmem.cap,0x4
	.type		__assertfail,@function
